// auto-generated by cutlass_sweep.gemm — config: {"arch": "sm_100", "cluster_m": 2, "cluster_n": 1, "dtype": "nvfp4", "dtype_b": "nvfp4", "layout": "nt", "stages": 0, "tile_k": 64, "tile_m": 128, "tile_n": 256}
#include "cutlass/cutlass.h"
#include "cutlass/gemm/collective/collective_builder.hpp"
#include "cutlass/gemm/device/gemm_universal_adapter.h"
#include "cutlass/gemm/kernel/gemm_universal.hpp"
#include "cutlass/epilogue/collective/collective_builder.hpp"

using ElemA = cutlass::nv_float4_t<cutlass::float_e2m1_t>;
using ElemB = cutlass::nv_float4_t<cutlass::float_e2m1_t>;
using ElemCD = cutlass::bfloat16_t;
using Acc  = float;
using TileShape    = cute::Shape<cute::_128, cute::_256, cute::_64>;
using ClusterShape = cute::Shape<cute::_2, cute::_1, cute::_1>;

using CollectiveEpilogue = typename cutlass::epilogue::collective::CollectiveBuilder<
    cutlass::arch::Sm100, cutlass::arch::OpClassTensorOp,
    TileShape, ClusterShape,
    cutlass::epilogue::collective::EpilogueTileAuto,
    Acc, Acc,
    ElemCD, cutlass::layout::RowMajor, 128 / cutlass::sizeof_bits<ElemCD>::value,
    ElemCD, cutlass::layout::RowMajor, 128 / cutlass::sizeof_bits<ElemCD>::value,
    cutlass::epilogue::collective::EpilogueScheduleAuto
  >::CollectiveOp;

using CollectiveMainloop = typename cutlass::gemm::collective::CollectiveBuilder<
    cutlass::arch::Sm100, cutlass::arch::OpClassBlockScaledTensorOp,
    ElemA, cutlass::layout::RowMajor, 32,
    ElemB, cutlass::layout::ColumnMajor, 32,
    Acc,
    TileShape, ClusterShape,
    cutlass::gemm::collective::StageCountAutoCarveout<static_cast<int>(sizeof(typename CollectiveEpilogue::SharedStorage))>,
    cutlass::gemm::collective::KernelScheduleAuto
  >::CollectiveOp;

using GemmKernel = cutlass::gemm::kernel::GemmUniversal<
    cute::Shape<int,int,int,int>,
    CollectiveMainloop,
    CollectiveEpilogue
>;
using Gemm = cutlass::gemm::device::GemmUniversalAdapter<GemmKernel>;

// Force the device kernel symbol into the cubin without needing a host main.
auto* _anchor = &cutlass::device_kernel<GemmKernel>;


// ===== COMPILED SASS (sm_100a) =====

	.target	sm_100a

	.elftype	@"ET_EXEC"


//--------------------- .note.nv.tkinfo           --------------------------
	.section	.note.nv.tkinfo,"",@"SHT_NOTE"
	.sectionflags	@"SHF_NOTE_NV_TKINFO"
	.tkinfo
        /*0018*/ 	.word	0x00000002
        /*0030*/ 	.string	""
        /*0030*/ 	.string	"ptxas"
        /*0030*/ 	.string	"Cuda compilation tools, release 13.0, V13.0.88"
        /*0030*/ 	.string	"Build cuda_13.0.r13.0/compiler.36424714_0"
        /*0030*/ 	.string	"-arch sm_100a -m 64 "



//--------------------- .note.nv.cuinfo           --------------------------
	.section	.note.nv.cuinfo,"",@"SHT_NOTE"
	.sectionflags	@"SHF_NOTE_NV_CUINFO"
        /*0018*/ 	.short	0x0002
        /*001a*/ 	.short	0x0064
        /*001c*/ 	.short	0x0082
	.zero		2


//--------------------- .nv.info                  --------------------------
	.section	.nv.info,"",@"SHT_CUDA_INFO"
	.align	4


	//----- nvinfo : EIATTR_REGCOUNT
	.align		4
        /*0000*/ 	.byte	0x04, 0x2f
        /*0002*/ 	.short	(.L_19 - .L_18)
	.align		4
.L_18:
        /*0004*/ 	.word	index@(_ZN7cutlass13device_kernelINS_4gemm6kernel13GemmUniversalIN4cute5tupleIJiiiiEEENS1_10collective13CollectiveMmaINS1_46MainloopSm100TmaUmmaWarpSpecializedBlockScaledILi14ELi2ELi1ENS5_IJNS4_1CILi2EEENSA_ILi1EEESC_EEEEENS5_IJNSA_ILi128EEENSA_ILi256EEENSA_ILi64EEEEEENS5_IJNS_12float_e2m1_tENS_13float_ue4m3_tEEEENS5_IJNS5_IJlSC_lEEENS4_6LayoutINS5_IJNS5_IJNS5_IJNSA_ILi32EEENSA_ILi4EEEEEEiEEENS5_IJNS5_IJNSA_ILi16EEESP_EEEiEEENS5_IJSC_iEEEEEENS5_IJSU_NS5_IJNS5_IJNSA_ILi0EEESC_EEENSA_ILi512EEEEEENS5_IJSX_iEEEEEEEEEEESL_S14_NS4_8TiledMMAINS4_8MMA_AtomIJNS4_17SM100_MMA_MXF4_SSISJ_SJ_fSK_Li128ELi256ELi16ELNS4_4UMMA5MajorE0ELS19_0ELNS18_7ScaleInE0ELS1A_0EEEEEENSN_INS5_IJSC_SC_SC_EEENS5_IJSX_SX_SX_EEEEENS5_IJNS4_10UnderscoreES1G_S1G_EEEEENS5_IJNS4_13SM90_TMA_LOADES1J_EEENS5_IJNS4_14ComposedLayoutINS4_7SwizzleILi1ELi4ELi3EEENS4_18smem_ptr_flag_bitsILi4EEENSN_INS5_IJNSA_ILi8EEESH_EEENS5_IJSH_SC_EEEEEEENSN_INS5_IJNS5_IJNS5_IJSQ_SC_EEEST_EEESC_NS5_IJSC_SC_EEEEEENS5_IJNS5_IJNS5_IJST_SZ_EEESY_EEESX_NS5_IJSP_SZ_EEEEEEEEEEEvNS4_8identityENS5_IJNS4_23SM90_TMA_LOAD_MULTICASTES26_EEENS5_IJS1U_NSN_INS5_IJNS5_IJNS5_IJSQ_SB_EEEST_EEESC_S1X_EEENS5_IJS20_SX_NS5_IJSP_NSA_ILi1024EEEEEEEEEEEEEEvS25_EENS_8epilogue10collective18CollectiveEpilogueINS2H_23Sm100TmaWarpSpecializedILi4ELi2ELi32ELb1ELb0EEEJNS5_IJSH_SG_SH_EEENS5_IJNSN_ISH_SC_EENSN_INS5_IJSO_SB_EEENS5_IJSC_SF_EEEEEEEENS_10bfloat16_tESM_S2S_SM_NS2H_6fusion15FusionCallbacksIS2L_NS2T_17LinearCombinationIS2S_fS2S_fLNS_15FloatRoundStyleE2EEES2M_S2R_JEEENS4_5SM1004TMEM4LOAD26SM100_TMEM_LOAD_32dp32b32xES1J_NS1L_INS1M_ILi2ELi4ELi3EEENS1O_ILi16EEENSN_INS5_IJS1Q_SO_EEENS5_IJSO_SC_EEEEEEENS4_39AutoVectorizingCopyWithAssumedAlignmentILi128EEENS4_14SM90_TMA_STOREES38_S3A_S3A_EEEvvEEEEvNT_6ParamsE)
        /*0008*/ 	.word	0x000000de


	//----- nvinfo : EIATTR_FRAME_SIZE
	.align		4
.L_19:
        /*000c*/ 	.byte	0x04, 0x11
        /*000e*/ 	.short	(.L_21 - .L_20)
	.align		4
.L_20:
        /*0010*/ 	.word	index@($__internal_2_$__cuda_sm10x_tcgen05_guardrail_trap_unallocated_columns_being_dealloced)
        /*0014*/ 	.word	0x00000000


	//----- nvinfo : EIATTR_FRAME_SIZE
	.align		4
.L_21:
        /*0018*/ 	.byte	0x04, 0x11
        /*001a*/ 	.short	(.L_23 - .L_22)
	.align		4
.L_22:
        /*001c*/ 	.word	index@($__internal_1_$__cuda_sm10x_tcgen05_guardrail_trap_phase_invalid_during_alloc)
        /*0020*/ 	.word	0x00000000


	//----- nvinfo : EIATTR_FRAME_SIZE
	.align		4
.L_23:
        /*0024*/ 	.byte	0x04, 0x11
        /*0026*/ 	.short	(.L_25 - .L_24)
	.align		4
.L_24:
        /*0028*/ 	.word	index@($__internal_0_$__cuda_sm10x_tcgen05_guardrail_trap_col_being_dealloced_not_returned_by_alloc)
        /*002c*/ 	.word	0x00000000


	//----- nvinfo : EIATTR_FRAME_SIZE
	.align		4
.L_25:
        /*0030*/ 	.byte	0x04, 0x11
        /*0032*/ 	.short	(.L_27 - .L_26)
	.align		4
.L_26:
        /*0034*/ 	.word	index@(_ZN7cutlass13device_kernelINS_4gemm6kernel13GemmUniversalIN4cute5tupleIJiiiiEEENS1_10collective13CollectiveMmaINS1_46MainloopSm100TmaUmmaWarpSpecializedBlockScaledILi14ELi2ELi1ENS5_IJNS4_1CILi2EEENSA_ILi1EEESC_EEEEENS5_IJNSA_ILi128EEENSA_ILi256EEENSA_ILi64EEEEEENS5_IJNS_12float_e2m1_tENS_13float_ue4m3_tEEEENS5_IJNS5_IJlSC_lEEENS4_6LayoutINS5_IJNS5_IJNS5_IJNSA_ILi32EEENSA_ILi4EEEEEEiEEENS5_IJNS5_IJNSA_ILi16EEESP_EEEiEEENS5_IJSC_iEEEEEENS5_IJSU_NS5_IJNS5_IJNSA_ILi0EEESC_EEENSA_ILi512EEEEEENS5_IJSX_iEEEEEEEEEEESL_S14_NS4_8TiledMMAINS4_8MMA_AtomIJNS4_17SM100_MMA_MXF4_SSISJ_SJ_fSK_Li128ELi256ELi16ELNS4_4UMMA5MajorE0ELS19_0ELNS18_7ScaleInE0ELS1A_0EEEEEENSN_INS5_IJSC_SC_SC_EEENS5_IJSX_SX_SX_EEEEENS5_IJNS4_10UnderscoreES1G_S1G_EEEEENS5_IJNS4_13SM90_TMA_LOADES1J_EEENS5_IJNS4_14ComposedLayoutINS4_7SwizzleILi1ELi4ELi3EEENS4_18smem_ptr_flag_bitsILi4EEENSN_INS5_IJNSA_ILi8EEESH_EEENS5_IJSH_SC_EEEEEEENSN_INS5_IJNS5_IJNS5_IJSQ_SC_EEEST_EEESC_NS5_IJSC_SC_EEEEEENS5_IJNS5_IJNS5_IJST_SZ_EEESY_EEESX_NS5_IJSP_SZ_EEEEEEEEEEEvNS4_8identityENS5_IJNS4_23SM90_TMA_LOAD_MULTICASTES26_EEENS5_IJS1U_NSN_INS5_IJNS5_IJNS5_IJSQ_SB_EEEST_EEESC_S1X_EEENS5_IJS20_SX_NS5_IJSP_NSA_ILi1024EEEEEEEEEEEEEEvS25_EENS_8epilogue10collective18CollectiveEpilogueINS2H_23Sm100TmaWarpSpecializedILi4ELi2ELi32ELb1ELb0EEEJNS5_IJSH_SG_SH_EEENS5_IJNSN_ISH_SC_EENSN_INS5_IJSO_SB_EEENS5_IJSC_SF_EEEEEEEENS_10bfloat16_tESM_S2S_SM_NS2H_6fusion15FusionCallbacksIS2L_NS2T_17LinearCombinationIS2S_fS2S_fLNS_15FloatRoundStyleE2EEES2M_S2R_JEEENS4_5SM1004TMEM4LOAD26SM100_TMEM_LOAD_32dp32b32xES1J_NS1L_INS1M_ILi2ELi4ELi3EEENS1O_ILi16EEENSN_INS5_IJS1Q_SO_EEENS5_IJSO_SC_EEEEEEENS4_39AutoVectorizingCopyWithAssumedAlignmentILi128EEENS4_14SM90_TMA_STOREES38_S3A_S3A_EEEvvEEEEvNT_6ParamsE)
        /*0038*/ 	.word	0x00000000


	//----- nvinfo : EIATTR_MIN_STACK_SIZE
	.align		4
.L_27:
        /*003c*/ 	.byte	0x04, 0x12
        /*003e*/ 	.short	(.L_29 - .L_28)
	.align		4
.L_28:
        /*0040*/ 	.word	index@(_ZN7cutlass13device_kernelINS_4gemm6kernel13GemmUniversalIN4cute5tupleIJiiiiEEENS1_10collective13CollectiveMmaINS1_46MainloopSm100TmaUmmaWarpSpecializedBlockScaledILi14ELi2ELi1ENS5_IJNS4_1CILi2EEENSA_ILi1EEESC_EEEEENS5_IJNSA_ILi128EEENSA_ILi256EEENSA_ILi64EEEEEENS5_IJNS_12float_e2m1_tENS_13float_ue4m3_tEEEENS5_IJNS5_IJlSC_lEEENS4_6LayoutINS5_IJNS5_IJNS5_IJNSA_ILi32EEENSA_ILi4EEEEEEiEEENS5_IJNS5_IJNSA_ILi16EEESP_EEEiEEENS5_IJSC_iEEEEEENS5_IJSU_NS5_IJNS5_IJNSA_ILi0EEESC_EEENSA_ILi512EEEEEENS5_IJSX_iEEEEEEEEEEESL_S14_NS4_8TiledMMAINS4_8MMA_AtomIJNS4_17SM100_MMA_MXF4_SSISJ_SJ_fSK_Li128ELi256ELi16ELNS4_4UMMA5MajorE0ELS19_0ELNS18_7ScaleInE0ELS1A_0EEEEEENSN_INS5_IJSC_SC_SC_EEENS5_IJSX_SX_SX_EEEEENS5_IJNS4_10UnderscoreES1G_S1G_EEEEENS5_IJNS4_13SM90_TMA_LOADES1J_EEENS5_IJNS4_14ComposedLayoutINS4_7SwizzleILi1ELi4ELi3EEENS4_18smem_ptr_flag_bitsILi4EEENSN_INS5_IJNSA_ILi8EEESH_EEENS5_IJSH_SC_EEEEEEENSN_INS5_IJNS5_IJNS5_IJSQ_SC_EEEST_EEESC_NS5_IJSC_SC_EEEEEENS5_IJNS5_IJNS5_IJST_SZ_EEESY_EEESX_NS5_IJSP_SZ_EEEEEEEEEEEvNS4_8identityENS5_IJNS4_23SM90_TMA_LOAD_MULTICASTES26_EEENS5_IJS1U_NSN_INS5_IJNS5_IJNS5_IJSQ_SB_EEEST_EEESC_S1X_EEENS5_IJS20_SX_NS5_IJSP_NSA_ILi1024EEEEEEEEEEEEEEvS25_EENS_8epilogue10collective18CollectiveEpilogueINS2H_23Sm100TmaWarpSpecializedILi4ELi2ELi32ELb1ELb0EEEJNS5_IJSH_SG_SH_EEENS5_IJNSN_ISH_SC_EENSN_INS5_IJSO_SB_EEENS5_IJSC_SF_EEEEEEEENS_10bfloat16_tESM_S2S_SM_NS2H_6fusion15FusionCallbacksIS2L_NS2T_17LinearCombinationIS2S_fS2S_fLNS_15FloatRoundStyleE2EEES2M_S2R_JEEENS4_5SM1004TMEM4LOAD26SM100_TMEM_LOAD_32dp32b32xES1J_NS1L_INS1M_ILi2ELi4ELi3EEENS1O_ILi16EEENSN_INS5_IJS1Q_SO_EEENS5_IJSO_SC_EEEEEEENS4_39AutoVectorizingCopyWithAssumedAlignmentILi128EEENS4_14SM90_TMA_STOREES38_S3A_S3A_EEEvvEEEEvNT_6ParamsE)
        /*0044*/ 	.word	0x00000000
.L_29:


//--------------------- .nv.compat                --------------------------
	.section	.nv.compat,"",@"SHT_CUDA_COMPAT_INFO"
	.align	4
        /*0000*/ 	.byte	0x02, 0x09, 0x01, 0x00, 0x02, 0x02, 0x02, 0x00, 0x02, 0x05, 0x05, 0x00, 0x03, 0x07, 0x01, 0x01
        /*0010*/ 	.byte	0x02, 0x03, 0x01, 0x00, 0x02, 0x06, 0x01, 0x00, 0x04, 0x0b, 0x08, 0x00, 0x09, 0x00, 0x00, 0x00
        /*0020*/ 	.byte	0x00, 0x00, 0x00, 0x00


//--------------------- .nv.info._ZN7cutlass13device_kernelINS_4gemm6kernel13GemmUniversalIN4cute5tupleIJiiiiEEENS1_10collective13CollectiveMmaINS1_46MainloopSm100TmaUmmaWarpSpecializedBlockScaledILi14ELi2ELi1ENS5_IJNS4_1CILi2EEENSA_ILi1EEESC_EEEEENS5_IJNSA_ILi128EEENSA_ILi256EEENSA_ILi64EEEEEENS5_IJNS_12float_e2m1_tENS_13float_ue4m3_tEEEENS5_IJNS5_IJlSC_lEEENS4_6LayoutINS5_IJNS5_IJNS5_IJNSA_ILi32EEENSA_ILi4EEEEEEiEEENS5_IJNS5_IJNSA_ILi16EEESP_EEEiEEENS5_IJSC_iEEEEEENS5_IJSU_NS5_IJNS5_IJNSA_ILi0EEESC_EEENSA_ILi512EEEEEENS5_IJSX_iEEEEEEEEEEESL_S14_NS4_8TiledMMAINS4_8MMA_AtomIJNS4_17SM100_MMA_MXF4_SSISJ_SJ_fSK_Li128ELi256ELi16ELNS4_4UMMA5MajorE0ELS19_0ELNS18_7ScaleInE0ELS1A_0EEEEEENSN_INS5_IJSC_SC_SC_EEENS5_IJSX_SX_SX_EEEEENS5_IJNS4_10UnderscoreES1G_S1G_EEEEENS5_IJNS4_13SM90_TMA_LOADES1J_EEENS5_IJNS4_14ComposedLayoutINS4_7SwizzleILi1ELi4ELi3EEENS4_18smem_ptr_flag_bitsILi4EEENSN_INS5_IJNSA_ILi8EEESH_EEENS5_IJSH_SC_EEEEEEENSN_INS5_IJNS5_IJNS5_IJSQ_SC_EEEST_EEESC_NS5_IJSC_SC_EEEEEENS5_IJNS5_IJNS5_IJST_SZ_EEESY_EEESX_NS5_IJSP_SZ_EEEEEEEEEEEvNS4_8identityENS5_IJNS4_23SM90_TMA_LOAD_MULTICASTES26_EEENS5_IJS1U_NSN_INS5_IJNS5_IJNS5_IJSQ_SB_EEEST_EEESC_S1X_EEENS5_IJS20_SX_NS5_IJSP_NSA_ILi1024EEEEEEEEEEEEEEvS25_EENS_8epilogue10collective18CollectiveEpilogueINS2H_23Sm100TmaWarpSpecializedILi4ELi2ELi32ELb1ELb0EEEJNS5_IJSH_SG_SH_EEENS5_IJNSN_ISH_SC_EENSN_INS5_IJSO_SB_EEENS5_IJSC_SF_EEEEEEEENS_10bfloat16_tESM_S2S_SM_NS2H_6fusion15FusionCallbacksIS2L_NS2T_17LinearCombinationIS2S_fS2S_fLNS_15FloatRoundStyleE2EEES2M_S2R_JEEENS4_5SM1004TMEM4LOAD26SM100_TMEM_LOAD_32dp32b32xES1J_NS1L_INS1M_ILi2ELi4ELi3EEENS1O_ILi16EEENSN_INS5_IJS1Q_SO_EEENS5_IJSO_SC_EEEEEEENS4_39AutoVectorizingCopyWithAssumedAlignmentILi128EEENS4_14SM90_TMA_STOREES38_S3A_S3A_EEEvvEEEEvNT_6ParamsE --------------------------
	.section	.nv.info._ZN7cutlass13device_kernelINS_4gemm6kernel13GemmUniversalIN4cute5tupleIJiiiiEEENS1_10collective13CollectiveMmaINS1_46MainloopSm100TmaUmmaWarpSpecializedBlockScaledILi14ELi2ELi1ENS5_IJNS4_1CILi2EEENSA_ILi1EEESC_EEEEENS5_IJNSA_ILi128EEENSA_ILi256EEENSA_ILi64EEEEEENS5_IJNS_12float_e2m1_tENS_13float_ue4m3_tEEEENS5_IJNS5_IJlSC_lEEENS4_6LayoutINS5_IJNS5_IJNS5_IJNSA_ILi32EEENSA_ILi4EEEEEEiEEENS5_IJNS5_IJNSA_ILi16EEESP_EEEiEEENS5_IJSC_iEEEEEENS5_IJSU_NS5_IJNS5_IJNSA_ILi0EEESC_EEENSA_ILi512EEEEEENS5_IJSX_iEEEEEEEEEEESL_S14_NS4_8TiledMMAINS4_8MMA_AtomIJNS4_17SM100_MMA_MXF4_SSISJ_SJ_fSK_Li128ELi256ELi16ELNS4_4UMMA5MajorE0ELS19_0ELNS18_7ScaleInE0ELS1A_0EEEEEENSN_INS5_IJSC_SC_SC_EEENS5_IJSX_SX_SX_EEEEENS5_IJNS4_10UnderscoreES1G_S1G_EEEEENS5_IJNS4_13SM90_TMA_LOADES1J_EEENS5_IJNS4_14ComposedLayoutINS4_7SwizzleILi1ELi4ELi3EEENS4_18smem_ptr_flag_bitsILi4EEENSN_INS5_IJNSA_ILi8EEESH_EEENS5_IJSH_SC_EEEEEEENSN_INS5_IJNS5_IJNS5_IJSQ_SC_EEEST_EEESC_NS5_IJSC_SC_EEEEEENS5_IJNS5_IJNS5_IJST_SZ_EEESY_EEESX_NS5_IJSP_SZ_EEEEEEEEEEEvNS4_8identityENS5_IJNS4_23SM90_TMA_LOAD_MULTICASTES26_EEENS5_IJS1U_NSN_INS5_IJNS5_IJNS5_IJSQ_SB_EEEST_EEESC_S1X_EEENS5_IJS20_SX_NS5_IJSP_NSA_ILi1024EEEEEEEEEEEEEEvS25_EENS_8epilogue10collective18CollectiveEpilogueINS2H_23Sm100TmaWarpSpecializedILi4ELi2ELi32ELb1ELb0EEEJNS5_IJSH_SG_SH_EEENS5_IJNSN_ISH_SC_EENSN_INS5_IJSO_SB_EEENS5_IJSC_SF_EEEEEEEENS_10bfloat16_tESM_S2S_SM_NS2H_6fusion15FusionCallbacksIS2L_NS2T_17LinearCombinationIS2S_fS2S_fLNS_15FloatRoundStyleE2EEES2M_S2R_JEEENS4_5SM1004TMEM4LOAD26SM100_TMEM_LOAD_32dp32b32xES1J_NS1L_INS1M_ILi2ELi4ELi3EEENS1O_ILi16EEENSN_INS5_IJS1Q_SO_EEENS5_IJSO_SC_EEEEEEENS4_39AutoVectorizingCopyWithAssumedAlignmentILi128EEENS4_14SM90_TMA_STOREES38_S3A_S3A_EEEvvEEEEvNT_6ParamsE,"",@"SHT_CUDA_INFO"
	.sectionflags	@""
	.align	4


	//----- nvinfo : EIATTR_CUDA_API_VERSION
	.align		4
        /*0000*/ 	.byte	0x04, 0x37
        /*0002*/ 	.short	(.L_31 - .L_30)
.L_30:
        /*0004*/ 	.word	0x00000082


	//----- nvinfo : EIATTR_KPARAM_INFO
	.align		4
.L_31:
        /*0008*/ 	.byte	0x04, 0x17
        /*000a*/ 	.short	(.L_33 - .L_32)
.L_32:
        /*000c*/ 	.word	0x00000000
        /*0010*/ 	.short	0x0000
        /*0012*/ 	.short	0x0000
        /*0014*/ 	.byte	0x00, 0xf0, 0x01, 0x30


	//----- nvinfo : EIATTR_AT_ENTRY_FRAGMENTS
	.align		4
.L_33:
        /*0018*/ 	.byte	0x04, 0x4f
        /*001a*/ 	.short	(.L_35 - .L_34)


	//   ....[0]....
.L_34:
        /*001c*/ 	.word	0x00000006


	//----- nvinfo : EIATTR_RESERVED_SMEM_USED
	.align		4
.L_35:
        /*0020*/ 	.byte	0x01, 0x41
	.zero		2


	//----- nvinfo : EIATTR_SPARSE_MMA_MASK
	.align		4
        /*0024*/ 	.byte	0x03, 0x50
        /*0026*/ 	.short	0x0000


	//----- nvinfo : EIATTR_TCGEN05_1CTA_USED
	.align		4
        /*0028*/ 	.byte	0x01, 0x51
	.zero		2


	//----- nvinfo : EIATTR_MAXREG_COUNT
	.align		4
        /*002c*/ 	.byte	0x03, 0x1b
        /*002e*/ 	.short	0x00ff


	//----- nvinfo : EIATTR_NUM_BARRIERS
	.align		4
        /*0030*/ 	.byte	0x02, 0x4c
        /*0032*/ 	.byte	0x07
	.zero		1


	//----- nvinfo : EIATTR_EXTERNS
	.align		4
        /*0034*/ 	.byte	0x04, 0x0f
        /*0036*/ 	.short	(.L_37 - .L_36)


	//   ....[0]....
	.align		4
.L_36:
        /*0038*/ 	.word	index@(__assertfail)


	//----- nvinfo : EIATTR_MERCURY_ISA_VERSION
	.align		4
.L_37:
        /*003c*/ 	.byte	0x03, 0x5f
        /*003e*/ 	.short	0x0101


	//----- nvinfo : EIATTR_INT_WARP_WIDE_INSTR_OFFSETS
	.align		4
        /*0040*/ 	.byte	0x04, 0x31
        /*0042*/ 	.short	(.L_39 - .L_38)


	//   ....[0]....
.L_38:
        /*0044*/ 	.word	0x00000ee0


	//   ....[1]....
        /*0048*/ 	.word	0x00000fb0


	//   ....[2]....
        /*004c*/ 	.word	0x00004b00


	//   ....[3]....
        /*0050*/ 	.word	0x00004b20


	//   ....[4]....
        /*0054*/ 	.word	0x00004b50


	//   ....[5]....
        /*0058*/ 	.word	0x00005790


	//   ....[6]....
        /*005c*/ 	.word	0x00005830


	//   ....[7]....
        /*0060*/ 	.word	0x000058e0


	//   ....[8]....
        /*0064*/ 	.word	0x00005950


	//   ....[9]....
        /*0068*/ 	.word	0x00005a00


	//   ....[10]....
        /*006c*/ 	.word	0x00005ad0


	//   ....[11]....
        /*0070*/ 	.word	0x00005b50


	//   ....[12]....
        /*0074*/ 	.word	0x00005be0


	//   ....[13]....
        /*0078*/ 	.word	0x00005cb0


	//   ....[14]....
        /*007c*/ 	.word	0x00005d20


	//   ....[15]....
        /*0080*/ 	.word	0x00005de0


	//   ....[16]....
        /*0084*/ 	.word	0x00005ea0


	//   ....[17]....
        /*0088*/ 	.word	0x00005f20


	//   ....[18]....
        /*008c*/ 	.word	0x00005fb0


	//   ....[19]....
        /*0090*/ 	.word	0x000060a0


	//   ....[20]....
        /*0094*/ 	.word	0x00006110


	//   ....[21]....
        /*0098*/ 	.word	0x00006270


	//   ....[22]....
        /*009c*/ 	.word	0x000062a0


	//   ....[23]....
        /*00a0*/ 	.word	0x00006310


	//   ....[24]....
        /*00a4*/ 	.word	0x000063c0


	//   ....[25]....
        /*00a8*/ 	.word	0x00006490


	//   ....[26]....
        /*00ac*/ 	.word	0x00006530


	//   ....[27]....
        /*00b0*/ 	.word	0x000065f0


	//   ....[28]....
        /*00b4*/ 	.word	0x00006700


	//----- nvinfo : EIATTR_COOP_GROUP_MASK_REGIDS
	.align		4
.L_39:
        /*00b8*/ 	.byte	0x04, 0x29
        /*00ba*/ 	.short	(.L_41 - .L_40)


	//   ....[0]....
.L_40:
        /*00bc*/ 	.word	0xffffffff


	//   ....[1]....
        /*00c0*/ 	.word	0xffffffff


	//   ....[2]....
        /*00c4*/ 	.word	0xffffffff


	//   ....[3]....
        /*00c8*/ 	.word	0xffffffff


	//   ....[4]....
        /*00cc*/ 	.word	0xffffffff


	//   ....[5]....
        /*00d0*/ 	.word	0xffffffff


	//   ....[6]....
        /*00d4*/ 	.word	0xffffffff


	//   ....[7]....
        /*00d8*/ 	.word	0xffffffff


	//   ....[8]....
        /*00dc*/ 	.word	0xffffffff


	//   ....[9]....
        /*00e0*/ 	.word	0xffffffff


	//   ....[10]....
        /*00e4*/ 	.word	0xffffffff


	//   ....[11]....
        /*00e8*/ 	.word	0xffffffff


	//   ....[12]....
        /*00ec*/ 	.word	0xffffffff


	//   ....[13]....
        /*00f0*/ 	.word	0xffffffff


	//----- nvinfo : EIATTR_COOP_GROUP_INSTR_OFFSETS
	.align		4
.L_41:
        /*00f4*/ 	.byte	0x04, 0x28
        /*00f6*/ 	.short	(.L_43 - .L_42)


	//   ....[0]....
.L_42:
        /*00f8*/ 	.word	0x00000080


	//   ....[1]....
        /*00fc*/ 	.word	0x00000550


	//   ....[2]....
        /*0100*/ 	.word	0x00000850


	//   ....[3]....
        /*0104*/ 	.word	0x000009f0


	//   ....[4]....
        /*0108*/ 	.word	0x00000af0


	//   ....[5]....
        /*010c*/ 	.word	0x00000c60


	//   ....[6]....
        /*0110*/ 	.word	0x00000da0


	//   ....[7]....
        /*0114*/ 	.word	0x00001020


	//   ....[8]....
        /*0118*/ 	.word	0x00002510


	//   ....[9]....
        /*011c*/ 	.word	0x000039a0


	//   ....[10]....
        /*0120*/ 	.word	0x00003bb0


	//   ....[11]....
        /*0124*/ 	.word	0x00003be0


	//   ....[12]....
        /*0128*/ 	.word	0x000049e0


	//   ....[13]....
        /*012c*/ 	.word	0x00004c10


	//----- nvinfo : EIATTR_VRC_CTA_INIT_COUNT
	.align		4
.L_43:
        /*0130*/ 	.byte	0x02, 0x4a
        /*0132*/ 	.byte	0x80
	.zero		1


	//----- nvinfo : EIATTR_SYSCALL_OFFSETS
	.align		4
        /*0134*/ 	.byte	0x04, 0x46
        /*0136*/ 	.short	(.L_45 - .L_44)


	//   ....[0]....
.L_44:
        /*0138*/ 	.word	0x000072e0


	//   ....[1]....
        /*013c*/ 	.word	0x000073d0


	//   ....[2]....
        /*0140*/ 	.word	0x00007fa0


	//   ....[3]....
        /*0144*/ 	.word	0x00008110


	//   ....[4]....
        /*0148*/ 	.word	0x000095d0


	//   ....[5]....
        /*014c*/ 	.word	0x00009740


	//   ....[6]....
        /*0150*/ 	.word	0x0000ac60


	//   ....[7]....
        /*0154*/ 	.word	0x0000add0


	//   ....[8]....
        /*0158*/ 	.word	0x0000c280


	//   ....[9]....
        /*015c*/ 	.word	0x0000c3f0


	//   ....[10]....
        /*0160*/ 	.word	0x0000d900


	//   ....[11]....
        /*0164*/ 	.word	0x0000da70


	//   ....[12]....
        /*0168*/ 	.word	0x0000ef40


	//   ....[13]....
        /*016c*/ 	.word	0x0000f0b0


	//   ....[14]....
        /*0170*/ 	.word	0x000105b0


	//   ....[15]....
        /*0174*/ 	.word	0x00010720


	//   ....[16]....
        /*0178*/ 	.word	0x00011b80


	//   ....[17]....
        /*017c*/ 	.word	0x00011cf0


	//----- nvinfo : EIATTR_MBARRIER_INSTR_OFFSETS
	.align		4
.L_45:
        /*0180*/ 	.byte	0x04, 0x39
        /*0182*/ 	.short	(.L_47 - .L_46)


	//   ....[0]....
.L_46:
        /*0184*/ 	.word	0x00000670
        /*0188*/ 	.word	0x000000ff
        /*018c*/ 	.word	0x00000000
        /*0190*/ 	.short	0x0100
        /*0192*/ 	.byte	0x04
	.zero		1


	//   ....[1]....
        /*0194*/ 	.word	0x00000680
        /*0198*/ 	.word	0x000000ff
        /*019c*/ 	.word	0x00000070
        /*01a0*/ 	.short	0x0100
        /*01a2*/ 	.byte	0x04
	.zero		1


	//   ....[2]....
        /*01a4*/ 	.word	0x00000690
        /*01a8*/ 	.word	0x000000ff
        /*01ac*/ 	.word	0x00000008
        /*01b0*/ 	.short	0x0100
        /*01b2*/ 	.byte	0x04
	.zero		1


	//   ....[3]....
        /*01b4*/ 	.word	0x000006a0
        /*01b8*/ 	.word	0x000000ff
        /*01bc*/ 	.word	0x00000078
        /*01c0*/ 	.short	0x0100
        /*01c2*/ 	.byte	0x04
	.zero		1


	//   ....[4]....
        /*01c4*/ 	.word	0x000006b0
        /*01c8*/ 	.word	0x000000ff
        /*01cc*/ 	.word	0x00000010
        /*01d0*/ 	.short	0x0100
        /*01d2*/ 	.byte	0x04
	.zero		1


	//   ....[5]....
        /*01d4*/ 	.word	0x000006c0
        /*01d8*/ 	.word	0x000000ff
        /*01dc*/ 	.word	0x00000080
        /*01e0*/ 	.short	0x0100
        /*01e2*/ 	.byte	0x04
	.zero		1


	//   ....[6]....
        /*01e4*/ 	.word	0x000006d0
        /*01e8*/ 	.word	0x000000ff
        /*01ec*/ 	.word	0x00000018
        /*01f0*/ 	.short	0x0100
        /*01f2*/ 	.byte	0x04
	.zero		1


	//   ....[7]....
        /*01f4*/ 	.word	0x000006e0
        /*01f8*/ 	.word	0x000000ff
        /*01fc*/ 	.word	0x00000088
        /*0200*/ 	.short	0x0100
        /*0202*/ 	.byte	0x04
	.zero		1


	//   ....[8]....
        /*0204*/ 	.word	0x000006f0
        /*0208*/ 	.word	0x000000ff
        /*020c*/ 	.word	0x00000020
        /*0210*/ 	.short	0x0100
        /*0212*/ 	.byte	0x04
	.zero		1


	//   ....[9]....
        /*0214*/ 	.word	0x00000700
        /*0218*/ 	.word	0x000000ff
        /*021c*/ 	.word	0x00000090
        /*0220*/ 	.short	0x0100
        /*0222*/ 	.byte	0x04
	.zero		1


	//   ....[10]....
        /*0224*/ 	.word	0x00000710
        /*0228*/ 	.word	0x000000ff
        /*022c*/ 	.word	0x00000028
        /*0230*/ 	.short	0x0100
        /*0232*/ 	.byte	0x04
	.zero		1


	//   ....[11]....
        /*0234*/ 	.word	0x00000720
        /*0238*/ 	.word	0x000000ff
        /*023c*/ 	.word	0x00000098
        /*0240*/ 	.short	0x0100
        /*0242*/ 	.byte	0x04
	.zero		1


	//   ....[12]....
        /*0244*/ 	.word	0x00000730
        /*0248*/ 	.word	0x000000ff
        /*024c*/ 	.word	0x00000030
        /*0250*/ 	.short	0x0100
        /*0252*/ 	.byte	0x04
	.zero		1


	//   ....[13]....
        /*0254*/ 	.word	0x00000740
        /*0258*/ 	.word	0x000000ff
        /*025c*/ 	.word	0x000000a0
        /*0260*/ 	.short	0x0100
        /*0262*/ 	.byte	0x04
	.zero		1


	//   ....[14]....
        /*0264*/ 	.word	0x00000750
        /*0268*/ 	.word	0x000000ff
        /*026c*/ 	.word	0x00000038
        /*0270*/ 	.short	0x0100
        /*0272*/ 	.byte	0x04
	.zero		1


	//   ....[15]....
        /*0274*/ 	.word	0x00000760
        /*0278*/ 	.word	0x000000ff
        /*027c*/ 	.word	0x000000a8
        /*0280*/ 	.short	0x0100
        /*0282*/ 	.byte	0x04
	.zero		1


	//   ....[16]....
        /*0284*/ 	.word	0x00000770
        /*0288*/ 	.word	0x000000ff
        /*028c*/ 	.word	0x00000040
        /*0290*/ 	.short	0x0100
        /*0292*/ 	.byte	0x04
	.zero		1


	//   ....[17]....
        /*0294*/ 	.word	0x00000780
        /*0298*/ 	.word	0x000000ff
        /*029c*/ 	.word	0x000000b0
        /*02a0*/ 	.short	0x0100
        /*02a2*/ 	.byte	0x04
	.zero		1


	//   ....[18]....
        /*02a4*/ 	.word	0x00000790
        /*02a8*/ 	.word	0x000000ff
        /*02ac*/ 	.word	0x00000048
        /*02b0*/ 	.short	0x0100
        /*02b2*/ 	.byte	0x04
	.zero		1


	//   ....[19]....
        /*02b4*/ 	.word	0x000007a0
        /*02b8*/ 	.word	0x000000ff
        /*02bc*/ 	.word	0x000000b8
        /*02c0*/ 	.short	0x0100
        /*02c2*/ 	.byte	0x04
	.zero		1


	//   ....[20]....
        /*02c4*/ 	.word	0x000007b0
        /*02c8*/ 	.word	0x000000ff
        /*02cc*/ 	.word	0x00000050
        /*02d0*/ 	.short	0x0100
        /*02d2*/ 	.byte	0x04
	.zero		1


	//   ....[21]....
        /*02d4*/ 	.word	0x000007c0
        /*02d8*/ 	.word	0x000000ff
        /*02dc*/ 	.word	0x000000c0
        /*02e0*/ 	.short	0x0100
        /*02e2*/ 	.byte	0x04
	.zero		1


	//   ....[22]....
        /*02e4*/ 	.word	0x000007d0
        /*02e8*/ 	.word	0x000000ff
        /*02ec*/ 	.word	0x00000058
        /*02f0*/ 	.short	0x0100
        /*02f2*/ 	.byte	0x04
	.zero		1


	//   ....[23]....
        /*02f4*/ 	.word	0x000007e0
        /*02f8*/ 	.word	0x000000ff
        /*02fc*/ 	.word	0x000000c8
        /*0300*/ 	.short	0x0100
        /*0302*/ 	.byte	0x04
	.zero		1


	//   ....[24]....
        /*0304*/ 	.word	0x000007f0
        /*0308*/ 	.word	0x000000ff
        /*030c*/ 	.word	0x00000060
        /*0310*/ 	.short	0x0100
        /*0312*/ 	.byte	0x04
	.zero		1


	//   ....[25]....
        /*0314*/ 	.word	0x00000800
        /*0318*/ 	.word	0x000000ff
        /*031c*/ 	.word	0x000000d0
        /*0320*/ 	.short	0x0100
        /*0322*/ 	.byte	0x04
	.zero		1


	//   ....[26]....
        /*0324*/ 	.word	0x00000810
        /*0328*/ 	.word	0x000000ff
        /*032c*/ 	.word	0x00000068
        /*0330*/ 	.short	0x0100
        /*0332*/ 	.byte	0x04
	.zero		1


	//   ....[27]....
        /*0334*/ 	.word	0x00000820
        /*0338*/ 	.word	0x000000ff
        /*033c*/ 	.word	0x000000d8
        /*0340*/ 	.short	0x0100
        /*0342*/ 	.byte	0x04
	.zero		1


	//   ....[28]....
        /*0344*/ 	.word	0x00000960
        /*0348*/ 	.word	0x000000ff
        /*034c*/ 	.word	0x000000e0
        /*0350*/ 	.short	0x0100
        /*0352*/ 	.byte	0x04
	.zero		1


	//   ....[29]....
        /*0354*/ 	.word	0x00000970
        /*0358*/ 	.word	0x000000ff
        /*035c*/ 	.word	0x00000100
        /*0360*/ 	.short	0x0100
        /*0362*/ 	.byte	0x04
	.zero		1


	//   ....[30]....
        /*0364*/ 	.word	0x00000980
        /*0368*/ 	.word	0x000000ff
        /*036c*/ 	.word	0x000000e8
        /*0370*/ 	.short	0x0100
        /*0372*/ 	.byte	0x04
	.zero		1


	//   ....[31]....
        /*0374*/ 	.word	0x00000990
        /*0378*/ 	.word	0x000000ff
        /*037c*/ 	.word	0x00000108
        /*0380*/ 	.short	0x0100
        /*0382*/ 	.byte	0x04
	.zero		1


	//   ....[32]....
        /*0384*/ 	.word	0x000009a0
        /*0388*/ 	.word	0x000000ff
        /*038c*/ 	.word	0x000000f0
        /*0390*/ 	.short	0x0100
        /*0392*/ 	.byte	0x04
	.zero		1


	//   ....[33]....
        /*0394*/ 	.word	0x000009b0
        /*0398*/ 	.word	0x000000ff
        /*039c*/ 	.word	0x00000110
        /*03a0*/ 	.short	0x0100
        /*03a2*/ 	.byte	0x04
	.zero		1


	//   ....[34]....
        /*03a4*/ 	.word	0x000009c0
        /*03a8*/ 	.word	0x000000ff
        /*03ac*/ 	.word	0x000000f8
        /*03b0*/ 	.short	0x0100
        /*03b2*/ 	.byte	0x04
	.zero		1


	//   ....[35]....
        /*03b4*/ 	.word	0x000009d0
        /*03b8*/ 	.word	0x000000ff
        /*03bc*/ 	.word	0x00000118
        /*03c0*/ 	.short	0x0100
        /*03c2*/ 	.byte	0x04
	.zero		1


	//   ....[36]....
        /*03c4*/ 	.word	0x00000ac0
        /*03c8*/ 	.word	0x000000ff
        /*03cc*/ 	.word	0x00000120
        /*03d0*/ 	.short	0x0100
        /*03d2*/ 	.byte	0x06
	.zero		1


	//   ....[37]....
        /*03d4*/ 	.word	0x00000ad0
        /*03d8*/ 	.word	0x000000ff
        /*03dc*/ 	.word	0x00000128
        /*03e0*/ 	.short	0x0100
        /*03e2*/ 	.byte	0x06
	.zero		1


	//   ....[38]....
        /*03e4*/ 	.word	0x00000c10
        /*03e8*/ 	.word	0x000000ff
        /*03ec*/ 	.word	0x00000130
        /*03f0*/ 	.short	0x0100
        /*03f2*/ 	.byte	0x06
	.zero		1


	//   ....[39]....
        /*03f4*/ 	.word	0x00000c20
        /*03f8*/ 	.word	0x000000ff
        /*03fc*/ 	.word	0x00000140
        /*0400*/ 	.short	0x0100
        /*0402*/ 	.byte	0x06
	.zero		1


	//   ....[40]....
        /*0404*/ 	.word	0x00000c30
        /*0408*/ 	.word	0x000000ff
        /*040c*/ 	.word	0x00000138
        /*0410*/ 	.short	0x0100
        /*0412*/ 	.byte	0x06
	.zero		1


	//   ....[41]....
        /*0414*/ 	.word	0x00000c40
        /*0418*/ 	.word	0x000000ff
        /*041c*/ 	.word	0x00000148
        /*0420*/ 	.short	0x0100
        /*0422*/ 	.byte	0x06
	.zero		1


	//   ....[42]....
        /*0424*/ 	.word	0x00000d70
        /*0428*/ 	.word	0x000000ff
        /*042c*/ 	.word	0x00000150
        /*0430*/ 	.short	0x0100
        /*0432*/ 	.byte	0x04
	.zero		1


	//   ....[43]....
        /*0434*/ 	.word	0x00000d80
        /*0438*/ 	.word	0x000000ff
        /*043c*/ 	.word	0x00000158
        /*0440*/ 	.short	0x0100
        /*0442*/ 	.byte	0x04
	.zero		1


	//   ....[44]....
        /*0444*/ 	.word	0x00000e80
        /*0448*/ 	.word	0x000000ff
        /*044c*/ 	.word	0x00000160
        /*0450*/ 	.short	0x0100
        /*0452*/ 	.byte	0x04
	.zero		1


	//   ....[45]....
        /*0454*/ 	.word	0x00000e90
        /*0458*/ 	.word	0x000000ff
        /*045c*/ 	.word	0x00000170
        /*0460*/ 	.short	0x0100
        /*0462*/ 	.byte	0x04
	.zero		1


	//   ....[46]....
        /*0464*/ 	.word	0x00000ea0
        /*0468*/ 	.word	0x000000ff
        /*046c*/ 	.word	0x00000168
        /*0470*/ 	.short	0x0100
        /*0472*/ 	.byte	0x04
	.zero		1


	//   ....[47]....
        /*0474*/ 	.word	0x00000eb0
        /*0478*/ 	.word	0x000000ff
        /*047c*/ 	.word	0x00000178
        /*0480*/ 	.short	0x0100
        /*0482*/ 	.byte	0x04
	.zero		1


	//   ....[48]....
        /*0484*/ 	.word	0x00000fd0
        /*0488*/ 	.word	0x000000ff
        /*048c*/ 	.word	0x00000180
        /*0490*/ 	.short	0x0100
        /*0492*/ 	.byte	0x06
	.zero		1


	//   ....[49]....
        /*0494*/ 	.word	0x00001b00
        /*0498*/ 	.word	0x00000000
        /*049c*/ 	.word	0x00000170
        /*04a0*/ 	.short	0x010a
        /*04a2*/ 	.byte	0xff
	.zero		1


	//   ....[50]....
        /*04a4*/ 	.word	0x00001b20
        /*04a8*/ 	.word	0x00000000
        /*04ac*/ 	.word	0x00000160
        /*04b0*/ 	.short	0x0101
        /*04b2*/ 	.byte	0xff
	.zero		1


	//   ....[51]....
        /*04b4*/ 	.word	0x00001be0
        /*04b8*/ 	.word	0x000000ff
        /*04bc*/ 	.word	0x00000070
        /*04c0*/ 	.short	0x010a
        /*04c2*/ 	.byte	0x04
	.zero		1


	//   ....[52]....
        /*04c4*/ 	.word	0x00001c70
        /*04c8*/ 	.word	0x000000ff
        /*04cc*/ 	.word	0x00000070
        /*04d0*/ 	.short	0x010a
        /*04d2*/ 	.byte	0x29
	.zero		1


	//   ....[53]....
        /*04d4*/ 	.word	0x00001db0
        /*04d8*/ 	.word	0x000000ff
        /*04dc*/ 	.word	0x00000070
        /*04e0*/ 	.short	0x010a
        /*04e2*/ 	.byte	0x05
	.zero		1


	//   ....[54]....
        /*04e4*/ 	.word	0x00002080
        /*04e8*/ 	.word	0x000000ff
        /*04ec*/ 	.word	0x00000128
        /*04f0*/ 	.short	0x0101
        /*04f2*/ 	.byte	0x06
	.zero		1


	//   ....[55]....
        /*04f4*/ 	.word	0x000020a0
        /*04f8*/ 	.word	0x000000ff
        /*04fc*/ 	.word	0x00000070
        /*0500*/ 	.short	0x010a
        /*0502*/ 	.byte	0x04
	.zero		1


	//   ....[56]....
        /*0504*/ 	.word	0x00002120
        /*0508*/ 	.word	0x000000ff
        /*050c*/ 	.word	0x00000070
        /*0510*/ 	.short	0x010a
        /*0512*/ 	.byte	0x29
	.zero		1


	//   ....[57]....
        /*0514*/ 	.word	0x00002260
        /*0518*/ 	.word	0x000000ff
        /*051c*/ 	.word	0x00000070
        /*0520*/ 	.short	0x010a
        /*0522*/ 	.byte	0x05
	.zero		1


	//   ....[58]....
        /*0524*/ 	.word	0x00002540
        /*0528*/ 	.word	0x00000003
        /*052c*/ 	.word	0x00000130
        /*0530*/ 	.short	0x010a
        /*0532*/ 	.byte	0xff
	.zero		1


	//   ....[59]....
        /*0534*/ 	.word	0x00002690
        /*0538*/ 	.word	0x00000000
        /*053c*/ 	.word	0x00000000
        /*0540*/ 	.short	0x0101
        /*0542*/ 	.byte	0xff
	.zero		1


	//   ....[60]....
        /*0544*/ 	.word	0x00002c50
        /*0548*/ 	.word	0x000000ff
        /*054c*/ 	.word	0x00000000
        /*0550*/ 	.short	0x010a
        /*0552*/ 	.byte	0x04
	.zero		1


	//   ....[61]....
        /*0554*/ 	.word	0x00002ce0
        /*0558*/ 	.word	0x000000ff
        /*055c*/ 	.word	0x00000000
        /*0560*/ 	.short	0x010a
        /*0562*/ 	.byte	0x05
	.zero		1


	//   ....[62]....
        /*0564*/ 	.word	0x00002d70
        /*0568*/ 	.word	0x000000ff
        /*056c*/ 	.word	0x00000000
        /*0570*/ 	.short	0x010a
        /*0572*/ 	.byte	0x05
	.zero		1


	//   ....[63]....
        /*0574*/ 	.word	0x00002e00
        /*0578*/ 	.word	0x000000ff
        /*057c*/ 	.word	0x00000000
        /*0580*/ 	.short	0x010a
        /*0582*/ 	.byte	0x05
	.zero		1


	//   ....[64]....
        /*0584*/ 	.word	0x00002e90
        /*0588*/ 	.word	0x000000ff
        /*058c*/ 	.word	0x00000000
        /*0590*/ 	.short	0x010a
        /*0592*/ 	.byte	0x05
	.zero		1


	//   ....[65]....
        /*0594*/ 	.word	0x00002f20
        /*0598*/ 	.word	0x000000ff
        /*059c*/ 	.word	0x00000000
        /*05a0*/ 	.short	0x010a
        /*05a2*/ 	.byte	0x05
	.zero		1


	//   ....[66]....
        /*05a4*/ 	.word	0x00002fb0
        /*05a8*/ 	.word	0x000000ff
        /*05ac*/ 	.word	0x00000000
        /*05b0*/ 	.short	0x010a
        /*05b2*/ 	.byte	0x05
	.zero		1


	//   ....[67]....
        /*05b4*/ 	.word	0x00003040
        /*05b8*/ 	.word	0x000000ff
        /*05bc*/ 	.word	0x00000000
        /*05c0*/ 	.short	0x010a
        /*05c2*/ 	.byte	0x05
	.zero		1


	//   ....[68]....
        /*05c4*/ 	.word	0x000030d0
        /*05c8*/ 	.word	0x000000ff
        /*05cc*/ 	.word	0x00000000
        /*05d0*/ 	.short	0x010a
        /*05d2*/ 	.byte	0x05
	.zero		1


	//   ....[69]....
        /*05d4*/ 	.word	0x00003160
        /*05d8*/ 	.word	0x000000ff
        /*05dc*/ 	.word	0x00000000
        /*05e0*/ 	.short	0x010a
        /*05e2*/ 	.byte	0x05
	.zero		1


	//   ....[70]....
        /*05e4*/ 	.word	0x000031f0
        /*05e8*/ 	.word	0x000000ff
        /*05ec*/ 	.word	0x00000000
        /*05f0*/ 	.short	0x010a
        /*05f2*/ 	.byte	0x05
	.zero		1


	//   ....[71]....
        /*05f4*/ 	.word	0x00003280
        /*05f8*/ 	.word	0x000000ff
        /*05fc*/ 	.word	0x00000000
        /*0600*/ 	.short	0x010a
        /*0602*/ 	.byte	0x05
	.zero		1


	//   ....[72]....
        /*0604*/ 	.word	0x00003310
        /*0608*/ 	.word	0x000000ff
        /*060c*/ 	.word	0x00000000
        /*0610*/ 	.short	0x010a
        /*0612*/ 	.byte	0x05
	.zero		1


	//   ....[73]....
        /*0614*/ 	.word	0x000033b0
        /*0618*/ 	.word	0x00000000
        /*061c*/ 	.word	0x00000000
        /*0620*/ 	.short	0x010a
        /*0622*/ 	.byte	0xff
	.zero		1


	//   ....[74]....
        /*0624*/ 	.word	0x000034f0
        /*0628*/ 	.word	0x00000000
        /*062c*/ 	.word	0x00000160
        /*0630*/ 	.short	0x010a
        /*0632*/ 	.byte	0xff
	.zero		1


	//   ....[75]....
        /*0634*/ 	.word	0x00003550
        /*0638*/ 	.word	0x00000004
        /*063c*/ 	.word	0x00000000
        /*0640*/ 	.short	0x0101
        /*0642*/ 	.byte	0xff
	.zero		1


	//   ....[76]....
        /*0644*/ 	.word	0x00003570
        /*0648*/ 	.word	0x000000ff
        /*064c*/ 	.word	0x00000140
        /*0650*/ 	.short	0x010a
        /*0652*/ 	.byte	0x04
	.zero		1


	//   ....[77]....
        /*0654*/ 	.word	0x00003690
        /*0658*/ 	.word	0x00000000
        /*065c*/ 	.word	0x00000130
        /*0660*/ 	.short	0x010a
        /*0662*/ 	.byte	0xff
	.zero		1


	//   ....[78]....
        /*0664*/ 	.word	0x000037a0
        /*0668*/ 	.word	0x00000000
        /*066c*/ 	.word	0x00000000
        /*0670*/ 	.short	0x0101
        /*0672*/ 	.byte	0xff
	.zero		1


	//   ....[79]....
        /*0674*/ 	.word	0x00003830
        /*0678*/ 	.word	0x000000ff
        /*067c*/ 	.word	0x00000140
        /*0680*/ 	.short	0x0106
        /*0682*/ 	.byte	0x04
	.zero		1


	//   ....[80]....
        /*0684*/ 	.word	0x00003850
        /*0688*/ 	.word	0x000000ff
        /*068c*/ 	.word	0x00000140
        /*0690*/ 	.short	0x010a
        /*0692*/ 	.byte	0x04
	.zero		1


	//   ....[81]....
        /*0694*/ 	.word	0x000038e0
        /*0698*/ 	.word	0x000000ff
        /*069c*/ 	.word	0x00000140
        /*06a0*/ 	.short	0x0106
        /*06a2*/ 	.byte	0x07
	.zero		1


	//   ....[82]....
        /*06a4*/ 	.word	0x00003920
        /*06a8*/ 	.word	0x00000000
        /*06ac*/ 	.word	0x00000140
        /*06b0*/ 	.short	0x010a
        /*06b2*/ 	.byte	0xff
	.zero		1


	//   ....[83]....
        /*06b4*/ 	.word	0x00003eb0
        /*06b8*/ 	.word	0x00000009
        /*06bc*/ 	.word	0x00000130
        /*06c0*/ 	.short	0x010a
        /*06c2*/ 	.byte	0xff
	.zero		1


	//   ....[84]....
        /*06c4*/ 	.word	0x00003fc0
        /*06c8*/ 	.word	0x00000009
        /*06cc*/ 	.word	0x00000000
        /*06d0*/ 	.short	0x0101
        /*06d2*/ 	.byte	0xff
	.zero		1


	//   ....[85]....
        /*06d4*/ 	.word	0x00004030
        /*06d8*/ 	.word	0x00000004
        /*06dc*/ 	.word	0x00000000
        /*06e0*/ 	.short	0x010a
        /*06e2*/ 	.byte	0xff
	.zero		1


	//   ....[86]....
        /*06e4*/ 	.word	0x00004050
        /*06e8*/ 	.word	0x00000004
        /*06ec*/ 	.word	0x00000000
        /*06f0*/ 	.short	0x010a
        /*06f2*/ 	.byte	0xff
	.zero		1


	//   ....[87]....
        /*06f4*/ 	.word	0x00004260
        /*06f8*/ 	.word	0x00000007
        /*06fc*/ 	.word	0x00000000
        /*0700*/ 	.short	0x010a
        /*0702*/ 	.byte	0xff
	.zero		1


	//   ....[88]....
        /*0704*/ 	.word	0x000042a0
        /*0708*/ 	.word	0x00000008
        /*070c*/ 	.word	0x00000158
        /*0710*/ 	.short	0x010a
        /*0712*/ 	.byte	0xff
	.zero		1


	//   ....[89]....
        /*0714*/ 	.word	0x00004510
        /*0718*/ 	.word	0x00000004
        /*071c*/ 	.word	0x00000000
        /*0720*/ 	.short	0x010a
        /*0722*/ 	.byte	0xff
	.zero		1


	//   ....[90]....
        /*0724*/ 	.word	0x000045b0
        /*0728*/ 	.word	0x00000005
        /*072c*/ 	.word	0x00000000
        /*0730*/ 	.short	0x010a
        /*0732*/ 	.byte	0xff
	.zero		1


	//   ....[91]....
        /*0734*/ 	.word	0x000049c0
        /*0738*/ 	.word	0x00000008
        /*073c*/ 	.word	0x00000180
        /*0740*/ 	.short	0x010a
        /*0742*/ 	.byte	0xff
	.zero		1


	//   ....[92]....
        /*0744*/ 	.word	0x00004f20
        /*0748*/ 	.word	0x00000008
        /*074c*/ 	.word	0x00000130
        /*0750*/ 	.short	0x010a
        /*0752*/ 	.byte	0xff
	.zero		1


	//   ....[93]....
        /*0754*/ 	.word	0x00005090
        /*0758*/ 	.word	0x00000000
        /*075c*/ 	.word	0x00000000
        /*0760*/ 	.short	0x0101
        /*0762*/ 	.byte	0xff
	.zero		1


	//   ....[94]....
        /*0764*/ 	.word	0x00005570
        /*0768*/ 	.word	0x000000ff
        /*076c*/ 	.word	0x00000128
        /*0770*/ 	.short	0x010a
        /*0772*/ 	.byte	0x15
	.zero		1


	//   ....[95]....
        /*0774*/ 	.word	0x00005750
        /*0778*/ 	.word	0x000000ff
        /*077c*/ 	.word	0x00000100
        /*0780*/ 	.short	0x010a
        /*0782*/ 	.byte	0x15
	.zero		1


	//   ....[96]....
        /*0784*/ 	.word	0x00005900
        /*0788*/ 	.word	0x000000ff
        /*078c*/ 	.word	0x000000e0
        /*0790*/ 	.short	0x010b
        /*0792*/ 	.byte	0x15
	.zero		1


	//   ....[97]....
        /*0794*/ 	.word	0x00005910
        /*0798*/ 	.word	0x000000ff
        /*079c*/ 	.word	0x00000000
        /*07a0*/ 	.short	0x0101
        /*07a2*/ 	.byte	0x2e
	.zero		1


	//   ....[98]....
        /*07a4*/ 	.word	0x00005920
        /*07a8*/ 	.word	0x000000ff
        /*07ac*/ 	.word	0x00000108
        /*07b0*/ 	.short	0x010a
        /*07b2*/ 	.byte	0x15
	.zero		1


	//   ....[99]....
        /*07b4*/ 	.word	0x00005af0
        /*07b8*/ 	.word	0x000000ff
        /*07bc*/ 	.word	0x000000e8
        /*07c0*/ 	.short	0x010b
        /*07c2*/ 	.byte	0x15
	.zero		1


	//   ....[100]....
        /*07c4*/ 	.word	0x00005b00
        /*07c8*/ 	.word	0x000000ff
        /*07cc*/ 	.word	0x00000000
        /*07d0*/ 	.short	0x0101
        /*07d2*/ 	.byte	0x2d
	.zero		1


	//   ....[101]....
        /*07d4*/ 	.word	0x00005b10
        /*07d8*/ 	.word	0x000000ff
        /*07dc*/ 	.word	0x00000110
        /*07e0*/ 	.short	0x010a
        /*07e2*/ 	.byte	0x15
	.zero		1


	//   ....[102]....
        /*07e4*/ 	.word	0x00005cd0
        /*07e8*/ 	.word	0x000000ff
        /*07ec*/ 	.word	0x000000f0
        /*07f0*/ 	.short	0x010b
        /*07f2*/ 	.byte	0x15
	.zero		1


	//   ....[103]....
        /*07f4*/ 	.word	0x00005ce0
        /*07f8*/ 	.word	0x000000ff
        /*07fc*/ 	.word	0x00000000
        /*0800*/ 	.short	0x0101
        /*0802*/ 	.byte	0x26
	.zero		1


	//   ....[104]....
        /*0804*/ 	.word	0x00005cf0
        /*0808*/ 	.word	0x000000ff
        /*080c*/ 	.word	0x00000118
        /*0810*/ 	.short	0x010a
        /*0812*/ 	.byte	0x15
	.zero		1


	//   ....[105]....
        /*0814*/ 	.word	0x00005ec0
        /*0818*/ 	.word	0x000000ff
        /*081c*/ 	.word	0x000000f8
        /*0820*/ 	.short	0x010b
        /*0822*/ 	.byte	0x15
	.zero		1


	//   ....[106]....
        /*0824*/ 	.word	0x00005ed0
        /*0828*/ 	.word	0x000000ff
        /*082c*/ 	.word	0x00000000
        /*0830*/ 	.short	0x0101
        /*0832*/ 	.byte	0x25
	.zero		1


	//   ....[107]....
        /*0834*/ 	.word	0x00005ee0
        /*0838*/ 	.word	0x000000ff
        /*083c*/ 	.word	0x00000100
        /*0840*/ 	.short	0x010a
        /*0842*/ 	.byte	0x15
	.zero		1


	//   ....[108]....
        /*0844*/ 	.word	0x000060c0
        /*0848*/ 	.word	0x000000ff
        /*084c*/ 	.word	0x000000e0
        /*0850*/ 	.short	0x010b
        /*0852*/ 	.byte	0x15
	.zero		1


	//   ....[109]....
        /*0854*/ 	.word	0x000060d0
        /*0858*/ 	.word	0x000000ff
        /*085c*/ 	.word	0x00000000
        /*0860*/ 	.short	0x0101
        /*0862*/ 	.byte	0x2e
	.zero		1


	//   ....[110]....
        /*0864*/ 	.word	0x000060e0
        /*0868*/ 	.word	0x000000ff
        /*086c*/ 	.word	0x00000108
        /*0870*/ 	.short	0x010a
        /*0872*/ 	.byte	0x15
	.zero		1


	//   ....[111]....
        /*0874*/ 	.word	0x000062c0
        /*0878*/ 	.word	0x000000ff
        /*087c*/ 	.word	0x000000e8
        /*0880*/ 	.short	0x010b
        /*0882*/ 	.byte	0x15
	.zero		1


	//   ....[112]....
        /*0884*/ 	.word	0x000062d0
        /*0888*/ 	.word	0x000000ff
        /*088c*/ 	.word	0x00000000
        /*0890*/ 	.short	0x0101
        /*0892*/ 	.byte	0x2d
	.zero		1


	//   ....[113]....
        /*0894*/ 	.word	0x000062e0
        /*0898*/ 	.word	0x000000ff
        /*089c*/ 	.word	0x00000110
        /*08a0*/ 	.short	0x010a
        /*08a2*/ 	.byte	0x15
	.zero		1


	//   ....[114]....
        /*08a4*/ 	.word	0x000064b0
        /*08a8*/ 	.word	0x000000ff
        /*08ac*/ 	.word	0x000000f0
        /*08b0*/ 	.short	0x010b
        /*08b2*/ 	.byte	0x15
	.zero		1


	//   ....[115]....
        /*08b4*/ 	.word	0x000064c0
        /*08b8*/ 	.word	0x000000ff
        /*08bc*/ 	.word	0x00000000
        /*08c0*/ 	.short	0x0101
        /*08c2*/ 	.byte	0x26
	.zero		1


	//   ....[116]....
        /*08c4*/ 	.word	0x000064d0
        /*08c8*/ 	.word	0x000000ff
        /*08cc*/ 	.word	0x00000118
        /*08d0*/ 	.short	0x010a
        /*08d2*/ 	.byte	0x15
	.zero		1


	//   ....[117]....
        /*08d4*/ 	.word	0x00006720
        /*08d8*/ 	.word	0x000000ff
        /*08dc*/ 	.word	0x000000f8
        /*08e0*/ 	.short	0x010b
        /*08e2*/ 	.byte	0x15
	.zero		1


	//   ....[118]....
        /*08e4*/ 	.word	0x00006730
        /*08e8*/ 	.word	0x000000ff
        /*08ec*/ 	.word	0x00000000
        /*08f0*/ 	.short	0x0101
        /*08f2*/ 	.byte	0x25
	.zero		1


	//   ....[119]....
        /*08f4*/ 	.word	0x00006750
        /*08f8*/ 	.word	0x000000ff
        /*08fc*/ 	.word	0x00000100
        /*0900*/ 	.short	0x010a
        /*0902*/ 	.byte	0x15
	.zero		1


	//   ....[120]....
        /*0904*/ 	.word	0x00006770
        /*0908*/ 	.word	0x000000ff
        /*090c*/ 	.word	0x00000108
        /*0910*/ 	.short	0x010a
        /*0912*/ 	.byte	0x15
	.zero		1


	//   ....[121]....
        /*0914*/ 	.word	0x00006790
        /*0918*/ 	.word	0x000000ff
        /*091c*/ 	.word	0x00000110
        /*0920*/ 	.short	0x010a
        /*0922*/ 	.byte	0x15
	.zero		1


	//   ....[122]....
        /*0924*/ 	.word	0x000067e0
        /*0928*/ 	.word	0x00000002
        /*092c*/ 	.word	0x00000118
        /*0930*/ 	.short	0x010a
        /*0932*/ 	.byte	0xff
	.zero		1


	//   ....[123]....
        /*0934*/ 	.word	0x00006b50
        /*0938*/ 	.word	0x00000000
        /*093c*/ 	.word	0x00000130
        /*0940*/ 	.short	0x010a
        /*0942*/ 	.byte	0xff
	.zero		1


	//   ....[124]....
        /*0944*/ 	.word	0x00006c20
        /*0948*/ 	.word	0x00000000
        /*094c*/ 	.word	0x00000000
        /*0950*/ 	.short	0x0101
        /*0952*/ 	.byte	0xff
	.zero		1


	//   ....[125]....
        /*0954*/ 	.word	0x000078d0
        /*0958*/ 	.word	0x000000ff
        /*095c*/ 	.word	0x000000e0
        /*0960*/ 	.short	0x010a
        /*0962*/ 	.byte	0x2d
	.zero		1


	//   ....[126]....
        /*0964*/ 	.word	0x000079b0
        /*0968*/ 	.word	0x000000ff
        /*096c*/ 	.word	0x00000150
        /*0970*/ 	.short	0x010a
        /*0972*/ 	.byte	0x2d
	.zero		1


	//   ....[127]....
        /*0974*/ 	.word	0x00007b30
        /*0978*/ 	.word	0x000000ff
        /*097c*/ 	.word	0x000000e0
        /*0980*/ 	.short	0x010a
        /*0982*/ 	.byte	0x2d
	.zero		1


	//   ....[128]....
        /*0984*/ 	.word	0x00007c50
        /*0988*/ 	.word	0x000000ff
        /*098c*/ 	.word	0x00000150
        /*0990*/ 	.short	0x010a
        /*0992*/ 	.byte	0x2d
	.zero		1


	//   ....[129]....
        /*0994*/ 	.word	0x00009290
        /*0998*/ 	.word	0x00000000
        /*099c*/ 	.word	0x00000000
        /*09a0*/ 	.short	0x0101
        /*09a2*/ 	.byte	0xff
	.zero		1


	//   ....[130]....
        /*09a4*/ 	.word	0x000092a0
        /*09a8*/ 	.word	0x00000003
        /*09ac*/ 	.word	0x000000e0
        /*09b0*/ 	.short	0x010a
        /*09b2*/ 	.byte	0xff
	.zero		1


	//   ....[131]....
        /*09b4*/ 	.word	0x00009370
        /*09b8*/ 	.word	0x00000003
        /*09bc*/ 	.word	0x000000e0
        /*09c0*/ 	.short	0x010a
        /*09c2*/ 	.byte	0xff
	.zero		1


	//   ....[132]....
        /*09c4*/ 	.word	0x00009aa0
        /*09c8*/ 	.word	0x000000ff
        /*09cc*/ 	.word	0x00000000
        /*09d0*/ 	.short	0x0101
        /*09d2*/ 	.byte	0x04
	.zero		1


	//   ....[133]....
        /*09d4*/ 	.word	0x0000a8d0
        /*09d8*/ 	.word	0x0000000d
        /*09dc*/ 	.word	0x00000000
        /*09e0*/ 	.short	0x0101
        /*09e2*/ 	.byte	0xff
	.zero		1


	//   ....[134]....
        /*09e4*/ 	.word	0x0000a930
        /*09e8*/ 	.word	0x0000000b
        /*09ec*/ 	.word	0x000000e0
        /*09f0*/ 	.short	0x010a
        /*09f2*/ 	.byte	0xff
	.zero		1


	//   ....[135]....
        /*09f4*/ 	.word	0x0000aa30
        /*09f8*/ 	.word	0x0000000b
        /*09fc*/ 	.word	0x000000e0
        /*0a00*/ 	.short	0x010a
        /*0a02*/ 	.byte	0xff
	.zero		1


	//   ....[136]....
        /*0a04*/ 	.word	0x0000bf00
        /*0a08*/ 	.word	0x00000003
        /*0a0c*/ 	.word	0x00000000
        /*0a10*/ 	.short	0x0101
        /*0a12*/ 	.byte	0xff
	.zero		1


	//   ....[137]....
        /*0a14*/ 	.word	0x0000bf20
        /*0a18*/ 	.word	0x00000000
        /*0a1c*/ 	.word	0x000000e0
        /*0a20*/ 	.short	0x010a
        /*0a22*/ 	.byte	0xff
	.zero		1


	//   ....[138]....
        /*0a24*/ 	.word	0x0000bfe0
        /*0a28*/ 	.word	0x00000000
        /*0a2c*/ 	.word	0x000000e0
        /*0a30*/ 	.short	0x010a
        /*0a32*/ 	.byte	0xff
	.zero		1


	//   ....[139]....
        /*0a34*/ 	.word	0x0000d520
        /*0a38*/ 	.word	0x00000003
        /*0a3c*/ 	.word	0x00000000
        /*0a40*/ 	.short	0x0101
        /*0a42*/ 	.byte	0xff
	.zero		1


	//   ....[140]....
        /*0a44*/ 	.word	0x0000d580
        /*0a48*/ 	.word	0x00000008
        /*0a4c*/ 	.word	0x000000e0
        /*0a50*/ 	.short	0x010a
        /*0a52*/ 	.byte	0xff
	.zero		1


	//   ....[141]....
        /*0a54*/ 	.word	0x0000d680
        /*0a58*/ 	.word	0x00000008
        /*0a5c*/ 	.word	0x000000e0
        /*0a60*/ 	.short	0x010a
        /*0a62*/ 	.byte	0xff
	.zero		1


	//   ....[142]....
        /*0a64*/ 	.word	0x0000ebb0
        /*0a68*/ 	.word	0x00000003
        /*0a6c*/ 	.word	0x00000000
        /*0a70*/ 	.short	0x0101
        /*0a72*/ 	.byte	0xff
	.zero		1


	//   ....[143]....
        /*0a74*/ 	.word	0x0000ebd0
        /*0a78*/ 	.word	0x00000008
        /*0a7c*/ 	.word	0x000000e0
        /*0a80*/ 	.short	0x010a
        /*0a82*/ 	.byte	0xff
	.zero		1


	//   ....[144]....
        /*0a84*/ 	.word	0x0000ec90
        /*0a88*/ 	.word	0x00000008
        /*0a8c*/ 	.word	0x000000e0
        /*0a90*/ 	.short	0x010a
        /*0a92*/ 	.byte	0xff
	.zero		1


	//   ....[145]....
        /*0a94*/ 	.word	0x00010250
        /*0a98*/ 	.word	0x00000003
        /*0a9c*/ 	.word	0x00000000
        /*0aa0*/ 	.short	0x0101
        /*0aa2*/ 	.byte	0xff
	.zero		1


	//   ....[146]....
        /*0aa4*/ 	.word	0x00010270
        /*0aa8*/ 	.word	0x00000000
        /*0aac*/ 	.word	0x000000e0
        /*0ab0*/ 	.short	0x010a
        /*0ab2*/ 	.byte	0xff
	.zero		1


	//   ....[147]....
        /*0ab4*/ 	.word	0x00010330
        /*0ab8*/ 	.word	0x00000000
        /*0abc*/ 	.word	0x000000e0
        /*0ac0*/ 	.short	0x010a
        /*0ac2*/ 	.byte	0xff
	.zero		1


	//   ....[148]....
        /*0ac4*/ 	.word	0x00011840
        /*0ac8*/ 	.word	0x00000003
        /*0acc*/ 	.word	0x00000000
        /*0ad0*/ 	.short	0x0101
        /*0ad2*/ 	.byte	0xff
	.zero		1


	//   ....[149]....
        /*0ad4*/ 	.word	0x00011860
        /*0ad8*/ 	.word	0x00000000
        /*0adc*/ 	.word	0x000000e0
        /*0ae0*/ 	.short	0x010a
        /*0ae2*/ 	.byte	0xff
	.zero		1


	//   ....[150]....
        /*0ae4*/ 	.word	0x00011910
        /*0ae8*/ 	.word	0x00000000
        /*0aec*/ 	.word	0x000000e0
        /*0af0*/ 	.short	0x010a
        /*0af2*/ 	.byte	0xff
	.zero		1


	//   ....[151]....
        /*0af4*/ 	.word	0x00012e30
        /*0af8*/ 	.word	0x00000003
        /*0afc*/ 	.word	0x00000000
        /*0b00*/ 	.short	0x0101
        /*0b02*/ 	.byte	0xff
	.zero		1


	//   ....[152]....
        /*0b04*/ 	.word	0x00012f30
        /*0b08*/ 	.word	0x000000ff
        /*0b0c*/ 	.word	0x00000180
        /*0b10*/ 	.short	0x0101
        /*0b12*/ 	.byte	0x2d
	.zero		1


	//   ....[153]....
        /*0b14*/ 	.word	0x000130d0
        /*0b18*/ 	.word	0x000000ff
        /*0b1c*/ 	.word	0x00000000
        /*0b20*/ 	.short	0x0101
        /*0b22*/ 	.byte	0x04
	.zero		1


	//   ....[154]....
        /*0b24*/ 	.word	0x000130f0
        /*0b28*/ 	.word	0x00000000
        /*0b2c*/ 	.word	0x00000170
        /*0b30*/ 	.short	0x010a
        /*0b32*/ 	.byte	0xff
	.zero		1


	//   ....[155]....
        /*0b34*/ 	.word	0x00013150
        /*0b38*/ 	.word	0x00000000
        /*0b3c*/ 	.word	0x00000070
        /*0b40*/ 	.short	0x010a
        /*0b42*/ 	.byte	0xff
	.zero		1


	//   ....[156]....
        /*0b44*/ 	.word	0x000131b0
        /*0b48*/ 	.word	0x00000000
        /*0b4c*/ 	.word	0x00000070
        /*0b50*/ 	.short	0x010a
        /*0b52*/ 	.byte	0xff
	.zero		1


	//   ....[157]....
        /*0b54*/ 	.word	0x00013200
        /*0b58*/ 	.word	0x00000003
        /*0b5c*/ 	.word	0x00000130
        /*0b60*/ 	.short	0x010a
        /*0b62*/ 	.byte	0xff
	.zero		1


	//   ....[158]....
        /*0b64*/ 	.word	0x00013260
        /*0b68*/ 	.word	0x00000000
        /*0b6c*/ 	.word	0x00000000
        /*0b70*/ 	.short	0x010a
        /*0b72*/ 	.byte	0xff
	.zero		1


	//   ....[159]....
        /*0b74*/ 	.word	0x000132c0
        /*0b78*/ 	.word	0x00000000
        /*0b7c*/ 	.word	0x00000000
        /*0b80*/ 	.short	0x010a
        /*0b82*/ 	.byte	0xff
	.zero		1


	//   ....[160]....
        /*0b84*/ 	.word	0x00013320
        /*0b88*/ 	.word	0x00000000
        /*0b8c*/ 	.word	0x00000000
        /*0b90*/ 	.short	0x010a
        /*0b92*/ 	.byte	0xff
	.zero		1


	//   ....[161]....
        /*0b94*/ 	.word	0x00013380
        /*0b98*/ 	.word	0x00000000
        /*0b9c*/ 	.word	0x00000000
        /*0ba0*/ 	.short	0x010a
        /*0ba2*/ 	.byte	0xff
	.zero		1


	//   ....[162]....
        /*0ba4*/ 	.word	0x000133e0
        /*0ba8*/ 	.word	0x00000000
        /*0bac*/ 	.word	0x00000000
        /*0bb0*/ 	.short	0x010a
        /*0bb2*/ 	.byte	0xff
	.zero		1


	//   ....[163]....
        /*0bb4*/ 	.word	0x00013440
        /*0bb8*/ 	.word	0x00000000
        /*0bbc*/ 	.word	0x00000000
        /*0bc0*/ 	.short	0x010a
        /*0bc2*/ 	.byte	0xff
	.zero		1


	//   ....[164]....
        /*0bc4*/ 	.word	0x000134a0
        /*0bc8*/ 	.word	0x00000000
        /*0bcc*/ 	.word	0x00000000
        /*0bd0*/ 	.short	0x010a
        /*0bd2*/ 	.byte	0xff
	.zero		1


	//   ....[165]....
        /*0bd4*/ 	.word	0x00013500
        /*0bd8*/ 	.word	0x00000000
        /*0bdc*/ 	.word	0x00000000
        /*0be0*/ 	.short	0x010a
        /*0be2*/ 	.byte	0xff
	.zero		1


	//   ....[166]....
        /*0be4*/ 	.word	0x00013560
        /*0be8*/ 	.word	0x00000000
        /*0bec*/ 	.word	0x00000000
        /*0bf0*/ 	.short	0x010a
        /*0bf2*/ 	.byte	0xff
	.zero		1


	//   ....[167]....
        /*0bf4*/ 	.word	0x000135c0
        /*0bf8*/ 	.word	0x00000000
        /*0bfc*/ 	.word	0x00000000
        /*0c00*/ 	.short	0x010a
        /*0c02*/ 	.byte	0xff
	.zero		1


	//   ....[168]....
        /*0c04*/ 	.word	0x00013620
        /*0c08*/ 	.word	0x00000000
        /*0c0c*/ 	.word	0x00000000
        /*0c10*/ 	.short	0x010a
        /*0c12*/ 	.byte	0xff
	.zero		1


	//   ....[169]....
        /*0c14*/ 	.word	0x00013680
        /*0c18*/ 	.word	0x00000000
        /*0c1c*/ 	.word	0x00000000
        /*0c20*/ 	.short	0x010a
        /*0c22*/ 	.byte	0xff
	.zero		1


	//   ....[170]....
        /*0c24*/ 	.word	0x000136e0
        /*0c28*/ 	.word	0x00000000
        /*0c2c*/ 	.word	0x00000000
        /*0c30*/ 	.short	0x010a
        /*0c32*/ 	.byte	0xff
	.zero		1


	//   ....[171]....
        /*0c34*/ 	.word	0x00013730
        /*0c38*/ 	.word	0x00000000
        /*0c3c*/ 	.word	0x00000160
        /*0c40*/ 	.short	0x010a
        /*0c42*/ 	.byte	0xff
	.zero		1


	//   ....[172]....
        /*0c44*/ 	.word	0x00013790
        /*0c48*/ 	.word	0x00000000
        /*0c4c*/ 	.word	0x00000140
        /*0c50*/ 	.short	0x010a
        /*0c52*/ 	.byte	0xff
	.zero		1


	//   ....[173]....
        /*0c54*/ 	.word	0x000137e0
        /*0c58*/ 	.word	0x00000000
        /*0c5c*/ 	.word	0x00000130
        /*0c60*/ 	.short	0x010a
        /*0c62*/ 	.byte	0xff
	.zero		1


	//   ....[174]....
        /*0c64*/ 	.word	0x00013840
        /*0c68*/ 	.word	0x00000000
        /*0c6c*/ 	.word	0x00000140
        /*0c70*/ 	.short	0x010a
        /*0c72*/ 	.byte	0xff
	.zero		1


	//   ....[175]....
        /*0c74*/ 	.word	0x00013890
        /*0c78*/ 	.word	0x00000009
        /*0c7c*/ 	.word	0x00000130
        /*0c80*/ 	.short	0x010a
        /*0c82*/ 	.byte	0xff
	.zero		1


	//   ....[176]....
        /*0c84*/ 	.word	0x000138e0
        /*0c88*/ 	.word	0x00000004
        /*0c8c*/ 	.word	0x00000000
        /*0c90*/ 	.short	0x010a
        /*0c92*/ 	.byte	0xff
	.zero		1


	//   ....[177]....
        /*0c94*/ 	.word	0x00013930
        /*0c98*/ 	.word	0x00000008
        /*0c9c*/ 	.word	0x00000158
        /*0ca0*/ 	.short	0x010a
        /*0ca2*/ 	.byte	0xff
	.zero		1


	//   ....[178]....
        /*0ca4*/ 	.word	0x00013980
        /*0ca8*/ 	.word	0x00000004
        /*0cac*/ 	.word	0x00000000
        /*0cb0*/ 	.short	0x010a
        /*0cb2*/ 	.byte	0xff
	.zero		1


	//   ....[179]....
        /*0cb4*/ 	.word	0x000139d0
        /*0cb8*/ 	.word	0x00000008
        /*0cbc*/ 	.word	0x00000180
        /*0cc0*/ 	.short	0x010a
        /*0cc2*/ 	.byte	0xff
	.zero		1


	//   ....[180]....
        /*0cc4*/ 	.word	0x00013a20
        /*0cc8*/ 	.word	0x00000008
        /*0ccc*/ 	.word	0x00000130
        /*0cd0*/ 	.short	0x010a
        /*0cd2*/ 	.byte	0xff
	.zero		1


	//   ....[181]....
        /*0cd4*/ 	.word	0x00013a80
        /*0cd8*/ 	.word	0x00000000
        /*0cdc*/ 	.word	0x00000128
        /*0ce0*/ 	.short	0x010a
        /*0ce2*/ 	.byte	0xff
	.zero		1


	//   ....[182]....
        /*0ce4*/ 	.word	0x00013ae0
        /*0ce8*/ 	.word	0x00000000
        /*0cec*/ 	.word	0x00000100
        /*0cf0*/ 	.short	0x010a
        /*0cf2*/ 	.byte	0xff
	.zero		1


	//   ....[183]....
        /*0cf4*/ 	.word	0x00013b40
        /*0cf8*/ 	.word	0x00000000
        /*0cfc*/ 	.word	0x00000108
        /*0d00*/ 	.short	0x010a
        /*0d02*/ 	.byte	0xff
	.zero		1


	//   ....[184]....
        /*0d04*/ 	.word	0x00013ba0
        /*0d08*/ 	.word	0x00000000
        /*0d0c*/ 	.word	0x00000110
        /*0d10*/ 	.short	0x010a
        /*0d12*/ 	.byte	0xff
	.zero		1


	//   ....[185]....
        /*0d14*/ 	.word	0x00013c00
        /*0d18*/ 	.word	0x00000000
        /*0d1c*/ 	.word	0x00000118
        /*0d20*/ 	.short	0x010a
        /*0d22*/ 	.byte	0xff
	.zero		1


	//   ....[186]....
        /*0d24*/ 	.word	0x00013c60
        /*0d28*/ 	.word	0x00000007
        /*0d2c*/ 	.word	0x00000100
        /*0d30*/ 	.short	0x010a
        /*0d32*/ 	.byte	0xff
	.zero		1


	//   ....[187]....
        /*0d34*/ 	.word	0x00013cc0
        /*0d38*/ 	.word	0x00000007
        /*0d3c*/ 	.word	0x00000108
        /*0d40*/ 	.short	0x010a
        /*0d42*/ 	.byte	0xff
	.zero		1


	//   ....[188]....
        /*0d44*/ 	.word	0x00013d20
        /*0d48*/ 	.word	0x00000007
        /*0d4c*/ 	.word	0x00000110
        /*0d50*/ 	.short	0x010a
        /*0d52*/ 	.byte	0xff
	.zero		1


	//   ....[189]....
        /*0d54*/ 	.word	0x00013d80
        /*0d58*/ 	.word	0x00000007
        /*0d5c*/ 	.word	0x00000118
        /*0d60*/ 	.short	0x010a
        /*0d62*/ 	.byte	0xff
	.zero		1


	//   ....[190]....
        /*0d64*/ 	.word	0x00013de0
        /*0d68*/ 	.word	0x00000000
        /*0d6c*/ 	.word	0x00000100
        /*0d70*/ 	.short	0x010a
        /*0d72*/ 	.byte	0xff
	.zero		1


	//   ....[191]....
        /*0d74*/ 	.word	0x00013e40
        /*0d78*/ 	.word	0x00000000
        /*0d7c*/ 	.word	0x00000108
        /*0d80*/ 	.short	0x010a
        /*0d82*/ 	.byte	0xff
	.zero		1


	//   ....[192]....
        /*0d84*/ 	.word	0x00013ea0
        /*0d88*/ 	.word	0x00000002
        /*0d8c*/ 	.word	0x00000110
        /*0d90*/ 	.short	0x010a
        /*0d92*/ 	.byte	0xff
	.zero		1


	//   ....[193]....
        /*0d94*/ 	.word	0x00013ef0
        /*0d98*/ 	.word	0x00000000
        /*0d9c*/ 	.word	0x00000130
        /*0da0*/ 	.short	0x010a
        /*0da2*/ 	.byte	0xff
	.zero		1


	//   ....[194]....
        /*0da4*/ 	.word	0x00013f50
        /*0da8*/ 	.word	0x00000003
        /*0dac*/ 	.word	0x000000e0
        /*0db0*/ 	.short	0x010a
        /*0db2*/ 	.byte	0xff
	.zero		1


	//   ....[195]....
        /*0db4*/ 	.word	0x00013fb0
        /*0db8*/ 	.word	0x00000003
        /*0dbc*/ 	.word	0x00000150
        /*0dc0*/ 	.short	0x010a
        /*0dc2*/ 	.byte	0xff
	.zero		1


	//   ....[196]....
        /*0dc4*/ 	.word	0x00014000
        /*0dc8*/ 	.word	0x00000003
        /*0dcc*/ 	.word	0x000000e0
        /*0dd0*/ 	.short	0x010a
        /*0dd2*/ 	.byte	0xff
	.zero		1


	//   ....[197]....
        /*0dd4*/ 	.word	0x00014050
        /*0dd8*/ 	.word	0x0000000b
        /*0ddc*/ 	.word	0x000000e0
        /*0de0*/ 	.short	0x010a
        /*0de2*/ 	.byte	0xff
	.zero		1


	//   ....[198]....
        /*0de4*/ 	.word	0x000140a0
        /*0de8*/ 	.word	0x00000000
        /*0dec*/ 	.word	0x000000e0
        /*0df0*/ 	.short	0x010a
        /*0df2*/ 	.byte	0xff
	.zero		1


	//   ....[199]....
        /*0df4*/ 	.word	0x000140f0
        /*0df8*/ 	.word	0x00000008
        /*0dfc*/ 	.word	0x000000e0
        /*0e00*/ 	.short	0x010a
        /*0e02*/ 	.byte	0xff
	.zero		1


	//   ....[200]....
        /*0e04*/ 	.word	0x00014140
        /*0e08*/ 	.word	0x00000008
        /*0e0c*/ 	.word	0x000000e0
        /*0e10*/ 	.short	0x010a
        /*0e12*/ 	.byte	0xff
	.zero		1


	//   ....[201]....
        /*0e14*/ 	.word	0x00014190
        /*0e18*/ 	.word	0x00000000
        /*0e1c*/ 	.word	0x000000e0
        /*0e20*/ 	.short	0x010a
        /*0e22*/ 	.byte	0xff
	.zero		1


	//   ....[202]....
        /*0e24*/ 	.word	0x000141e0
        /*0e28*/ 	.word	0x00000000
        /*0e2c*/ 	.word	0x000000e0
        /*0e30*/ 	.short	0x010a
        /*0e32*/ 	.byte	0xff
	.zero		1


	//----- nvinfo : EIATTR_NUM_MBARRIERS
	.align		4
.L_47:
        /*0e34*/ 	.byte	0x03, 0x38
        /*0e36*/ 	.short	0x0031


	//----- nvinfo : EIATTR_EXIT_INSTR_OFFSETS
	.align		4
        /*0e38*/ 	.byte	0x04, 0x1c
        /*0e3a*/ 	.short	(.L_49 - .L_48)


	//   ....[0]....
.L_48:
        /*0e3c*/ 	.word	0x000033e0


	//   ....[1]....
        /*0e40*/ 	.word	0x000038f0


	//   ....[2]....
        /*0e44*/ 	.word	0x00003950


	//   ....[3]....
        /*0e48*/ 	.word	0x00004c20


	//   ....[4]....
        /*0e4c*/ 	.word	0x00006810


	//   ....[5]....
        /*0e50*/ 	.word	0x00006850


	//   ....[6]....
        /*0e54*/ 	.word	0x00012fb0


	//   ....[7]....
        /*0e58*/ 	.word	0x00013030


	//   ....[8]....
        /*0e5c*/ 	.word	0x00013060


	//   ....[9]....
        /*0e60*/ 	.word	0x000130e0


	//----- nvinfo : EIATTR_MAX_THREADS
	.align		4
.L_49:
        /*0e64*/ 	.byte	0x04, 0x05
        /*0e66*/ 	.short	(.L_51 - .L_50)
.L_50:
        /*0e68*/ 	.word	0x00000100
        /*0e6c*/ 	.word	0x00000001
        /*0e70*/ 	.word	0x00000001


	//----- nvinfo : EIATTR_CRS_STACK_SIZE
	.align		4
.L_51:
        /*0e74*/ 	.byte	0x04, 0x1e
        /*0e76*/ 	.short	(.L_53 - .L_52)
.L_52:
        /*0e78*/ 	.word	0x00000000


	//----- nvinfo : EIATTR_CBANK_PARAM_SIZE
	.align		4
.L_53:
        /*0e7c*/ 	.byte	0x03, 0x19
        /*0e7e*/ 	.short	0x0c00


	//----- nvinfo : EIATTR_PARAM_CBANK
	.align		4
        /*0e80*/ 	.byte	0x04, 0x0a
        /*0e82*/ 	.short	(.L_55 - .L_54)
	.align		4
.L_54:
        /*0e84*/ 	.word	index@(.nv.constant0._ZN7cutlass13device_kernelINS_4gemm6kernel13GemmUniversalIN4cute5tupleIJiiiiEEENS1_10collective13CollectiveMmaINS1_46MainloopSm100TmaUmmaWarpSpecializedBlockScaledILi14ELi2ELi1ENS5_IJNS4_1CILi2EEENSA_ILi1EEESC_EEEEENS5_IJNSA_ILi128EEENSA_ILi256EEENSA_ILi64EEEEEENS5_IJNS_12float_e2m1_tENS_13float_ue4m3_tEEEENS5_IJNS5_IJlSC_lEEENS4_6LayoutINS5_IJNS5_IJNS5_IJNSA_ILi32EEENSA_ILi4EEEEEEiEEENS5_IJNS5_IJNSA_ILi16EEESP_EEEiEEENS5_IJSC_iEEEEEENS5_IJSU_NS5_IJNS5_IJNSA_ILi0EEESC_EEENSA_ILi512EEEEEENS5_IJSX_iEEEEEEEEEEESL_S14_NS4_8TiledMMAINS4_8MMA_AtomIJNS4_17SM100_MMA_MXF4_SSISJ_SJ_fSK_Li128ELi256ELi16ELNS4_4UMMA5MajorE0ELS19_0ELNS18_7ScaleInE0ELS1A_0EEEEEENSN_INS5_IJSC_SC_SC_EEENS5_IJSX_SX_SX_EEEEENS5_IJNS4_10UnderscoreES1G_S1G_EEEEENS5_IJNS4_13SM90_TMA_LOADES1J_EEENS5_IJNS4_14ComposedLayoutINS4_7SwizzleILi1ELi4ELi3EEENS4_18smem_ptr_flag_bitsILi4EEENSN_INS5_IJNSA_ILi8EEESH_EEENS5_IJSH_SC_EEEEEEENSN_INS5_IJNS5_IJNS5_IJSQ_SC_EEEST_EEESC_NS5_IJSC_SC_EEEEEENS5_IJNS5_IJNS5_IJST_SZ_EEESY_EEESX_NS5_IJSP_SZ_EEEEEEEEEEEvNS4_8identityENS5_IJNS4_23SM90_TMA_LOAD_MULTICASTES26_EEENS5_IJS1U_NSN_INS5_IJNS5_IJNS5_IJSQ_SB_EEEST_EEESC_S1X_EEENS5_IJS20_SX_NS5_IJSP_NSA_ILi1024EEEEEEEEEEEEEEvS25_EENS_8epilogue10collective18CollectiveEpilogueINS2H_23Sm100TmaWarpSpecializedILi4ELi2ELi32ELb1ELb0EEEJNS5_IJSH_SG_SH_EEENS5_IJNSN_ISH_SC_EENSN_INS5_IJSO_SB_EEENS5_IJSC_SF_EEEEEEEENS_10bfloat16_tESM_S2S_SM_NS2H_6fusion15FusionCallbacksIS2L_NS2T_17LinearCombinationIS2S_fS2S_fLNS_15FloatRoundStyleE2EEES2M_S2R_JEEENS4_5SM1004TMEM4LOAD26SM100_TMEM_LOAD_32dp32b32xES1J_NS1L_INS1M_ILi2ELi4ELi3EEENS1O_ILi16EEENSN_INS5_IJS1Q_SO_EEENS5_IJSO_SC_EEEEEEENS4_39AutoVectorizingCopyWithAssumedAlignmentILi128EEENS4_14SM90_TMA_STOREES38_S3A_S3A_EEEvvEEEEvNT_6ParamsE)
        /*0e88*/ 	.short	0x0380
        /*0e8a*/ 	.short	0x0c00


	//----- nvinfo : EIATTR_SW_WAR
	.align		4
.L_55:
        /*0e8c*/ 	.byte	0x04, 0x36
        /*0e8e*/ 	.short	(.L_57 - .L_56)
.L_56:
        /*0e90*/ 	.word	0x00000008
.L_57:


//--------------------- .nv.callgraph             --------------------------
	.section	.nv.callgraph,"",@"SHT_CUDA_CALLGRAPH"
	.align	4
	.sectionentsize	8
	.align		4
        /*0000*/ 	.word	0x00000000
	.align		4
        /*0004*/ 	.word	0xffffffff
	.align		4
        /*0008*/ 	.word	index@(_ZN7cutlass13device_kernelINS_4gemm6kernel13GemmUniversalIN4cute5tupleIJiiiiEEENS1_10collective13CollectiveMmaINS1_46MainloopSm100TmaUmmaWarpSpecializedBlockScaledILi14ELi2ELi1ENS5_IJNS4_1CILi2EEENSA_ILi1EEESC_EEEEENS5_IJNSA_ILi128EEENSA_ILi256EEENSA_ILi64EEEEEENS5_IJNS_12float_e2m1_tENS_13float_ue4m3_tEEEENS5_IJNS5_IJlSC_lEEENS4_6LayoutINS5_IJNS5_IJNS5_IJNSA_ILi32EEENSA_ILi4EEEEEEiEEENS5_IJNS5_IJNSA_ILi16EEESP_EEEiEEENS5_IJSC_iEEEEEENS5_IJSU_NS5_IJNS5_IJNSA_ILi0EEESC_EEENSA_ILi512EEEEEENS5_IJSX_iEEEEEEEEEEESL_S14_NS4_8TiledMMAINS4_8MMA_AtomIJNS4_17SM100_MMA_MXF4_SSISJ_SJ_fSK_Li128ELi256ELi16ELNS4_4UMMA5MajorE0ELS19_0ELNS18_7ScaleInE0ELS1A_0EEEEEENSN_INS5_IJSC_SC_SC_EEENS5_IJSX_SX_SX_EEEEENS5_IJNS4_10UnderscoreES1G_S1G_EEEEENS5_IJNS4_13SM90_TMA_LOADES1J_EEENS5_IJNS4_14ComposedLayoutINS4_7SwizzleILi1ELi4ELi3EEENS4_18smem_ptr_flag_bitsILi4EEENSN_INS5_IJNSA_ILi8EEESH_EEENS5_IJSH_SC_EEEEEEENSN_INS5_IJNS5_IJNS5_IJSQ_SC_EEEST_EEESC_NS5_IJSC_SC_EEEEEENS5_IJNS5_IJNS5_IJST_SZ_EEESY_EEESX_NS5_IJSP_SZ_EEEEEEEEEEEvNS4_8identityENS5_IJNS4_23SM90_TMA_LOAD_MULTICASTES26_EEENS5_IJS1U_NSN_INS5_IJNS5_IJNS5_IJSQ_SB_EEEST_EEESC_S1X_EEENS5_IJS20_SX_NS5_IJSP_NSA_ILi1024EEEEEEEEEEEEEEvS25_EENS_8epilogue10collective18CollectiveEpilogueINS2H_23Sm100TmaWarpSpecializedILi4ELi2ELi32ELb1ELb0EEEJNS5_IJSH_SG_SH_EEENS5_IJNSN_ISH_SC_EENSN_INS5_IJSO_SB_EEENS5_IJSC_SF_EEEEEEEENS_10bfloat16_tESM_S2S_SM_NS2H_6fusion15FusionCallbacksIS2L_NS2T_17LinearCombinationIS2S_fS2S_fLNS_15FloatRoundStyleE2EEES2M_S2R_JEEENS4_5SM1004TMEM4LOAD26SM100_TMEM_LOAD_32dp32b32xES1J_NS1L_INS1M_ILi2ELi4ELi3EEENS1O_ILi16EEENSN_INS5_IJS1Q_SO_EEENS5_IJSO_SC_EEEEEEENS4_39AutoVectorizingCopyWithAssumedAlignmentILi128EEENS4_14SM90_TMA_STOREES38_S3A_S3A_EEEvvEEEEvNT_6ParamsE)
	.align		4
        /*000c*/ 	.word	index@(__assertfail)
	.align		4
        /*0010*/ 	.word	0x00000000
	.align		4
        /*0014*/ 	.word	0xfffffffe
	.align		4
        /*0018*/ 	.word	0x00000000
	.align		4
        /*001c*/ 	.word	0xfffffffd
	.align		4
        /*0020*/ 	.word	0x00000000
	.align		4
        /*0024*/ 	.word	0xfffffffc


//--------------------- .nv.constant4             --------------------------
	.section	.nv.constant4,"a",@progbits
	.align	8
	.align		8
.nv.constant4:
        /*0000*/ 	.dword	__assertfail
	.align		8
        /*0008*/ 	.dword	__unnamed_1
	.align		8
        /*0010*/ 	.dword	__unnamed_2
	.align		8
        /*0018*/ 	.dword	_ZN40_INTERNAL_51bab152_4_k_cu_e2c22848_200264cuda3std3__45__cpo5beginE
	.align		8
        /*0020*/ 	.dword	_ZN40_INTERNAL_51bab152_4_k_cu_e2c22848_200264cuda3std3__45__cpo3endE
	.align		8
        /*0028*/ 	.dword	_ZN40_INTERNAL_51bab152_4_k_cu_e2c22848_200264cuda3std3__45__cpo6cbeginE
	.align		8
        /*0030*/ 	.dword	_ZN40_INTERNAL_51bab152_4_k_cu_e2c22848_200264cuda3std3__45__cpo4cendE
	.align		8
        /*0038*/ 	.dword	_ZN40_INTERNAL_51bab152_4_k_cu_e2c22848_200264cuda3std3__442_GLOBAL__N__51bab152_4_k_cu_e2c22848_200266ignoreE
	.align		8
        /*0040*/ 	.dword	_ZN40_INTERNAL_51bab152_4_k_cu_e2c22848_200264cuda3std3__419piecewise_constructE
	.align		8
        /*0048*/ 	.dword	_ZN40_INTERNAL_51bab152_4_k_cu_e2c22848_200264cuda3std3__48in_placeE
	.align		8
        /*0050*/ 	.dword	_ZN40_INTERNAL_51bab152_4_k_cu_e2c22848_200264cuda3std6ranges3__45__cpo4swapE
	.align		8
        /*0058*/ 	.dword	_ZN40_INTERNAL_51bab152_4_k_cu_e2c22848_200264cuda3std6ranges3__45__cpo9iter_moveE
	.align		8
        /*0060*/ 	.dword	_ZN40_INTERNAL_51bab152_4_k_cu_e2c22848_200264cute7productE
	.align		8
        /*0068*/ 	.dword	_ZN40_INTERNAL_51bab152_4_k_cu_e2c22848_200264cute1_E
	.align		8
        /*0070*/ 	.dword	$str$25
	.align		8
        /*0078*/ 	.dword	$str$26
	.align		8
        /*0080*/ 	.dword	$str$29
	.align		8
        /*0088*/ 	.dword	$str$30


//--------------------- .text._ZN7cutlass13device_kernelINS_4gemm6kernel13GemmUniversalIN4cute5tupleIJiiiiEEENS1_10collective13CollectiveMmaINS1_46MainloopSm100TmaUmmaWarpSpecializedBlockScaledILi14ELi2ELi1ENS5_IJNS4_1CILi2EEENSA_ILi1EEESC_EEEEENS5_IJNSA_ILi128EEENSA_ILi256EEENSA_ILi64EEEEEENS5_IJNS_12float_e2m1_tENS_13float_ue4m3_tEEEENS5_IJNS5_IJlSC_lEEENS4_6LayoutINS5_IJNS5_IJNS5_IJNSA_ILi32EEENSA_ILi4EEEEEEiEEENS5_IJNS5_IJNSA_ILi16EEESP_EEEiEEENS5_IJSC_iEEEEEENS5_IJSU_NS5_IJNS5_IJNSA_ILi0EEESC_EEENSA_ILi512EEEEEENS5_IJSX_iEEEEEEEEEEESL_S14_NS4_8TiledMMAINS4_8MMA_AtomIJNS4_17SM100_MMA_MXF4_SSISJ_SJ_fSK_Li128ELi256ELi16ELNS4_4UMMA5MajorE0ELS19_0ELNS18_7ScaleInE0ELS1A_0EEEEEENSN_INS5_IJSC_SC_SC_EEENS5_IJSX_SX_SX_EEEEENS5_IJNS4_10UnderscoreES1G_S1G_EEEEENS5_IJNS4_13SM90_TMA_LOADES1J_EEENS5_IJNS4_14ComposedLayoutINS4_7SwizzleILi1ELi4ELi3EEENS4_18smem_ptr_flag_bitsILi4EEENSN_INS5_IJNSA_ILi8EEESH_EEENS5_IJSH_SC_EEEEEEENSN_INS5_IJNS5_IJNS5_IJSQ_SC_EEEST_EEESC_NS5_IJSC_SC_EEEEEENS5_IJNS5_IJNS5_IJST_SZ_EEESY_EEESX_NS5_IJSP_SZ_EEEEEEEEEEEvNS4_8identityENS5_IJNS4_23SM90_TMA_LOAD_MULTICASTES26_EEENS5_IJS1U_NSN_INS5_IJNS5_IJNS5_IJSQ_SB_EEEST_EEESC_S1X_EEENS5_IJS20_SX_NS5_IJSP_NSA_ILi1024EEEEEEEEEEEEEEvS25_EENS_8epilogue10collective18CollectiveEpilogueINS2H_23Sm100TmaWarpSpecializedILi4ELi2ELi32ELb1ELb0EEEJNS5_IJSH_SG_SH_EEENS5_IJNSN_ISH_SC_EENSN_INS5_IJSO_SB_EEENS5_IJSC_SF_EEEEEEEENS_10bfloat16_tESM_S2S_SM_NS2H_6fusion15FusionCallbacksIS2L_NS2T_17LinearCombinationIS2S_fS2S_fLNS_15FloatRoundStyleE2EEES2M_S2R_JEEENS4_5SM1004TMEM4LOAD26SM100_TMEM_LOAD_32dp32b32xES1J_NS1L_INS1M_ILi2ELi4ELi3EEENS1O_ILi16EEENSN_INS5_IJS1Q_SO_EEENS5_IJSO_SC_EEEEEEENS4_39AutoVectorizingCopyWithAssumedAlignmentILi128EEENS4_14SM90_TMA_STOREES38_S3A_S3A_EEEvvEEEEvNT_6ParamsE --------------------------
	.section	.text._ZN7cutlass13device_kernelINS_4gemm6kernel13GemmUniversalIN4cute5tupleIJiiiiEEENS1_10collective13CollectiveMmaINS1_46MainloopSm100TmaUmmaWarpSpecializedBlockScaledILi14ELi2ELi1ENS5_IJNS4_1CILi2EEENSA_ILi1EEESC_EEEEENS5_IJNSA_ILi128EEENSA_ILi256EEENSA_ILi64EEEEEENS5_IJNS_12float_e2m1_tENS_13float_ue4m3_tEEEENS5_IJNS5_IJlSC_lEEENS4_6LayoutINS5_IJNS5_IJNS5_IJNSA_ILi32EEENSA_ILi4EEEEEEiEEENS5_IJNS5_IJNSA_ILi16EEESP_EEEiEEENS5_IJSC_iEEEEEENS5_IJSU_NS5_IJNS5_IJNSA_ILi0EEESC_EEENSA_ILi512EEEEEENS5_IJSX_iEEEEEEEEEEESL_S14_NS4_8TiledMMAINS4_8MMA_AtomIJNS4_17SM100_MMA_MXF4_SSISJ_SJ_fSK_Li128ELi256ELi16ELNS4_4UMMA5MajorE0ELS19_0ELNS18_7ScaleInE0ELS1A_0EEEEEENSN_INS5_IJSC_SC_SC_EEENS5_IJSX_SX_SX_EEEEENS5_IJNS4_10UnderscoreES1G_S1G_EEEEENS5_IJNS4_13SM90_TMA_LOADES1J_EEENS5_IJNS4_14ComposedLayoutINS4_7SwizzleILi1ELi4ELi3EEENS4_18smem_ptr_flag_bitsILi4EEENSN_INS5_IJNSA_ILi8EEESH_EEENS5_IJSH_SC_EEEEEEENSN_INS5_IJNS5_IJNS5_IJSQ_SC_EEEST_EEESC_NS5_IJSC_SC_EEEEEENS5_IJNS5_IJNS5_IJST_SZ_EEESY_EEESX_NS5_IJSP_SZ_EEEEEEEEEEEvNS4_8identityENS5_IJNS4_23SM90_TMA_LOAD_MULTICASTES26_EEENS5_IJS1U_NSN_INS5_IJNS5_IJNS5_IJSQ_SB_EEEST_EEESC_S1X_EEENS5_IJS20_SX_NS5_IJSP_NSA_ILi1024EEEEEEEEEEEEEEvS25_EENS_8epilogue10collective18CollectiveEpilogueINS2H_23Sm100TmaWarpSpecializedILi4ELi2ELi32ELb1ELb0EEEJNS5_IJSH_SG_SH_EEENS5_IJNSN_ISH_SC_EENSN_INS5_IJSO_SB_EEENS5_IJSC_SF_EEEEEEEENS_10bfloat16_tESM_S2S_SM_NS2H_6fusion15FusionCallbacksIS2L_NS2T_17LinearCombinationIS2S_fS2S_fLNS_15FloatRoundStyleE2EEES2M_S2R_JEEENS4_5SM1004TMEM4LOAD26SM100_TMEM_LOAD_32dp32b32xES1J_NS1L_INS1M_ILi2ELi4ELi3EEENS1O_ILi16EEENSN_INS5_IJS1Q_SO_EEENS5_IJSO_SC_EEEEEEENS4_39AutoVectorizingCopyWithAssumedAlignmentILi128EEENS4_14SM90_TMA_STOREES38_S3A_S3A_EEEvvEEEEvNT_6ParamsE,"ax",@progbits
	.align	128
.text._ZN7cutlass13device_kernelINS_4gemm6kernel13GemmUniversalIN4cute5tupleIJiiiiEEENS1_10collective13CollectiveMmaINS1_46MainloopSm100TmaUmmaWarpSpecializedBlockScaledILi14ELi2ELi1ENS5_IJNS4_1CILi2EEENSA_ILi1EEESC_EEEEENS5_IJNSA_ILi128EEENSA_ILi256EEENSA_ILi64EEEEEENS5_IJNS_12float_e2m1_tENS_13float_ue4m3_tEEEENS5_IJNS5_IJlSC_lEEENS4_6LayoutINS5_IJNS5_IJNS5_IJNSA_ILi32EEENSA_ILi4EEEEEEiEEENS5_IJNS5_IJNSA_ILi16EEESP_EEEiEEENS5_IJSC_iEEEEEENS5_IJSU_NS5_IJNS5_IJNSA_ILi0EEESC_EEENSA_ILi512EEEEEENS5_IJSX_iEEEEEEEEEEESL_S14_NS4_8TiledMMAINS4_8MMA_AtomIJNS4_17SM100_MMA_MXF4_SSISJ_SJ_fSK_Li128ELi256ELi16ELNS4_4UMMA5MajorE0ELS19_0ELNS18_7ScaleInE0ELS1A_0EEEEEENSN_INS5_IJSC_SC_SC_EEENS5_IJSX_SX_SX_EEEEENS5_IJNS4_10UnderscoreES1G_S1G_EEEEENS5_IJNS4_13SM90_TMA_LOADES1J_EEENS5_IJNS4_14ComposedLayoutINS4_7SwizzleILi1ELi4ELi3EEENS4_18smem_ptr_flag_bitsILi4EEENSN_INS5_IJNSA_ILi8EEESH_EEENS5_IJSH_SC_EEEEEEENSN_INS5_IJNS5_IJNS5_IJSQ_SC_EEEST_EEESC_NS5_IJSC_SC_EEEEEENS5_IJNS5_IJNS5_IJST_SZ_EEESY_EEESX_NS5_IJSP_SZ_EEEEEEEEEEEvNS4_8identityENS5_IJNS4_23SM90_TMA_LOAD_MULTICASTES26_EEENS5_IJS1U_NSN_INS5_IJNS5_IJNS5_IJSQ_SB_EEEST_EEESC_S1X_EEENS5_IJS20_SX_NS5_IJSP_NSA_ILi1024EEEEEEEEEEEEEEvS25_EENS_8epilogue10collective18CollectiveEpilogueINS2H_23Sm100TmaWarpSpecializedILi4ELi2ELi32ELb1ELb0EEEJNS5_IJSH_SG_SH_EEENS5_IJNSN_ISH_SC_EENSN_INS5_IJSO_SB_EEENS5_IJSC_SF_EEEEEEEENS_10bfloat16_tESM_S2S_SM_NS2H_6fusion15FusionCallbacksIS2L_NS2T_17LinearCombinationIS2S_fS2S_fLNS_15FloatRoundStyleE2EEES2M_S2R_JEEENS4_5SM1004TMEM4LOAD26SM100_TMEM_LOAD_32dp32b32xES1J_NS1L_INS1M_ILi2ELi4ELi3EEENS1O_ILi16EEENSN_INS5_IJS1Q_SO_EEENS5_IJSO_SC_EEEEEEENS4_39AutoVectorizingCopyWithAssumedAlignmentILi128EEENS4_14SM90_TMA_STOREES38_S3A_S3A_EEEvvEEEEvNT_6ParamsE:
        .type           _ZN7cutlass13device_kernelINS_4gemm6kernel13GemmUniversalIN4cute5tupleIJiiiiEEENS1_10collective13CollectiveMmaINS1_46MainloopSm100TmaUmmaWarpSpecializedBlockScaledILi14ELi2ELi1ENS5_IJNS4_1CILi2EEENSA_ILi1EEESC_EEEEENS5_IJNSA_ILi128EEENSA_ILi256EEENSA_ILi64EEEEEENS5_IJNS_12float_e2m1_tENS_13float_ue4m3_tEEEENS5_IJNS5_IJlSC_lEEENS4_6LayoutINS5_IJNS5_IJNS5_IJNSA_ILi32EEENSA_ILi4EEEEEEiEEENS5_IJNS5_IJNSA_ILi16EEESP_EEEiEEENS5_IJSC_iEEEEEENS5_IJSU_NS5_IJNS5_IJNSA_ILi0EEESC_EEENSA_ILi512EEEEEENS5_IJSX_iEEEEEEEEEEESL_S14_NS4_8TiledMMAINS4_8MMA_AtomIJNS4_17SM100_MMA_MXF4_SSISJ_SJ_fSK_Li128ELi256ELi16ELNS4_4UMMA5MajorE0ELS19_0ELNS18_7ScaleInE0ELS1A_0EEEEEENSN_INS5_IJSC_SC_SC_EEENS5_IJSX_SX_SX_EEEEENS5_IJNS4_10UnderscoreES1G_S1G_EEEEENS5_IJNS4_13SM90_TMA_LOADES1J_EEENS5_IJNS4_14ComposedLayoutINS4_7SwizzleILi1ELi4ELi3EEENS4_18smem_ptr_flag_bitsILi4EEENSN_INS5_IJNSA_ILi8EEESH_EEENS5_IJSH_SC_EEEEEEENSN_INS5_IJNS5_IJNS5_IJSQ_SC_EEEST_EEESC_NS5_IJSC_SC_EEEEEENS5_IJNS5_IJNS5_IJST_SZ_EEESY_EEESX_NS5_IJSP_SZ_EEEEEEEEEEEvNS4_8identityENS5_IJNS4_23SM90_TMA_LOAD_MULTICASTES26_EEENS5_IJS1U_NSN_INS5_IJNS5_IJNS5_IJSQ_SB_EEEST_EEESC_S1X_EEENS5_IJS20_SX_NS5_IJSP_NSA_ILi1024EEEEEEEEEEEEEEvS25_EENS_8epilogue10collective18CollectiveEpilogueINS2H_23Sm100TmaWarpSpecializedILi4ELi2ELi32ELb1ELb0EEEJNS5_IJSH_SG_SH_EEENS5_IJNSN_ISH_SC_EENSN_INS5_IJSO_SB_EEENS5_IJSC_SF_EEEEEEEENS_10bfloat16_tESM_S2S_SM_NS2H_6fusion15FusionCallbacksIS2L_NS2T_17LinearCombinationIS2S_fS2S_fLNS_15FloatRoundStyleE2EEES2M_S2R_JEEENS4_5SM1004TMEM4LOAD26SM100_TMEM_LOAD_32dp32b32xES1J_NS1L_INS1M_ILi2ELi4ELi3EEENS1O_ILi16EEENSN_INS5_IJS1Q_SO_EEENS5_IJSO_SC_EEEEEEENS4_39AutoVectorizingCopyWithAssumedAlignmentILi128EEENS4_14SM90_TMA_STOREES38_S3A_S3A_EEEvvEEEEvNT_6ParamsE,@function
        .size           _ZN7cutlass13device_kernelINS_4gemm6kernel13GemmUniversalIN4cute5tupleIJiiiiEEENS1_10collective13CollectiveMmaINS1_46MainloopSm100TmaUmmaWarpSpecializedBlockScaledILi14ELi2ELi1ENS5_IJNS4_1CILi2EEENSA_ILi1EEESC_EEEEENS5_IJNSA_ILi128EEENSA_ILi256EEENSA_ILi64EEEEEENS5_IJNS_12float_e2m1_tENS_13float_ue4m3_tEEEENS5_IJNS5_IJlSC_lEEENS4_6LayoutINS5_IJNS5_IJNS5_IJNSA_ILi32EEENSA_ILi4EEEEEEiEEENS5_IJNS5_IJNSA_ILi16EEESP_EEEiEEENS5_IJSC_iEEEEEENS5_IJSU_NS5_IJNS5_IJNSA_ILi0EEESC_EEENSA_ILi512EEEEEENS5_IJSX_iEEEEEEEEEEESL_S14_NS4_8TiledMMAINS4_8MMA_AtomIJNS4_17SM100_MMA_MXF4_SSISJ_SJ_fSK_Li128ELi256ELi16ELNS4_4UMMA5MajorE0ELS19_0ELNS18_7ScaleInE0ELS1A_0EEEEEENSN_INS5_IJSC_SC_SC_EEENS5_IJSX_SX_SX_EEEEENS5_IJNS4_10UnderscoreES1G_S1G_EEEEENS5_IJNS4_13SM90_TMA_LOADES1J_EEENS5_IJNS4_14ComposedLayoutINS4_7SwizzleILi1ELi4ELi3EEENS4_18smem_ptr_flag_bitsILi4EEENSN_INS5_IJNSA_ILi8EEESH_EEENS5_IJSH_SC_EEEEEEENSN_INS5_IJNS5_IJNS5_IJSQ_SC_EEEST_EEESC_NS5_IJSC_SC_EEEEEENS5_IJNS5_IJNS5_IJST_SZ_EEESY_EEESX_NS5_IJSP_SZ_EEEEEEEEEEEvNS4_8identityENS5_IJNS4_23SM90_TMA_LOAD_MULTICASTES26_EEENS5_IJS1U_NSN_INS5_IJNS5_IJNS5_IJSQ_SB_EEEST_EEESC_S1X_EEENS5_IJS20_SX_NS5_IJSP_NSA_ILi1024EEEEEEEEEEEEEEvS25_EENS_8epilogue10collective18CollectiveEpilogueINS2H_23Sm100TmaWarpSpecializedILi4ELi2ELi32ELb1ELb0EEEJNS5_IJSH_SG_SH_EEENS5_IJNSN_ISH_SC_EENSN_INS5_IJSO_SB_EEENS5_IJSC_SF_EEEEEEEENS_10bfloat16_tESM_S2S_SM_NS2H_6fusion15FusionCallbacksIS2L_NS2T_17LinearCombinationIS2S_fS2S_fLNS_15FloatRoundStyleE2EEES2M_S2R_JEEENS4_5SM1004TMEM4LOAD26SM100_TMEM_LOAD_32dp32b32xES1J_NS1L_INS1M_ILi2ELi4ELi3EEENS1O_ILi16EEENSN_INS5_IJS1Q_SO_EEENS5_IJSO_SC_EEEEEEENS4_39AutoVectorizingCopyWithAssumedAlignmentILi128EEENS4_14SM90_TMA_STOREES38_S3A_S3A_EEEvvEEEEvNT_6ParamsE,(.L_x_269 - _ZN7cutlass13device_kernelINS_4gemm6kernel13GemmUniversalIN4cute5tupleIJiiiiEEENS1_10collective13CollectiveMmaINS1_46MainloopSm100TmaUmmaWarpSpecializedBlockScaledILi14ELi2ELi1ENS5_IJNS4_1CILi2EEENSA_ILi1EEESC_EEEEENS5_IJNSA_ILi128EEENSA_ILi256EEENSA_ILi64EEEEEENS5_IJNS_12float_e2m1_tENS_13float_ue4m3_tEEEENS5_IJNS5_IJlSC_lEEENS4_6LayoutINS5_IJNS5_IJNS5_IJNSA_ILi32EEENSA_ILi4EEEEEEiEEENS5_IJNS5_IJNSA_ILi16EEESP_EEEiEEENS5_IJSC_iEEEEEENS5_IJSU_NS5_IJNS5_IJNSA_ILi0EEESC_EEENSA_ILi512EEEEEENS5_IJSX_iEEEEEEEEEEESL_S14_NS4_8TiledMMAINS4_8MMA_AtomIJNS4_17SM100_MMA_MXF4_SSISJ_SJ_fSK_Li128ELi256ELi16ELNS4_4UMMA5MajorE0ELS19_0ELNS18_7ScaleInE0ELS1A_0EEEEEENSN_INS5_IJSC_SC_SC_EEENS5_IJSX_SX_SX_EEEEENS5_IJNS4_10UnderscoreES1G_S1G_EEEEENS5_IJNS4_13SM90_TMA_LOADES1J_EEENS5_IJNS4_14ComposedLayoutINS4_7SwizzleILi1ELi4ELi3EEENS4_18smem_ptr_flag_bitsILi4EEENSN_INS5_IJNSA_ILi8EEESH_EEENS5_IJSH_SC_EEEEEEENSN_INS5_IJNS5_IJNS5_IJSQ_SC_EEEST_EEESC_NS5_IJSC_SC_EEEEEENS5_IJNS5_IJNS5_IJST_SZ_EEESY_EEESX_NS5_IJSP_SZ_EEEEEEEEEEEvNS4_8identityENS5_IJNS4_23SM90_TMA_LOAD_MULTICASTES26_EEENS5_IJS1U_NSN_INS5_IJNS5_IJNS5_IJSQ_SB_EEEST_EEESC_S1X_EEENS5_IJS20_SX_NS5_IJSP_NSA_ILi1024EEEEEEEEEEEEEEvS25_EENS_8epilogue10collective18CollectiveEpilogueINS2H_23Sm100TmaWarpSpecializedILi4ELi2ELi32ELb1ELb0EEEJNS5_IJSH_SG_SH_EEENS5_IJNSN_ISH_SC_EENSN_INS5_IJSO_SB_EEENS5_IJSC_SF_EEEEEEEENS_10bfloat16_tESM_S2S_SM_NS2H_6fusion15FusionCallbacksIS2L_NS2T_17LinearCombinationIS2S_fS2S_fLNS_15FloatRoundStyleE2EEES2M_S2R_JEEENS4_5SM1004TMEM4LOAD26SM100_TMEM_LOAD_32dp32b32xES1J_NS1L_INS1M_ILi2ELi4ELi3EEENS1O_ILi16EEENSN_INS5_IJS1Q_SO_EEENS5_IJSO_SC_EEEEEEENS4_39AutoVectorizingCopyWithAssumedAlignmentILi128EEENS4_14SM90_TMA_STOREES38_S3A_S3A_EEEvvEEEEvNT_6ParamsE)
        .other          _ZN7cutlass13device_kernelINS_4gemm6kernel13GemmUniversalIN4cute5tupleIJiiiiEEENS1_10collective13CollectiveMmaINS1_46MainloopSm100TmaUmmaWarpSpecializedBlockScaledILi14ELi2ELi1ENS5_IJNS4_1CILi2EEENSA_ILi1EEESC_EEEEENS5_IJNSA_ILi128EEENSA_ILi256EEENSA_ILi64EEEEEENS5_IJNS_12float_e2m1_tENS_13float_ue4m3_tEEEENS5_IJNS5_IJlSC_lEEENS4_6LayoutINS5_IJNS5_IJNS5_IJNSA_ILi32EEENSA_ILi4EEEEEEiEEENS5_IJNS5_IJNSA_ILi16EEESP_EEEiEEENS5_IJSC_iEEEEEENS5_IJSU_NS5_IJNS5_IJNSA_ILi0EEESC_EEENSA_ILi512EEEEEENS5_IJSX_iEEEEEEEEEEESL_S14_NS4_8TiledMMAINS4_8MMA_AtomIJNS4_17SM100_MMA_MXF4_SSISJ_SJ_fSK_Li128ELi256ELi16ELNS4_4UMMA5MajorE0ELS19_0ELNS18_7ScaleInE0ELS1A_0EEEEEENSN_INS5_IJSC_SC_SC_EEENS5_IJSX_SX_SX_EEEEENS5_IJNS4_10UnderscoreES1G_S1G_EEEEENS5_IJNS4_13SM90_TMA_LOADES1J_EEENS5_IJNS4_14ComposedLayoutINS4_7SwizzleILi1ELi4ELi3EEENS4_18smem_ptr_flag_bitsILi4EEENSN_INS5_IJNSA_ILi8EEESH_EEENS5_IJSH_SC_EEEEEEENSN_INS5_IJNS5_IJNS5_IJSQ_SC_EEEST_EEESC_NS5_IJSC_SC_EEEEEENS5_IJNS5_IJNS5_IJST_SZ_EEESY_EEESX_NS5_IJSP_SZ_EEEEEEEEEEEvNS4_8identityENS5_IJNS4_23SM90_TMA_LOAD_MULTICASTES26_EEENS5_IJS1U_NSN_INS5_IJNS5_IJNS5_IJSQ_SB_EEEST_EEESC_S1X_EEENS5_IJS20_SX_NS5_IJSP_NSA_ILi1024EEEEEEEEEEEEEEvS25_EENS_8epilogue10collective18CollectiveEpilogueINS2H_23Sm100TmaWarpSpecializedILi4ELi2ELi32ELb1ELb0EEEJNS5_IJSH_SG_SH_EEENS5_IJNSN_ISH_SC_EENSN_INS5_IJSO_SB_EEENS5_IJSC_SF_EEEEEEEENS_10bfloat16_tESM_S2S_SM_NS2H_6fusion15FusionCallbacksIS2L_NS2T_17LinearCombinationIS2S_fS2S_fLNS_15FloatRoundStyleE2EEES2M_S2R_JEEENS4_5SM1004TMEM4LOAD26SM100_TMEM_LOAD_32dp32b32xES1J_NS1L_INS1M_ILi2ELi4ELi3EEENS1O_ILi16EEENSN_INS5_IJS1Q_SO_EEENS5_IJSO_SC_EEEEEEENS4_39AutoVectorizingCopyWithAssumedAlignmentILi128EEENS4_14SM90_TMA_STOREES38_S3A_S3A_EEEvvEEEEvNT_6ParamsE,@"STO_CUDA_ENTRY STV_DEFAULT"
_ZN7cutlass13device_kernelINS_4gemm6kernel13GemmUniversalIN4cute5tupleIJiiiiEEENS1_10collective13CollectiveMmaINS1_46MainloopSm100TmaUmmaWarpSpecializedBlockScaledILi14ELi2ELi1ENS5_IJNS4_1CILi2EEENSA_ILi1EEESC_EEEEENS5_IJNSA_ILi128EEENSA_ILi256EEENSA_ILi64EEEEEENS5_IJNS_12float_e2m1_tENS_13float_ue4m3_tEEEENS5_IJNS5_IJlSC_lEEENS4_6LayoutINS5_IJNS5_IJNS5_IJNSA_ILi32EEENSA_ILi4EEEEEEiEEENS5_IJNS5_IJNSA_ILi16EEESP_EEEiEEENS5_IJSC_iEEEEEENS5_IJSU_NS5_IJNS5_IJNSA_ILi0EEESC_EEENSA_ILi512EEEEEENS5_IJSX_iEEEEEEEEEEESL_S14_NS4_8TiledMMAINS4_8MMA_AtomIJNS4_17SM100_MMA_MXF4_SSISJ_SJ_fSK_Li128ELi256ELi16ELNS4_4UMMA5MajorE0ELS19_0ELNS18_7ScaleInE0ELS1A_0EEEEEENSN_INS5_IJSC_SC_SC_EEENS5_IJSX_SX_SX_EEEEENS5_IJNS4_10UnderscoreES1G_S1G_EEEEENS5_IJNS4_13SM90_TMA_LOADES1J_EEENS5_IJNS4_14ComposedLayoutINS4_7SwizzleILi1ELi4ELi3EEENS4_18smem_ptr_flag_bitsILi4EEENSN_INS5_IJNSA_ILi8EEESH_EEENS5_IJSH_SC_EEEEEEENSN_INS5_IJNS5_IJNS5_IJSQ_SC_EEEST_EEESC_NS5_IJSC_SC_EEEEEENS5_IJNS5_IJNS5_IJST_SZ_EEESY_EEESX_NS5_IJSP_SZ_EEEEEEEEEEEvNS4_8identityENS5_IJNS4_23SM90_TMA_LOAD_MULTICASTES26_EEENS5_IJS1U_NSN_INS5_IJNS5_IJNS5_IJSQ_SB_EEEST_EEESC_S1X_EEENS5_IJS20_SX_NS5_IJSP_NSA_ILi1024EEEEEEEEEEEEEEvS25_EENS_8epilogue10collective18CollectiveEpilogueINS2H_23Sm100TmaWarpSpecializedILi4ELi2ELi32ELb1ELb0EEEJNS5_IJSH_SG_SH_EEENS5_IJNSN_ISH_SC_EENSN_INS5_IJSO_SB_EEENS5_IJSC_SF_EEEEEEEENS_10bfloat16_tESM_S2S_SM_NS2H_6fusion15FusionCallbacksIS2L_NS2T_17LinearCombinationIS2S_fS2S_fLNS_15FloatRoundStyleE2EEES2M_S2R_JEEENS4_5SM1004TMEM4LOAD26SM100_TMEM_LOAD_32dp32b32xES1J_NS1L_INS1M_ILi2ELi4ELi3EEENS1O_ILi16EEENSN_INS5_IJS1Q_SO_EEENS5_IJSO_SC_EEEEEEENS4_39AutoVectorizingCopyWithAssumedAlignmentILi128EEENS4_14SM90_TMA_STOREES38_S3A_S3A_EEEvvEEEEvNT_6ParamsE:
[----:B------:R-:W1:Y:S01]  /*0000*/  LDC R1, c[0x0][0x37c] ;  /* 0x0000df00ff017b82 */ /* 0x000e620000000800 */
[----:B------:R-:W2:Y:S01]  /*0010*/  S2R R184, SR_TID.X ;  /* 0x0000000000b87919 */ /* 0x000ea20000002100 */
[----:B------:R-:W3:Y:S01]  /*0020*/  LDCU.64 UR12, c[0x0][0xc90] ;  /* 0x00019200ff0c77ac */ /* 0x000ee20008000a00 */
[----:B------:R-:W-:Y:S02]  /*0030*/  PRMT R176, RZ, 0x7610, R176 ;  /* 0x00007610ffb07816 */ /* 0x000fe400000000b0 */
[----:B------:R-:W-:Y:S01]  /*0040*/  ELECT P4, URZ, PT ;  /* 0x0000000000ff782f */ /* 0x000fe20003880000 */
[----:B---3--:R-:W-:-:S04]  /*0050*/  UISETP.NE.U32.AND UP0, UPT, UR12, URZ, UPT ;  /* 0x000000ff0c00728c */ /* 0x008fc8000bf05070 */
[----:B------:R-:W-:Y:S01]  /*0060*/  UISETP.NE.AND.EX UP0, UPT, UR13, URZ, UPT, UP0 ;  /* 0x000000ff0d00728c */ /* 0x000fe2000bf05300 */
[----:B--2---:R-:W-:-:S05]  /*0070*/  SHF.R.U32.HI R177, RZ, 0x5, R184 ;  /* 0x00000005ffb17819 */ /* 0x004fca00000116b8 */
[----:B------:R-:W2:Y:S02]  /*0080*/  SHFL.IDX PT, R0, R177, RZ, 0x1f ;  /* 0x00001fffb1007589 */ /* 0x000ea400000e0000 */
[----:B--2---:R-:W-:Y:S01]  /*0090*/  R2UR UR18, R0 ;  /* 0x00000000001272ca */ /* 0x004fe200000e0000 */
[----:B-1----:R-:W-:-:S14]  /*00a0*/  BRA.U UP0, `(.L_x_0) ;  /* 0x0000000100307547 */ /* 0x002fdc000b800000 */
[----:B------:R-:W1:Y:S02]  /*00b0*/  LDCU.64 UR4, c[0x0][0xc88] ;  /* 0x00019100ff0477ac */ /* 0x000e640008000a00 */
[----:B-1----:R-:W-:-:S04]  /*00c0*/  UISETP.NE.U32.AND UP0, UPT, UR4, URZ, UPT ;  /* 0x000000ff0400728c */ /* 0x002fc8000bf05070 */
[----:B------:R-:W-:-:S09]  /*00d0*/  UISETP.NE.AND.EX UP0, UPT, UR5, URZ, UPT, UP0 ;  /* 0x000000ff0500728c */ /* 0x000fd2000bf05300 */
[----:B------:R-:W-:Y:S05]  /*00e0*/  BRA.U !UP0, `(.L_x_1) ;  /* 0x0000000108147547 */ /* 0x000fea000b800000 */
[----:B------:R-:W1:Y:S01]  /*00f0*/  LDC.64 R2, c[0x0][0xc88] ;  /* 0x00032200ff027b82 */ /* 0x000e620000000a00 */
[----:B------:R-:W1:Y:S02]  /*0100*/  LDCU.64 UR4, c[0x0][0x358] ;  /* 0x00006b00ff0477ac */ /* 0x000e640008000a00 */
[----:B-1----:R1:W5:Y:S01]  /*0110*/  LDG.E R133, desc[UR4][R2.64] ;  /* 0x0000000402857981 */ /* 0x002362000c1e1900 */
[----:B------:R-:W-:Y:S01]  /*0120*/  HFMA2 R176, -RZ, RZ, 0, 5.9604644775390625e-08 ;  /* 0x00000001ffb07431 */ /* 0x000fe200000001ff */
[----:B------:R-:W-:Y:S05]  /*0130*/  BRA `(.L_x_0) ;  /* 0x00000000000c7947 */ /* 0x000fea0003800000 */
.L_x_1:
[----:B------:R-:W1:Y:S01]  /*0140*/  LDCU UR4, c[0x0][0xc80] ;  /* 0x00019000ff0477ac */ /* 0x000e620008000800 */
[----:B------:R-:W-:Y:S01]  /*0150*/  HFMA2 R176, -RZ, RZ, 0, 5.9604644775390625e-08 ;  /* 0x00000001ffb07431 */ /* 0x000fe200000001ff */
[----:B-1----:R-:W-:-:S07]  /*0160*/  MOV R133, UR4 ;  /* 0x0000000400857c02 */ /* 0x002fce0008000f00 */
.L_x_0:
[----:B------:R-:W2:Y:S02]  /*0170*/  LDCU.64 UR4, c[0x0][0xcb0] ;  /* 0x00019600ff0477ac */ /* 0x000ea40008000a00 */
[----:B--2---:R-:W-:-:S04]  /*0180*/  UISETP.NE.U32.AND UP0, UPT, UR4, URZ, UPT ;  /* 0x000000ff0400728c */ /* 0x004fc8000bf05070 */
[----:B------:R-:W-:-:S09]  /*0190*/  UISETP.NE.AND.EX UP0, UPT, UR5, URZ, UPT, UP0 ;  /* 0x000000ff0500728c */ /* 0x000fd2000bf05300 */
[----:B------:R-:W-:Y:S05]  /*01a0*/  BRA.U UP0, `(.L_x_2) ;  /* 0x0000000100287547 */ /* 0x000fea000b800000 */
[----:B------:R-:W2:Y:S02]  /*01b0*/  LDCU.64 UR4, c[0x0][0xca8] ;  /* 0x00019500ff0477ac */ /* 0x000ea40008000a00 */
[----:B--2---:R-:W-:-:S04]  /*01c0*/  UISETP.NE.U32.AND UP0, UPT, UR4, URZ, UPT ;  /* 0x000000ff0400728c */ /* 0x004fc8000bf05070 */
[----:B------:R-:W-:-:S09]  /*01d0*/  UISETP.NE.AND.EX UP0, UPT, UR5, URZ, UPT, UP0 ;  /* 0x000000ff0500728c */ /* 0x000fd2000bf05300 */
[----:B------:R-:W-:Y:S05]  /*01e0*/  BRA.U !UP0, `(.L_x_3) ;  /* 0x0000000108107547 */ /* 0x000fea000b800000 */
[----:B------:R-:W2:Y:S01]  /*01f0*/  LDC.64 R130, c[0x0][0xca8] ;  /* 0x00032a00ff827b82 */ /* 0x000ea20000000a00 */
[----:B------:R-:W2:Y:S02]  /*0200*/  LDCU.64 UR4, c[0x0][0x358] ;  /* 0x00006b00ff0477ac */ /* 0x000ea40008000a00 */
[----:B--2---:R2:W5:Y:S01]  /*0210*/  LDG.E R130, desc[UR4][R130.64] ;  /* 0x0000000482827981 */ /* 0x004562000c1e1900 */
[----:B------:R-:W-:Y:S05]  /*0220*/  BRA `(.L_x_2) ;  /* 0x0000000000087947 */ /* 0x000fea0003800000 */
.L_x_3:
[----:B------:R-:W2:Y:S02]  /*0230*/  LDCU UR4, c[0x0][0xca0] ;  /* 0x00019400ff0477ac */ /* 0x000ea40008000800 */
[----:B--2---:R-:W-:Y:S02]  /*0240*/  MOV R130, UR4 ;  /* 0x0000000400827c02 */ /* 0x004fe40008000f00 */
.L_x_2:
[----:B------:R-:W-:Y:S01]  /*0250*/  IMAD.U32 R0, RZ, RZ, UR18 ;  /* 0x00000012ff007e24 */ /* 0x000fe2000f8e00ff */
[----:B------:R-:W-:Y:S04]  /*0260*/  BSSY.RECONVERGENT B0, `(.L_x_4) ;  /* 0x0000012000007945 */ /* 0x000fe80003800200 */
[C---:B------:R-:W-:Y:S02]  /*0270*/  ISETP.NE.OR P1, PT, R0.reuse, 0x1, !P4 ;  /* 0x000000010000780c */ /* 0x040fe40006725670 */
[----:B------:R-:W-:-:S11]  /*0280*/  ISETP.NE.OR P0, PT, R0, 0x3, !P4 ;  /* 0x000000030000780c */ /* 0x000fd60006705670 */
[----:B------:R-:W-:Y:S05]  /*0290*/  @P1 BRA `(.L_x_5) ;  /* 0x0000000000381947 */ /* 0x000fea0003800000 */
[----:B------:R-:W3:Y:S02]  /*02a0*/  LDCU.64 UR4, c[0x0][0x348] ;  /* 0x00006900ff0477ac */ /* 0x000ee40008000a00 */
[----:B---3--:R-:W-:Y:S02]  /*02b0*/  UIADD3 UR10, UP3, UPT, UR4, 0x80, URZ ;  /* 0x00000080040a7890 */ /* 0x008fe4000ff7e0ff */
[----:B------:R-:W-:Y:S02]  /*02c0*/  UIADD3 UR8, UP2, UPT, UR4, 0x180, URZ ;  /* 0x0000018004087890 */ /* 0x000fe4000ff5e0ff */
[----:B------:R-:W-:Y:S02]  /*02d0*/  UIADD3 UR6, UP1, UPT, UR4, 0x280, URZ ;  /* 0x0000028004067890 */ /* 0x000fe4000ff3e0ff */
[----:B------:R-:W-:Y:S02]  /*02e0*/  UIADD3 UR4, UP0, UPT, UR4, 0x380, URZ ;  /* 0x0000038004047890 */ /* 0x000fe4000ff1e0ff */
[----:B------:R-:W-:-:S02]  /*02f0*/  UIADD3.X UR11, UPT, UPT, URZ, UR5, URZ, UP3, !UPT ;  /* 0x00000005ff0b7290 */ /* 0x000fc40009ffe4ff */
[----:B------:R-:W-:Y:S02]  /*0300*/  UIADD3.X UR9, UPT, UPT, URZ, UR5, URZ, UP2, !UPT ;  /* 0x00000005ff097290 */ /* 0x000fe400097fe4ff */
[----:B------:R-:W-:Y:S02]  /*0310*/  UIADD3.X UR7, UPT, UPT, URZ, UR5, URZ, UP1, !UPT ;  /* 0x00000005ff077290 */ /* 0x000fe40008ffe4ff */
[----:B------:R-:W-:-:S03]  /*0320*/  UIADD3.X UR5, UPT, UPT, URZ, UR5, URZ, UP0, !UPT ;  /* 0x00000005ff057290 */ /* 0x000fc600087fe4ff */
[----:B------:R3:W-:Y:S02]  /*0330*/  UTMACCTL.PF [UR10] ;  /* 0x000000000a0079b9 */ /* 0x0007e40008040000 */
[----:B------:R3:W-:Y:S02]  /*0340*/  UTMACCTL.PF [UR8] ;  /* 0x00000000080079b9 */ /* 0x0007e40008040000 */
[----:B------:R3:W-:Y:S02]  /*0350*/  UTMACCTL.PF [UR6] ;  /* 0x00000000060079b9 */ /* 0x0007e40008040000 */
[----:B------:R3:W-:Y:S02]  /*0360*/  UTMACCTL.PF [UR4] ;  /* 0x00000000040079b9 */ /* 0x0007e40008040000 */
[----:B---3--:R-:W-:Y:S01]  /*0370*/  NOP ;  /* 0x0000000000007918 */ /* 0x008fe20000000000 */
.L_x_5:
[----:B------:R-:W-:Y:S05]  /*0380*/  BSYNC.RECONVERGENT B0 ;  /* 0x0000000000007941 */ /* 0x000fea0003800200 */
.L_x_4:
[----:B------:R-:W-:Y:S04]  /*0390*/  BSSY.RECONVERGENT B0, `(.L_x_6) ;  /* 0x000000a000007945 */ /* 0x000fe80003800200 */
[----:B------:R-:W-:Y:S05]  /*03a0*/  @P0 BRA `(.L_x_7) ;  /* 0x0000000000200947 */ /* 0x000fea0003800000 */
[----:B------:R-:W3:Y:S02]  /*03b0*/  LDCU.64 UR4, c[0x0][0x348] ;  /* 0x00006900ff0477ac */ /* 0x000ee40008000a00 */
[----:B---3--:R-:W-:Y:S02]  /*03c0*/  UIADD3 UR6, UP1, UPT, UR4, 0x980, URZ ;  /* 0x0000098004067890 */ /* 0x008fe4000ff3e0ff */
[----:B------:R-:W-:Y:S02]  /*03d0*/  UIADD3 UR4, UP0, UPT, UR4, 0xa80, URZ ;  /* 0x00000a8004047890 */ /* 0x000fe4000ff1e0ff */
[----:B------:R-:W-:Y:S02]  /*03e0*/  UIADD3.X UR7, UPT, UPT, URZ, UR5, URZ, UP1, !UPT ;  /* 0x00000005ff077290 */ /* 0x000fe40008ffe4ff */
[----:B------:R-:W-:-:S07]  /*03f0*/  UIADD3.X UR5, UPT, UPT, URZ, UR5, URZ, UP0, !UPT ;  /* 0x00000005ff057290 */ /* 0x000fce00087fe4ff */
[----:B------:R3:W-:Y:S02]  /*0400*/  UTMACCTL.PF [UR6] ;  /* 0x00000000060079b9 */ /* 0x0007e40008040000 */
[----:B------:R3:W-:Y:S02]  /*0410*/  UTMACCTL.PF [UR4] ;  /* 0x00000000040079b9 */ /* 0x0007e40008040000 */
[----:B---3--:R-:W-:Y:S01]  /*0420*/  NOP ;  /* 0x0000000000007918 */ /* 0x008fe20000000000 */
.L_x_7:
[----:B------:R-:W-:Y:S05]  /*0430*/  BSYNC.RECONVERGENT B0 ;  /* 0x0000000000007941 */ /* 0x000fea0003800200 */
.L_x_6:
[----:B------:R-:W3:Y:S01]  /*0440*/  LDCU.64 UR4, c[0x0][0xc88] ;  /* 0x00019100ff0477ac */ /* 0x000ee20008000a00 */
[----:B------:R-:W-:Y:S02]  /*0450*/  UISETP.EQ.U32.AND UP1, UPT, UR12, URZ, UPT ;  /* 0x000000ff0c00728c */ /* 0x000fe4000bf22070 */
[----:B------:R-:W-:Y:S02]  /*0460*/  UPLOP3.LUT UP3, UPT, UPT, UPT, UPT, 0x80, 0x8 ;  /* 0x000000000008789c */ /* 0x000fe40003f6f070 */
[----:B---3--:R-:W-:-:S04]  /*0470*/  UISETP.NE.U32.AND UP0, UPT, UR4, URZ, UPT ;  /* 0x000000ff0400728c */ /* 0x008fc8000bf05070 */
[----:B------:R-:W-:-:S04]  /*0480*/  UISETP.NE.AND.EX UP2, UPT, UR5, URZ, UPT, UP0 ;  /* 0x000000ff0500728c */ /* 0x000fc8000bf45300 */
[----:B------:R-:W-:-:S04]  /*0490*/  UISETP.EQ.OR.EX UP4, UPT, UR13, URZ, !UP2, UP1 ;  /* 0x000000ff0d00728c */ /* 0x000fc8000d782710 */
[----:B------:R-:W-:-:S06]  /*04a0*/  UP2UR UR4, UPR, URZ, 0x10 ;  /* 0x00000010ff047883 */ /* 0x000fcc0008000000 */
[----:B------:R-:W-:Y:S01]  /*04b0*/  MOV R180, UR4 ;  /* 0x0000000400b47c02 */ /* 0x000fe20008000f00 */
[----:B------:R-:W-:Y:S06]  /*04c0*/  BRA.U !UP4, `(.L_x_8) ;  /* 0x000000010c207547 */ /* 0x000fec000b800000 */
[----:B------:R-:W-:Y:S01]  /*04d0*/  UISETP.NE.U32.AND UP0, UPT, UR12, URZ, UPT ;  /* 0x000000ff0c00728c */ /* 0x000fe2000bf05070 */
[----:B-----5:R-:W-:Y:S01]  /*04e0*/  FSETP.NEU.AND P0, PT, R133, RZ, PT ;  /* 0x000000ff8500720b */ /* 0x020fe20003f0d000 */
[----:B------:R-:W-:Y:S02]  /*04f0*/  USEL UR4, URZ, 0xffffffff, UP2 ;  /* 0xffffffffff047887 */ /* 0x000fe40009000000 */
[----:B------:R-:W-:-:S10]  /*0500*/  UISETP.NE.AND.EX UP1, UPT, UR13, URZ, UPT, UP0 ;  /* 0x000000ff0d00728c */ /* 0x000fd4000bf25300 */
[----:B------:R-:W-:Y:S01]  /*0510*/  VOTEU.ANY UP0, P0 ;  /* 0x0000000000ff7886 */ /* 0x000fe20000000100 */
[----:B------:R-:W-:-:S04]  /*0520*/  @!UP1 USEL UR4, URZ, 0xffffffff, UP0 ;  /* 0xffffffffff049887 */ /* 0x000fc80008000000 */
[----:B------:R-:W-:-:S04]  /*0530*/  ULOP3.LUT UR4, UR4, 0x1, URZ, 0xc0, !UPT ;  /* 0x0000000104047892 */ /* 0x000fc8000f8ec0ff */
[----:B------:R-:W-:-:S11]  /*0540*/  UISETP.NE.U32.AND UP3, UPT, UR4, 0x1, UPT ;  /* 0x000000010400788c */ /* 0x000fd6000bf65070 */
.L_x_8:
[----:B-1----:R-:W1:Y:S02]  /*0550*/  SHFL.IDX PT, R2, R177, RZ, 0x1f ;  /* 0x00001fffb1027589 */ /* 0x002e6400000e0000 */
[----:B-1----:R-:W-:-:S13]  /*0560*/  ISETP.NE.AND P0, PT, R2, RZ, PT ;  /* 0x000000ff0200720c */ /* 0x002fda0003f05270 */
[----:B------:R-:W-:Y:S05]  /*0570*/  @P0 BRA `(.L_x_9) ;  /* 0x0000000000b40947 */ /* 0x000fea0003800000 */
[----:B------:R-:W-:Y:S01]  /*0580*/  ELECT P0, URZ, PT ;  /* 0x0000000000ff782f */ /* 0x000fe20003800000 */
[----:B------:R-:W-:-:S12]  /*0590*/  BSSY.RECONVERGENT B0, `(.L_x_9) ;  /* 0x000002b000007945 */ /* 0x000fd80003800200 */
[----:B------:R-:W-:Y:S05]  /*05a0*/  @!P0 BRA `(.L_x_10) ;  /* 0x0000000000a48947 */ /* 0x000fea0003800000 */
[----:B------:R-:W1:Y:S01]  /*05b0*/  S2UR UR4, SR_CgaCtaId ;  /* 0x00000000000479c3 */ /* 0x000e620000008800 */
[----:B------:R-:W-:Y:S01]  /*05c0*/  UMOV UR5, 0x400 ;  /* 0x0000040000057882 */ /* 0x000fe20000000000 */
[----:B------:R-:W-:Y:S01]  /*05d0*/  UMOV UR8, 0x1 ;  /* 0x0000000100087882 */ /* 0x000fe20000000000 */
[----:B------:R-:W-:Y:S01]  /*05e0*/  UMOV UR6, 0x2 ;  /* 0x0000000200067882 */ /* 0x000fe20000000000 */
[----:B------:R-:W-:-:S04]  /*05f0*/  UIADD3 UR8, UPT, UPT, -UR8, 0x100000, URZ ;  /* 0x0010000008087890 */ /* 0x000fc8000fffe1ff */
[----:B------:R-:W-:Y:S02]  /*0600*/  USHF.L.U32 UR9, UR8, 0xb, URZ ;  /* 0x0000000b08097899 */ /* 0x000fe400080006ff */
[----:B------:R-:W-:Y:S02]  /*0610*/  USHF.L.U32 UR8, UR8, 0x1, URZ ;  /* 0x0000000108087899 */ /* 0x000fe400080006ff */
[----:B------:R-:W-:-:S04]  /*0620*/  UIADD3 UR6, UPT, UPT, -UR6, 0x100000, URZ ;  /* 0x0010000006067890 */ /* 0x000fc8000fffe1ff */
[----:B------:R-:W-:Y:S02]  /*0630*/  USHF.L.U32 UR7, UR6, 0xb, URZ ;  /* 0x0000000b06077899 */ /* 0x000fe400080006ff */
[----:B------:R-:W-:Y:S02]  /*0640*/  USHF.L.U32 UR6, UR6, 0x1, URZ ;  /* 0x0000000106067899 */ /* 0x000fe400080006ff */
[----:B-1----:R-:W-:Y:S01]  /*0650*/  ULEA UR4, UR4, UR5, 0x18 ;  /* 0x0000000504047291 */ /* 0x002fe2000f8ec0ff */
[----:B------:R-:W1:Y:S11]  /*0660*/  FENCE.VIEW.ASYNC.S ;  /* 0x00000000000073c6 */ /* 0x000e760000000000 */
[----:B-1----:R1:W3:Y:S01]  /*0670*/  SYNCS.EXCH.64 URZ, [UR4], UR8 ;  /* 0x0000000804ff75b2 */ /* 0x0022e20008000100 */
[----:B------:R1:W4:Y:S01]  /*0680*/  SYNCS.EXCH.64 URZ, [UR4+0x70], UR6 ;  /* 0x0000700604ff75b2 */ /* 0x0003220008000100 */
[----:B------:R1:W1:Y:S01]  /*0690*/  SYNCS.EXCH.64 URZ, [UR4+0x8], UR8 ;  /* 0x0000080804ff75b2 */ /* 0x0002620008000100 */
        /* <DEDUP_REMOVED lines=25> */
[----:B---34-:R-:W-:Y:S01]  /*0830*/  NOP ;  /* 0x0000000000007918 */ /* 0x018fe20000000000 */
.L_x_10:
[----:B-1----:R-:W-:Y:S05]  /*0840*/  BSYNC.RECONVERGENT B0 ;  /* 0x0000000000007941 */ /* 0x002fea0003800200 */
.L_x_9:
[----:B------:R-:W1:Y:S01]  /*0850*/  SHFL.IDX PT, R2, R177, RZ, 0x1f ;  /* 0x00001fffb1027589 */ /* 0x000e6200000e0000 */
[----:B------:R-:W-:Y:S01]  /*0860*/  NOP ;  /* 0x0000000000007918 */ /* 0x000fe20000000000 */
[----:B-1----:R-:W-:-:S13]  /*0870*/  ISETP.NE.AND P0, PT, R2, 0x1, PT ;  /* 0x000000010200780c */ /* 0x002fda0003f05270 */
[----:B------:R-:W-:Y:S05]  /*0880*/  @P0 BRA `(.L_x_11) ;  /* 0x0000000000580947 */ /* 0x000fea0003800000 */
        /* <DEDUP_REMOVED lines=9> */
[----:B------:R-:W-:Y:S01]  /*0920*/  USHF.L.U32 UR6, UR6, 0x1, URZ ;  /* 0x0000000106067899 */ /* 0x000fe200080006ff */
[----:B------:R-:W-:Y:S01]  /*0930*/  ELECT P0, URZ, PT ;  /* 0x0000000000ff782f */ /* 0x000fe20003800000 */
[----:B-1----:R-:W-:Y:S01]  /*0940*/  ULEA UR4, UR4, UR5, 0x18 ;  /* 0x0000000504047291 */ /* 0x002fe2000f8ec0ff */
[----:B------:R-:W1:Y:S11]  /*0950*/  FENCE.VIEW.ASYNC.S ;  /* 0x00000000000073c6 */ /* 0x000e760000000000 */
[----:B-1----:R1:W3:Y:S01]  /*0960*/  SYNCS.EXCH.64 URZ, [UR4+0xe0], UR8 ;  /* 0x0000e00804ff75b2 */ /* 0x0022e20008000100 */
[----:B------:R1:W4:Y:S01]  /*0970*/  SYNCS.EXCH.64 URZ, [UR4+0x100], UR6 ;  /* 0x0001000604ff75b2 */ /* 0x0003220008000100 */
[----:B------:R1:W1:Y:S01]  /*0980*/  SYNCS.EXCH.64 URZ, [UR4+0xe8], UR8 ;  /* 0x0000e80804ff75b2 */ /* 0x0002620008000100 */
[----:B------:R1:W1:Y:S01]  /*0990*/  SYNCS.EXCH.64 URZ, [UR4+0x108], UR6 ;  /* 0x0001080604ff75b2 */ /* 0x0002620008000100 */
[----:B------:R1:W1:Y:S01]  /*09a0*/  SYNCS.EXCH.64 URZ, [UR4+0xf0], UR8 ;  /* 0x0000f00804ff75b2 */ /* 0x0002620008000100 */
[----:B------:R1:W1:Y:S01]  /*09b0*/  SYNCS.EXCH.64 URZ, [UR4+0x110], UR6 ;  /* 0x0001100604ff75b2 */ /* 0x0002620008000100 */
[----:B------:R1:W1:Y:S01]  /*09c0*/  SYNCS.EXCH.64 URZ, [UR4+0xf8], UR8 ;  /* 0x0000f80804ff75b2 */ /* 0x0002620008000100 */
[----:B------:R1:W1:Y:S01]  /*09d0*/  SYNCS.EXCH.64 URZ, [UR4+0x118], UR6 ;  /* 0x0001180604ff75b2 */ /* 0x0002620008000100 */
[----:B------:R-:W-:Y:S01]  /*09e0*/  NOP ;  /* 0x0000000000007918 */ /* 0x000fe20000000000 */
.L_x_11:
[----:B------:R-:W2:Y:S01]  /*09f0*/  SHFL.IDX PT, R2, R177, RZ, 0x1f ;  /* 0x00001fffb1027589 */ /* 0x000ea200000e0000 */
[----:B------:R-:W-:Y:S01]  /*0a00*/  NOP ;  /* 0x0000000000007918 */ /* 0x000fe20000000000 */
[----:B--2---:R-:W-:-:S13]  /*0a10*/  ISETP.NE.AND P0, PT, R2, 0x3, PT ;  /* 0x000000030200780c */ /* 0x004fda0003f05270 */
[----:B------:R-:W-:Y:S05]  /*0a20*/  @P0 BRA `(.L_x_12) ;  /* 0x0000000000300947 */ /* 0x000fea0003800000 */
[----:B-1----:R-:W1:Y:S01]  /*0a30*/  S2UR UR4, SR_CgaCtaId ;  /* 0x00000000000479c3 */ /* 0x002e620000008800 */
[----:B------:R-:W-:Y:S01]  /*0a40*/  UMOV UR6, 0x400 ;  /* 0x0000040000067882 */ /* 0x000fe20000000000 */
[----:B------:R-:W-:Y:S01]  /*0a50*/  UMOV UR5, 0x20 ;  /* 0x0000002000057882 */ /* 0x000fe20000000000 */
[----:B------:R-:W-:Y:S01]  /*0a60*/  ELECT P0, URZ, PT ;  /* 0x0000000000ff782f */ /* 0x000fe20003800000 */
[----:B-1----:R-:W-:Y:S02]  /*0a70*/  ULEA UR6, UR4, UR6, 0x18 ;  /* 0x0000000604067291 */ /* 0x002fe4000f8ec0ff */
[----:B------:R-:W-:-:S04]  /*0a80*/  UIADD3 UR4, UPT, UPT, -UR5, 0x100000, URZ ;  /* 0x0010000005047890 */ /* 0x000fc8000fffe1ff */
[----:B------:R-:W-:Y:S02]  /*0a90*/  USHF.L.U32 UR5, UR4, 0xb, URZ ;  /* 0x0000000b04057899 */ /* 0x000fe400080006ff */
[----:B------:R-:W-:Y:S01]  /*0aa0*/  USHF.L.U32 UR4, UR4, 0x1, URZ ;  /* 0x0000000104047899 */ /* 0x000fe200080006ff */
[----:B------:R-:W1:Y:S11]  /*0ab0*/  FENCE.VIEW.ASYNC.S ;  /* 0x00000000000073c6 */ /* 0x000e760000000000 */
[----:B-1----:R2:W1:Y:S01]  /*0ac0*/  SYNCS.EXCH.64 URZ, [UR6+0x120], UR4 ;  /* 0x0001200406ff75b2 */ /* 0x0024620008000100 */
[----:B------:R2:W1:Y:S02]  /*0ad0*/  SYNCS.EXCH.64 URZ, [UR6+0x128], UR4 ;  /* 0x0001280406ff75b2 */ /* 0x0004640008000100 */
[----:B--2---:R-:W-:Y:S01]  /*0ae0*/  NOP ;  /* 0x0000000000007918 */ /* 0x004fe20000000000 */
.L_x_12:
[----:B------:R-:W2:Y:S01]  /*0af0*/  SHFL.IDX PT, R2, R177, RZ, 0x1f ;  /* 0x00001fffb1027589 */ /* 0x000ea200000e0000 */
[----:B------:R-:W-:Y:S01]  /*0b00*/  NOP ;  /* 0x0000000000007918 */ /* 0x000fe20000000000 */
[----:B--2---:R-:W-:-:S13]  /*0b10*/  ISETP.NE.AND P0, PT, R2, 0x4, PT ;  /* 0x000000040200780c */ /* 0x004fda0003f05270 */
[----:B------:R-:W-:Y:S05]  /*0b20*/  @P0 BRA `(.L_x_13) ;  /* 0x00000000004c0947 */ /* 0x000fea0003800000 */
[----:B-1----:R-:W1:Y:S01]  /*0b30*/  S2UR UR6, SR_CgaCtaId ;  /* 0x00000000000679c3 */ /* 0x002e620000008800 */
[----:B------:R-:W-:Y:S01]  /*0b40*/  UMOV UR4, 0x1e0 ;  /* 0x000001e000047882 */ /* 0x000fe20000000000 */
[----:B------:R-:W-:Y:S01]  /*0b50*/  UMOV UR5, 0x400 ;  /* 0x0000040000057882 */ /* 0x000fe20000000000 */
[----:B------:R-:W-:Y:S01]  /*0b60*/  USEL UR4, UR4, 0x1a0, UP3 ;  /* 0x000001a004047887 */ /* 0x000fe20009800000 */
[----:B------:R-:W-:Y:S01]  /*0b70*/  UMOV UR8, 0x1 ;  /* 0x0000000100087882 */ /* 0x000fe20000000000 */
[----:B------:R-:W-:Y:S01]  /*0b80*/  ELECT P0, URZ, PT ;  /* 0x0000000000ff782f */ /* 0x000fe20003800000 */
[----:B------:R-:W-:-:S04]  /*0b90*/  UIADD3 UR8, UPT, UPT, -UR8, 0x100000, URZ ;  /* 0x0010000008087890 */ /* 0x000fc8000fffe1ff */
[----:B------:R-:W-:Y:S02]  /*0ba0*/  USHF.L.U32 UR9, UR8, 0xb, URZ ;  /* 0x0000000b08097899 */ /* 0x000fe400080006ff */
[----:B------:R-:W-:Y:S02]  /*0bb0*/  USHF.L.U32 UR8, UR8, 0x1, URZ ;  /* 0x0000000108087899 */ /* 0x000fe400080006ff */
[----:B-1----:R-:W-:Y:S02]  /*0bc0*/  ULEA UR6, UR6, UR5, 0x18 ;  /* 0x0000000506067291 */ /* 0x002fe4000f8ec0ff */
[----:B------:R-:W-:-:S04]  /*0bd0*/  UIADD3 UR4, UPT, UPT, -UR4, 0x100000, URZ ;  /* 0x0010000004047890 */ /* 0x000fc8000fffe1ff */
[----:B------:R-:W-:Y:S02]  /*0be0*/  USHF.L.U32 UR5, UR4, 0xb, URZ ;  /* 0x0000000b04057899 */ /* 0x000fe400080006ff */
[----:B------:R-:W-:Y:S01]  /*0bf0*/  USHF.L.U32 UR4, UR4, 0x1, URZ ;  /* 0x0000000104047899 */ /* 0x000fe200080006ff */
[----:B------:R-:W1:Y:S03]  /*0c00*/  FENCE.VIEW.ASYNC.S ;  /* 0x00000000000073c6 */ /* 0x000e660000000000 */
[----:B-1----:R2:W1:Y:S08]  /*0c10*/  SYNCS.EXCH.64 URZ, [UR6+0x130], UR8 ;  /* 0x0001300806ff75b2 */ /* 0x0024700008000100 */
[----:B------:R2:W1:Y:S01]  /*0c20*/  SYNCS.EXCH.64 URZ, [UR6+0x140], UR4 ;  /* 0x0001400406ff75b2 */ /* 0x0004620008000100 */
[----:B------:R2:W1:Y:S01]  /*0c30*/  SYNCS.EXCH.64 URZ, [UR6+0x138], UR8 ;  /* 0x0001380806ff75b2 */ /* 0x0004620008000100 */
[----:B------:R2:W1:Y:S02]  /*0c40*/  SYNCS.EXCH.64 URZ, [UR6+0x148], UR4 ;  /* 0x0001480406ff75b2 */ /* 0x0004640008000100 */
[----:B--2---:R-:W-:Y:S01]  /*0c50*/  NOP ;  /* 0x0000000000007918 */ /* 0x004fe20000000000 */
.L_x_13:
[----:B------:R-:W2:Y:S01]  /*0c60*/  SHFL.IDX PT, R2, R177, RZ, 0x1f ;  /* 0x00001fffb1027589 */ /* 0x000ea200000e0000 */
[----:B------:R-:W-:Y:S01]  /*0c70*/  NOP ;  /* 0x0000000000007918 */ /* 0x000fe20000000000 */
[----:B--2---:R-:W-:-:S13]  /*0c80*/  ISETP.NE.AND P0, PT, R2, 0x5, PT ;  /* 0x000000050200780c */ /* 0x004fda0003f05270 */
[----:B------:R-:W-:Y:S05]  /*0c90*/  @P0 BRA `(.L_x_14) ;  /* 0x0000000000400947 */ /* 0x000fea0003800000 */
[----:B-1----:R-:W1:Y:S01]  /*0ca0*/  S2UR UR4, SR_CgaCtaId ;  /* 0x00000000000479c3 */ /* 0x002e620000008800 */
        /* <DEDUP_REMOVED lines=12> */
[----:B-1----:R2:W1:Y:S01]  /*0d70*/  SYNCS.EXCH.64 URZ, [UR4+0x150], UR8 ;  /* 0x0001500804ff75b2 */ /* 0x0024620008000100 */
[----:B------:R2:W1:Y:S02]  /*0d80*/  SYNCS.EXCH.64 URZ, [UR4+0x158], UR6 ;  /* 0x0001580604ff75b2 */ /* 0x0004640008000100 */
[----:B--2---:R-:W-:Y:S01]  /*0d90*/  NOP ;  /* 0x0000000000007918 */ /* 0x004fe20000000000 */
.L_x_14:
[----:B------:R-:W2:Y:S01]  /*0da0*/  SHFL.IDX PT, R2, R177, RZ, 0x1f ;  /* 0x00001fffb1027589 */ /* 0x000ea200000e0000 */
[----:B------:R-:W-:Y:S01]  /*0db0*/  ISETP.NE.OR P1, PT, RZ, UR18, !P4 ;  /* 0x00000012ff007c0c */ /* 0x000fe2000e725670 */
[----:B------:R-:W-:Y:S01]  /*0dc0*/  NOP ;  /* 0x0000000000007918 */ /* 0x000fe20000000000 */
[----:B--2---:R-:W-:-:S13]  /*0dd0*/  ISETP.NE.AND P0, PT, R2, 0x3, PT ;  /* 0x000000030200780c */ /* 0x004fda0003f05270 */
[----:B------:R-:W-:Y:S05]  /*0de0*/  @P0 BRA `(.L_x_15) ;  /* 0x0000000000380947 */ /* 0x000fea0003800000 */
[----:B-1----:R-:W1:Y:S01]  /*0df0*/  S2UR UR4, SR_CgaCtaId ;  /* 0x00000000000479c3 */ /* 0x002e620000008800 */
[----:B------:R-:W-:Y:S01]  /*0e00*/  UMOV UR5, 0x400 ;  /* 0x0000040000057882 */ /* 0x000fe20000000000 */
[----:B------:R-:W-:Y:S01]  /*0e10*/  UMOV UR6, 0x20 ;  /* 0x0000002000067882 */ /* 0x000fe20000000000 */
[----:B------:R-:W-:Y:S01]  /*0e20*/  ELECT P0, URZ, PT ;  /* 0x0000000000ff782f */ /* 0x000fe20003800000 */
[----:B------:R-:W-:-:S04]  /*0e30*/  UIADD3 UR6, UPT, UPT, -UR6, 0x100000, URZ ;  /* 0x0010000006067890 */ /* 0x000fc8000fffe1ff */
[----:B------:R-:W-:Y:S02]  /*0e40*/  USHF.L.U32 UR7, UR6, 0xb, URZ ;  /* 0x0000000b06077899 */ /* 0x000fe400080006ff */
[----:B------:R-:W-:Y:S02]  /*0e50*/  USHF.L.U32 UR6, UR6, 0x1, URZ ;  /* 0x0000000106067899 */ /* 0x000fe400080006ff */
[----:B-1----:R-:W-:Y:S01]  /*0e60*/  ULEA UR4, UR4, UR5, 0x18 ;  /* 0x0000000504047291 */ /* 0x002fe2000f8ec0ff */
[----:B------:R-:W1:Y:S11]  /*0e70*/  FENCE.VIEW.ASYNC.S ;  /* 0x00000000000073c6 */ /* 0x000e760000000000 */
[----:B-1----:R2:W1:Y:S01]  /*0e80*/  SYNCS.EXCH.64 URZ, [UR4+0x160], UR6 ;  /* 0x0001600604ff75b2 */ /* 0x0024620008000100 */
[----:B------:R2:W1:Y:S01]  /*0e90*/  SYNCS.EXCH.64 URZ, [UR4+0x170], UR6 ;  /* 0x0001700604ff75b2 */ /* 0x0004620008000100 */
[----:B------:R2:W1:Y:S01]  /*0ea0*/  SYNCS.EXCH.64 URZ, [UR4+0x168], UR6 ;  /* 0x0001680604ff75b2 */ /* 0x0004620008000100 */
[----:B------:R2:W1:Y:S02]  /*0eb0*/  SYNCS.EXCH.64 URZ, [UR4+0x178], UR6 ;  /* 0x0001780604ff75b2 */ /* 0x0004640008000100 */
[----:B--2---:R-:W-:Y:S01]  /*0ec0*/  NOP ;  /* 0x0000000000007918 */ /* 0x004fe20000000000 */
.L_x_15:
[----:B-1----:R-:W1:Y:S01]  /*0ed0*/  S2UR UR7, SR_CgaCtaId ;  /* 0x00000000000779c3 */ /* 0x002e620000008800 */
[----:B------:R-:W-:Y:S01]  /*0ee0*/  VOTEU.ALL UP0, P1 ;  /* 0x0000000000ff7886 */ /* 0x000fe20000800000 */
[----:B------:R-:W-:Y:S01]  /*0ef0*/  UMOV UR4, 0x80 ;  /* 0x0000008000047882 */ /* 0x000fe20000000000 */
[----:B------:R-:W-:Y:S01]  /*0f00*/  NOP ;  /* 0x0000000000007918 */ /* 0x000fe20000000000 */
[----:B------:R-:W-:Y:S01]  /*0f10*/  ISETP.NE.OR P4, PT, R0, 0x2, !P4 ;  /* 0x000000020000780c */ /* 0x000fe20006785670 */
[----:B------:R-:W-:Y:S01]  /*0f20*/  UISETP.NE.AND UP4, UPT, UR18, 0x2, UPT ;  /* 0x000000021200788c */ /* 0x000fe2000bf85270 */
[----:B------:R-:W-:Y:S01]  /*0f30*/  LOP3.LUT R2, R184, 0x1f, RZ, 0xc0, !PT ;  /* 0x0000001fb8027812 */ /* 0x000fe200078ec0ff */
[----:B------:R-:W-:Y:S01]  /*0f40*/  @!UP0 UMOV UR6, 0x400 ;  /* 0x0000040000068882 */ /* 0x000fe20000000000 */
[----:B------:R-:W-:-:S04]  /*0f50*/  @!UP0 UIADD3 UR4, UPT, UPT, -UR4, 0x100000, URZ ;  /* 0x0010000004048890 */ /* 0x000fc8000fffe1ff */
[----:B------:R-:W-:Y:S02]  /*0f60*/  @!UP0 USHF.L.U32 UR5, UR4, 0xb, URZ ;  /* 0x0000000b04058899 */ /* 0x000fe400080006ff */
[----:B------:R-:W-:Y:S02]  /*0f70*/  @!UP0 USHF.L.U32 UR4, UR4, 0x1, URZ ;  /* 0x0000000104048899 */ /* 0x000fe400080006ff */
[----:B------:R-:W-:Y:S02]  /*0f80*/  UISETP.NE.AND UP5, UPT, UR18, URZ, UPT ;  /* 0x000000ff1200728c */ /* 0x000fe4000bfa5270 */
[----:B-1----:R-:W-:Y:S01]  /*0f90*/  @!UP0 ULEA UR6, UR7, UR6, 0x18 ;  /* 0x0000000607068291 */ /* 0x002fe2000f8ec0ff */
[----:B------:R-:W1:Y:S01]  /*0fa0*/  LDCU UR7, c[0x0][0x36c] ;  /* 0x00006d80ff0777ac */ /* 0x000e620008000800 */
[----:B------:R-:W-:Y:S01]  /*0fb0*/  VOTEU.ALL UP0, P1 ;  /* 0x0000000000ff7886 */ /* 0x000fe20000800000 */
[----:B------:R-:W2:Y:S09]  /*0fc0*/  FENCE.VIEW.ASYNC.S ;  /* 0x00000000000073c6 */ /* 0x000eb20000000000 */
[----:B--2---:R2:W2:Y:S01]  /*0fd0*/  @!UP0 SYNCS.EXCH.64 URZ, [UR6+0x180], UR4 ;  /* 0x0001800406ff85b2 */ /* 0x0044a20008000100 */
[----:B-1----:R-:W-:-:S09]  /*0fe0*/  UISETP.EQ.U32.AND UP6, UPT, UR7, 0x1, UPT ;  /* 0x000000010700788c */ /* 0x002fd2000bfc2070 */
[----:B------:R-:W-:Y:S05]  /*0ff0*/  BRA.U !UP6, `(.L_x_16) ;  /* 0x000000010e087547 */ /* 0x000fea000b800000 */
[----:B--234-:R-:W-:Y:S01]  /*1000*/  UCGABAR_ARV ;  /* 0x00000000000079c7 */ /* 0x01cfe20008000000 */
[----:B------:R-:W-:Y:S05]  /*1010*/  BRA `(.L_x_17) ;  /* 0x0000000000047947 */ /* 0x000fea0003800000 */
.L_x_16:
[----:B--234-:R-:W-:Y:S01]  /*1020*/  NOP ;  /* 0x0000000000007918 */ /* 0x01cfe20000000000 */
.L_x_17:
[----:B------:R-:W1:Y:S01]  /*1030*/  S2UR UR27, SR_CTAID.X ;  /* 0x00000000001b79c3 */ /* 0x000e620000002500 */
[----:B------:R-:W-:-:S05]  /*1040*/  CS2R.32 R179, SR_CgaSize ;  /* 0x0000000000b37805 */ /* 0x000fca0000008a00 */
[----:B------:R-:W-:-:S05]  /*1050*/  IMAD R179, R179, -0xa0, RZ ;  /* 0xffffff60b3b37824 */ /* 0x000fca00078e02ff */
[----:B------:R-:W-:-:S14]  /*1060*/  R2UR UR5, R179 ;  /* 0x00000000b30572ca */ /* 0x000fdc00000e0000 */
[----:B------:R-:W2:Y:S01]  /*1070*/  LDCU UR5, c[0x0][UR5+0x2b0] ;  /* 0x00005600050577ac */ /* 0x000ea20008000800 */
[----:B------:R-:W-:-:S05]  /*1080*/  CS2R.32 R179, SR_CgaSize ;  /* 0x0000000000b37805 */ /* 0x000fca0000008a00 */
[----:B------:R-:W-:-:S05]  /*1090*/  IMAD R179, R179, -0xa0, RZ ;  /* 0xffffff60b3b37824 */ /* 0x000fca00078e02ff */
[----:B------:R-:W-:-:S14]  /*10a0*/  R2UR UR4, R179 ;  /* 0x00000000b30472ca */ /* 0x000fdc00000e0000 */
[----:B------:R-:W3:Y:S01]  /*10b0*/  LDCU UR4, c[0x0][UR4+0x2b4] ;  /* 0x00005680040477ac */ /* 0x000ee20008000800 */
[----:B------:R-:W4:Y:S01]  /*10c0*/  S2UR UR24, SR_CTAID.Y ;  /* 0x00000000001879c3 */ /* 0x000f220000002600 */
[----:B------:R-:W-:-:S05]  /*10d0*/  CS2R.32 R179, SR_CgaSize ;  /* 0x0000000000b37805 */ /* 0x000fca0000008a00 */
[----:B------:R-:W-:-:S05]  /*10e0*/  IMAD R179, R179, -0xa0, RZ ;  /* 0xffffff60b3b37824 */ /* 0x000fca00078e02ff */
[----:B------:R-:W-:-:S14]  /*10f0*/  R2UR UR7, R179 ;  /* 0x00000000b30772ca */ /* 0x000fdc00000e0000 */
[----:B------:R-:W3:Y:S01]  /*1100*/  LDCU UR7, c[0x0][UR7+0x2a0] ;  /* 0x00005400070777ac */ /* 0x000ee20008000800 */
[----:B------:R-:W-:-:S05]  /*1110*/  CS2R.32 R179, SR_CgaSize ;  /* 0x0000000000b37805 */ /* 0x000fca0000008a00 */
[----:B------:R-:W-:-:S05]  /*1120*/  IMAD R179, R179, -0xa0, RZ ;  /* 0xffffff60b3b37824 */ /* 0x000fca00078e02ff */
[----:B------:R-:W-:-:S14]  /*1130*/  R2UR UR8, R179 ;  /* 0x00000000b30872ca */ /* 0x000fdc00000e0000 */
[----:B------:R-:W3:Y:S01]  /*1140*/  LDCU UR8, c[0x0][UR8+0x2a4] ;  /* 0x00005480080877ac */ /* 0x000ee20008000800 */
[----:B------:R-:W3:Y:S01]  /*1150*/  S2UR UR9, SR_CgaCtaId ;  /* 0x00000000000979c3 */ /* 0x000ee20000008800 */
[----:B------:R-:W3:Y:S01]  /*1160*/  LDCU UR19, c[0x0][0xf24] ;  /* 0x0001e480ff1377ac */ /* 0x000ee20008000800 */
[----:B------:R-:W3:Y:S01]  /*1170*/  LDCU UR39, c[0x0][0xf24] ;  /* 0x0001e480ff2777ac */ /* 0x000ee20008000800 */
[----:B-1----:R-:W-:Y:S01]  /*1180*/  I2FP.F32.U32 R3, UR27 ;  /* 0x0000001b00037c45 */ /* 0x002fe20008201000 */
[----:B------:R-:W1:Y:S04]  /*1190*/  LDCU UR22, c[0x0][0xf30] ;  /* 0x0001e600ff1677ac */ /* 0x000e680008000800 */
[----:B--2---:R-:W-:Y:S01]  /*11a0*/  FMUL R3, R3, UR5 ;  /* 0x0000000503037c20 */ /* 0x004fe20008400000 */
[----:B----4-:R-:W-:-:S05]  /*11b0*/  I2FP.F32.U32 R0, UR24 ;  /* 0x0000001800007c45 */ /* 0x010fca0008201000 */
[----:B------:R-:W2:Y:S01]  /*11c0*/  F2I.U32.TRUNC.NTZ R3, R3 ;  /* 0x0000000300037305 */ /* 0x000ea2000020f000 */
[----:B---3--:R-:W-:Y:S01]  /*11d0*/  FMUL R0, R0, UR4 ;  /* 0x0000000400007c20 */ /* 0x008fe20008400000 */
[----:B------:R-:W-:Y:S02]  /*11e0*/  USHF.L.U32 UR38, UR9, 0xc, URZ ;  /* 0x0000000c09267899 */ /* 0x000fe400080006ff */
[----:B------:R-:W-:-:S04]  /*11f0*/  USHF.L.U32 UR45, UR9, 0x9, URZ ;  /* 0x00000009092d7899 */ /* 0x000fc800080006ff */
[----:B------:R-:W3:Y:S01]  /*1200*/  F2I.U32.TRUNC.NTZ R0, R0 ;  /* 0x0000000000007305 */ /* 0x000ee2000020f000 */
[----:B------:R-:W-:Y:S02]  /*1210*/  ULOP3.LUT UR38, UR38, 0x1000, URZ, 0xc0, !UPT ;  /* 0x0000100026267892 */ /* 0x000fe4000f8ec0ff */
[----:B------:R-:W-:Y:S01]  /*1220*/  ULOP3.LUT UR45, UR45, 0x200, URZ, 0xc0, !UPT ;  /* 0x000002002d2d7892 */ /* 0x000fe2000f8ec0ff */
[----:B--2---:R-:W-:Y:S02]  /*1230*/  R2UR UR4, R3 ;  /* 0x00000000030472ca */ /* 0x004fe400000e0000 */
[----:B---3--:R-:W-:Y:S02]  /*1240*/  R2UR UR6, R0 ;  /* 0x00000000000672ca */ /* 0x008fe400000e0000 */
[----:B------:R-:W-:-:S09]  /*1250*/  PRMT R0, RZ, 0x7610, R0 ;  /* 0x00007610ff007816 */ /* 0x000fd20000000000 */
[----:B------:R-:W-:-:S04]  /*1260*/  UIADD3 UR5, UPT, UPT, -UR4, URZ, URZ ;  /* 0x000000ff04057290 */ /* 0x000fc8000fffe1ff */
[----:B------:R-:W-:Y:S02]  /*1270*/  UIMAD UR5, UR7, UR5, UR27 ;  /* 0x00000005070572a4 */ /* 0x000fe4000f8e021b */
[----:B------:R-:W-:-:S04]  /*1280*/  UIADD3 UR4, UPT, UPT, -UR6, URZ, URZ ;  /* 0x000000ff06047290 */ /* 0x000fc8000fffe1ff */
[----:B------:R-:W-:Y:S01]  /*1290*/  IMAD.U32 R179, RZ, RZ, UR5 ;  /* 0x00000005ffb37e24 */ /* 0x000fe2000f8e00ff */
[----:B------:R-:W-:-:S06]  /*12a0*/  UIMAD UR4, UR8, UR4, UR24 ;  /* 0x00000004080472a4 */ /* 0x000fcc000f8e0218 */
[----:B------:R-:W-:Y:S01]  /*12b0*/  IMAD.U32 R178, RZ, RZ, UR4 ;  /* 0x00000004ffb27e24 */ /* 0x000fe2000f8e00ff */
[----:B-1----:R-:W-:Y:S06]  /*12c0*/  BRA.U UP5, `(.L_x_18) ;  /* 0x00000001052c7547 */ /* 0x002fec000b800000 */
[----:B------:R-:W-:Y:S02]  /*12d0*/  R2UR UR4, R178 ;  /* 0x00000000b20472ca */ /* 0x000fe400000e0000 */
[----:B------:R-:W-:-:S11]  /*12e0*/  R2UR UR6, R179 ;  /* 0x00000000b30672ca */ /* 0x000fd600000e0000 */
[----:B------:R-:W-:-:S04]  /*12f0*/  UISETP.NE.AND UP0, UPT, UR4, URZ, UPT ;  /* 0x000000ff0400728c */ /* 0x000fc8000bf05270 */
[----:B------:R-:W-:-:S04]  /*1300*/  UISETP.EQ.OR UP0, UPT, UR6, URZ, !UP0 ;  /* 0x000000ff0600728c */ /* 0x000fc8000c702670 */
[----:B------:R-:W-:Y:S02]  /*1310*/  USEL UR5, URZ, 0x1, !UP0 ;  /* 0x00000001ff057887 */ /* 0x000fe4000c000000 */
[----:B------:R-:W-:-:S04]  /*1320*/  UISETP.NE.AND UP0, UPT, UR4, URZ, UPT ;  /* 0x000000ff0400728c */ /* 0x000fc8000bf05270 */
[----:B------:R-:W-:Y:S02]  /*1330*/  USEL UR4, URZ, 0x2, UP0 ;  /* 0x00000002ff047887 */ /* 0x000fe40008000000 */
[----:B------:R-:W-:-:S04]  /*1340*/  UISETP.NE.AND UP0, UPT, UR6, 0x1, UPT ;  /* 0x000000010600788c */ /* 0x000fc8000bf05270 */
[----:B------:R-:W-:-:S04]  /*1350*/  USEL UR4, UR4, 0x2, UP0 ;  /* 0x0000000204047887 */ /* 0x000fc80008000000 */
[----:B------:R-:W-:-:S06]  /*1360*/  UIADD3 UR4, UPT, UPT, UR5, UR4, URZ ;  /* 0x0000000405047290 */ /* 0x000fcc000fffe0ff */
[----:B------:R-:W-:-:S07]  /*1370*/  IMAD.U32 R0, RZ, RZ, UR4 ;  /* 0x00000004ff007e24 */ /* 0x000fce000f8e00ff */
.L_x_18:
[----:B------:R-:W1:Y:S01]  /*1380*/  S2UR UR44, SR_CTAID.Z ;  /* 0x00000000002c79c3 */ /* 0x000e620000002700 */
[----:B------:R-:W-:-:S09]  /*1390*/  UISETP.GE.AND UP0, UPT, UR19, 0x1, UPT ;  /* 0x000000011300788c */ /* 0x000fd2000bf06270 */
[----:B------:R-:W-:Y:S05]  /*13a0*/  BRA.U !UP0, `(.L_x_19) ;  /* 0x0000000108d07547 */ /* 0x000fea000b800000 */
[----:B------:R-:W2:Y:S01]  /*13b0*/  LDCU UR20, c[0x0][0xf0c] ;  /* 0x0001e180ff1477ac */ /* 0x000ea20008000800 */
[----:B------:R-:W3:Y:S01]  /*13c0*/  LDCU.128 UR12, c[0x0][0xf10] ;  /* 0x0001e200ff0c77ac */ /* 0x000ee20008000c00 */
[----:B------:R-:W4:Y:S01]  /*13d0*/  LDCU UR6, c[0x0][0x370] ;  /* 0x00006e00ff0677ac */ /* 0x000f220008000800 */
[----:B------:R-:W1:Y:S01]  /*13e0*/  LDCU UR7, c[0x0][0x374] ;  /* 0x00006e80ff0777ac */ /* 0x000e620008000800 */
[----:B------:R-:W1:Y:S01]  /*13f0*/  LDCU UR21, c[0x0][0xf20] ;  /* 0x0001e400ff1577ac */ /* 0x000e620008000800 */
[----:B--2---:R-:W-:Y:S02]  /*1400*/  UISETP.NE.AND UP0, UPT, UR20, 0x1, UPT ;  /* 0x000000011400788c */ /* 0x004fe4000bf05270 */
[----:B---3--:R-:W-:Y:S01]  /*1410*/  UIMAD.WIDE.U32 UR4, UR27, UR12, URZ ;  /* 0x0000000c1b0472a5 */ /* 0x008fe2000f8e00ff */
[----:B------:R-:W2:Y:S01]  /*1420*/  LDCU.64 UR8, c[0x0][0xf28] ;  /* 0x0001e500ff0877ac */ /* 0x000ea20008000a00 */
[----:B----4-:R-:W-:Y:S02]  /*1430*/  UIMAD.WIDE.U32 UR10, UR6, UR12, URZ ;  /* 0x0000000c060a72a5 */ /* 0x010fe4000f8e00ff */
[----:B------:R-:W-:-:S02]  /*1440*/  USHF.R.U32.HI UR5, URZ, UR13, UR5 ;  /* 0x0000000dff057299 */ /* 0x000fc40008011605 */
[----:B------:R-:W-:Y:S02]  /*1450*/  UISETP.NE.AND UP1, UPT, UR19, 0x1, UPT ;  /* 0x000000011300788c */ /* 0x000fe4000bf25270 */
[----:B------:R-:W-:Y:S01]  /*1460*/  USEL UR5, UR27, UR5, !UP0 ;  /* 0x000000051b057287 */ /* 0x000fe2000c000000 */
[----:B------:R-:W-:Y:S01]  /*1470*/  UMOV UR10, UR11 ;  /* 0x0000000b000a7c82 */ /* 0x000fe20008000000 */
[----:B------:R-:W-:Y:S02]  /*1480*/  UIMAD.WIDE.U32 UR16, UR24, UR15, URZ ;  /* 0x0000000f181072a5 */ /* 0x000fe4000f8e00ff */
[----:B------:R-:W-:Y:S02]  /*1490*/  @UP0 USHF.R.U32.HI UR6, URZ, UR13, UR10 ;  /* 0x0000000dff060299 */ /* 0x000fe4000801160a */
[----:B------:R-:W-:Y:S02]  /*14a0*/  UISETP.NE.AND UP0, UPT, UR14, 0x1, UPT ;  /* 0x000000010e00788c */ /* 0x000fe4000bf05270 */
[----:B-1----:R-:W-:-:S02]  /*14b0*/  UIMAD.WIDE.U32 UR10, UR7, UR15, URZ ;  /* 0x0000000f070a72a5 */ /* 0x002fc4000f8e00ff */
[----:B--2---:R-:W-:Y:S01]  /*14c0*/  UIMAD.WIDE.U32 UR12, UR6, UR8, URZ ;  /* 0x00000008060c72a5 */ /* 0x004fe2000f8e00ff */
[----:B------:R-:W-:Y:S02]  /*14d0*/  UMOV UR4, UR17 ;  /* 0x0000001100047c82 */ /* 0x000fe40008000000 */
[----:B------:R-:W-:Y:S02]  /*14e0*/  USHF.R.U32.HI UR4, URZ, UR21, UR4 ;  /* 0x00000015ff047299 */ /* 0x000fe40008011604 */
[----:B------:R-:W-:Y:S02]  /*14f0*/  UMOV UR10, UR11 ;  /* 0x0000000b000a7c82 */ /* 0x000fe40008000000 */
[----:B------:R-:W-:Y:S01]  /*1500*/  UMOV UR12, UR13 ;  /* 0x0000000d000c7c82 */ /* 0x000fe20008000000 */
[----:B------:R-:W-:Y:S02]  /*1510*/  @UP0 USHF.R.U32.HI UR7, URZ, UR21, UR10 ;  /* 0x00000015ff070299 */ /* 0x000fe4000801160a */
[----:B------:R-:W-:-:S02]  /*1520*/  USEL UR4, UR24, UR4, !UP0 ;  /* 0x0000000418047287 */ /* 0x000fc4000c000000 */
[----:B------:R-:W-:Y:S02]  /*1530*/  UIMAD.WIDE.U32 UR10, UR7, UR8, URZ ;  /* 0x00000008070a72a5 */ /* 0x000fe4000f8e00ff */
[----:B------:R-:W-:Y:S02]  /*1540*/  @UP1 USHF.R.U32.HI UR6, URZ, UR9, UR12 ;  /* 0x00000009ff061299 */ /* 0x000fe4000801160c */
[----:B------:R-:W-:-:S03]  /*1550*/  UIMAD.WIDE.U32 UR12, UR4, UR8, URZ ;  /* 0x00000008040c72a5 */ /* 0x000fc6000f8e00ff */
[----:B------:R-:W-:Y:S02]  /*1560*/  UMOV UR10, UR11 ;  /* 0x0000000b000a7c82 */ /* 0x000fe40008000000 */
[----:B------:R-:W-:Y:S02]  /*1570*/  @UP1 USHF.R.U32.HI UR7, URZ, UR9, UR10 ;  /* 0x00000009ff071299 */ /* 0x000fe4000801160a */
[----:B------:R-:W-:Y:S02]  /*1580*/  UIMAD UR10, UR6, UR19, URZ ;  /* 0x00000013060a72a4 */ /* 0x000fe4000f8e02ff */
[----:B------:R-:W-:-:S04]  /*1590*/  UIMAD UR7, UR7, UR19, URZ ;  /* 0x00000013070772a4 */ /* 0x000fc8000f8e02ff */
[----:B------:R-:W-:-:S03]  /*15a0*/  UISETP.GE.AND UP0, UPT, UR4, UR7, UPT ;  /* 0x000000070400728c */ /* 0x000fc6000bf06270 */
[----:B------:R-:W-:Y:S01]  /*15b0*/  UMOV UR7, UR13 ;  /* 0x0000000d00077c82 */ /* 0x000fe20008000000 */
[----:B------:R-:W-:Y:S02]  /*15c0*/  UISETP.GE.OR UP0, UPT, UR5, UR10, UP0 ;  /* 0x0000000a0500728c */ /* 0x000fe40008706670 */
[----:B------:R-:W-:Y:S02]  /*15d0*/  UIMAD.WIDE.U32 UR10, UR5, UR8, URZ ;  /* 0x00000008050a72a5 */ /* 0x000fe4000f8e00ff */
[----:B------:R-:W-:Y:S02]  /*15e0*/  USHF.R.U32.HI UR7, URZ, UR9, UR7 ;  /* 0x00000009ff077299 */ /* 0x000fe40008011607 */
[----:B------:R-:W-:Y:S02]  /*15f0*/  UIADD3 UR10, UPT, UPT, -UR4, URZ, URZ ;  /* 0x000000ff040a7290 */ /* 0x000fe4000fffe1ff */
[----:B------:R-:W-:Y:S02]  /*1600*/  USEL UR7, UR4, UR7, !UP1 ;  /* 0x0000000704077287 */ /* 0x000fe4000c800000 */
[----:B------:R-:W-:Y:S01]  /*1610*/  UIMAD UR10, UR14, UR10, UR24 ;  /* 0x0000000a0e0a72a4 */ /* 0x000fe2000f8e0218 */
[----:B------:R-:W-:Y:S01]  /*1620*/  @!UP0 UMOV UR8, UR11 ;  /* 0x0000000b00088c82 */ /* 0x000fe20008000000 */
[----:B------:R-:W-:-:S02]  /*1630*/  UIADD3 UR11, UPT, UPT, -UR5, URZ, URZ ;  /* 0x000000ff050b7290 */ /* 0x000fc4000fffe1ff */
[----:B------:R-:W-:Y:S02]  /*1640*/  @!UP0 USHF.R.U32.HI UR8, URZ, UR9, UR8 ;  /* 0x00000009ff088299 */ /* 0x000fe40008011608 */
[----:B------:R-:W-:Y:S02]  /*1650*/  UIADD3 UR9, UPT, UPT, -UR7, URZ, URZ ;  /* 0x000000ff07097290 */ /* 0x000fe4000fffe1ff */
[----:B------:R-:W-:Y:S02]  /*1660*/  @!UP0 USEL UR8, UR5, UR8, !UP1 ;  /* 0x0000000805088287 */ /* 0x000fe4000c800000 */
[----:B------:R-:W-:Y:S02]  /*1670*/  UIMAD UR9, UR19, UR9, UR4 ;  /* 0x00000009130972a4 */ /* 0x000fe4000f8e0204 */
[----:B------:R-:W-:Y:S02]  /*1680*/  @!UP0 UIADD3 UR7, UPT, UPT, UR7, -UR8, URZ ;  /* 0x8000000807078290 */ /* 0x000fe4000fffe0ff */
[----:B------:R-:W-:-:S02]  /*1690*/  @!UP0 UIMAD UR6, UR9, UR6, UR8 ;  /* 0x00000006090682a4 */ /* 0x000fc4000f8e0208 */
[----:B------:R-:W-:Y:S02]  /*16a0*/  @!UP0 UIMAD UR4, UR7, UR19, UR5 ;  /* 0x00000013070482a4 */ /* 0x000fe4000f8e0205 */
[----:B------:R-:W-:Y:S02]  /*16b0*/  UIMAD UR27, UR20, UR11, UR27 ;  /* 0x0000000b141b72a4 */ /* 0x000fe4000f8e021b */
[----:B------:R-:W-:Y:S01]  /*16c0*/  UIMAD UR24, UR4, UR14, UR10 ;  /* 0x0000000e041872a4 */ /* 0x000fe2000f8e020a */
[----:B------:R-:W-:Y:S02]  /*16d0*/  @!UP0 UMOV UR5, UR6 ;  /* 0x0000000600058c82 */ /* 0x000fe40008000000 */
[----:B------:R-:W-:-:S12]  /*16e0*/  UIMAD UR27, UR5, UR20, UR27 ;  /* 0x00000014051b72a4 */ /* 0x000fd8000f8e021b */
.L_x_19:
[----:B------:R-:W-:-:S09]  /*16f0*/  UISETP.NE.AND UP0, UPT, UR22, 0x1, UPT ;  /* 0x000000011600788c */ /* 0x000fd2000bf05270 */
[----:B------:R-:W-:Y:S05]  /*1700*/  BRA.U UP0, `(.L_x_20) ;  /* 0x0000000100407547 */ /* 0x000fea000b800000 */
[----:B------:R-:W2:Y:S01]  /*1710*/  LDCU.128 UR8, c[0x0][0xf10] ;  /* 0x0001e200ff0877ac */ /* 0x000ea20008000c00 */
[----:B------:R-:W3:Y:S01]  /*1720*/  LDCU UR12, c[0x0][0xf0c] ;  /* 0x0001e180ff0c77ac */ /* 0x000ee20008000800 */
[----:B------:R-:W4:Y:S01]  /*1730*/  LDCU UR13, c[0x0][0xf20] ;  /* 0x0001e400ff0d77ac */ /* 0x000f220008000800 */
[----:B--2---:R-:W-:Y:S02]  /*1740*/  UIMAD.WIDE.U32 UR4, UR27, UR8, URZ ;  /* 0x000000081b0472a5 */ /* 0x004fe4000f8e00ff */
[----:B------:R-:W-:Y:S02]  /*1750*/  UIMAD.WIDE.U32 UR6, UR24, UR11, URZ ;  /* 0x0000000b180672a5 */ /* 0x000fe4000f8e00ff */
[----:B---3--:R-:W-:Y:S02]  /*1760*/  UISETP.NE.AND UP0, UPT, UR12, 0x1, UPT ;  /* 0x000000010c00788c */ /* 0x008fe4000bf05270 */
[----:B------:R-:W-:-:S03]  /*1770*/  USHF.R.U32.HI UR5, URZ, UR9, UR5 ;  /* 0x00000009ff057299 */ /* 0x000fc60008011605 */
[----:B------:R-:W-:Y:S01]  /*1780*/  UMOV UR4, UR7 ;  /* 0x0000000700047c82 */ /* 0x000fe20008000000 */
[----:B------:R-:W-:Y:S02]  /*1790*/  USEL UR5, UR27, UR5, !UP0 ;  /* 0x000000051b057287 */ /* 0x000fe4000c000000 */
[----:B------:R-:W-:Y:S02]  /*17a0*/  UISETP.NE.AND UP0, UPT, UR10, 0x1, UPT ;  /* 0x000000010a00788c */ /* 0x000fe4000bf05270 */
[----:B----4-:R-:W-:-:S04]  /*17b0*/  USHF.R.U32.HI UR4, URZ, UR13, UR4 ;  /* 0x0000000dff047299 */ /* 0x010fc80008011604 */
[----:B------:R-:W-:-:S04]  /*17c0*/  USEL UR4, UR24, UR4, !UP0 ;  /* 0x0000000418047287 */ /* 0x000fc8000c000000 */
[----:B------:R-:W-:Y:S02]  /*17d0*/  UIADD3 UR6, UPT, UPT, UR5, -UR4, URZ ;  /* 0x8000000405067290 */ /* 0x000fe4000fffe0ff */
[----:B------:R-:W-:Y:S02]  /*17e0*/  UIADD3 UR4, UPT, UPT, -UR5, UR4, URZ ;  /* 0x0000000405047290 */ /* 0x000fe4000fffe1ff */
[----:B------:R-:W-:Y:S02]  /*17f0*/  UIMAD UR24, UR6, UR10, UR24 ;  /* 0x0000000a061872a4 */ /* 0x000fe4000f8e0218 */
[----:B------:R-:W-:-:S12]  /*1800*/  UIMAD UR27, UR4, UR12, UR27 ;  /* 0x0000000c041b72a4 */ /* 0x000fd8000f8e021b */
.L_x_20:
[----:B------:R-:W-:Y:S01]  /*1810*/  UISETP.NE.AND UP0, UPT, UR18, 0x2, UPT ;  /* 0x000000021200788c */ /* 0x000fe2000bf05270 */
[----:B------:R-:W-:Y:S09]  /*1820*/  BRA.U !UP6, `(.L_x_21) ;  /* 0x000000010e0c7547 */ /* 0x000ff2000b800000 */
[----:B------:R-:W-:Y:S01]  /*1830*/  UCGABAR_WAIT ;  /* 0x0000000000007dc7 */ /* 0x000fe20008000000 */
[----:B------:R-:W-:Y:S01]  /*1840*/  CCTL.IVALL ;  /* 0x00000000ff00798f */ /* 0x000fe20002000000 */
[----:B------:R-:W-:Y:S05]  /*1850*/  BRA `(.L_x_22) ;  /* 0x0000000000047947 */ /* 0x000fea0003800000 */
.L_x_21:
[----:B------:R-:W-:Y:S06]  /*1860*/  BAR.SYNC.DEFER_BLOCKING 0x0 ;  /* 0x0000000000007b1d */ /* 0x000fec0000010000 */
.L_x_22:
[----:B------:R-:W-:Y:S05]  /*1870*/  BRA.U UP0, `(.L_x_23) ;  /* 0x0000001900e07547 */ /* 0x000fea000b800000 */
[----:B------:R-:W2:Y:S01]  /*1880*/  LDCU UR6, c[0x0][0x38c] ;  /* 0x00007180ff0677ac */ /* 0x000ea20008000800 */
[----:B------:R-:W3:Y:S01]  /*1890*/  S2UR UR8, SR_CgaCtaId ;  /* 0x00000000000879c3 */ /* 0x000ee20000008800 */
[----:B------:R-:W-:Y:S01]  /*18a0*/  PLOP3.LUT P2, PT, PT, PT, UP3, 0x80, 0x8 ;  /* 0x000000000008781c */ /* 0x000fe20003f4f038 */
[----:B------:R-:W-:Y:S01]  /*18b0*/  IMAD.MOV.U32 R12, RZ, RZ, 0x1 ;  /* 0x00000001ff0c7424 */ /* 0x000fe200078e00ff */
[----:B------:R-:W-:Y:S01]  /*18c0*/  UMOV UR7, 0x400 ;  /* 0x0000040000077882 */ /* 0x000fe20000000000 */
[----:B------:R-:W-:Y:S01]  /*18d0*/  UISETP.NE.AND UP1, UPT, UR18, URZ, UPT ;  /* 0x000000ff1200728c */ /* 0x000fe2000bf25270 */
[----:B------:R-:W-:Y:S01]  /*18e0*/  ISETP.EQ.OR P3, PT, R2, RZ, P4 ;  /* 0x000000ff0200720c */ /* 0x000fe20002762670 */
[----:B------:R-:W-:Y:S01]  /*18f0*/  USEL UR37, URZ, 0x1, UP4 ;  /* 0x00000001ff257887 */ /* 0x000fe2000a000000 */
[----:B------:R-:W-:Y:S02]  /*1900*/  PLOP3.LUT P2, PT, P2, PT, PT, 0x8, 0x80 ;  /* 0x000000000080781c */ /* 0x000fe4000174e170 */
[----:B------:R-:W-:Y:S01]  /*1910*/  CS2R R10, SRZ ;  /* 0x00000000000a7805 */ /* 0x000fe2000001ff00 */
[----:B------:R-:W-:Y:S01]  /*1920*/  IMAD.MOV.U32 R9, RZ, RZ, RZ ;  /* 0x000000ffff097224 */ /* 0x000fe200078e00ff */
[----:B------:R-:W4:Y:S01]  /*1930*/  LDCU UR52, c[0x0][0x370] ;  /* 0x00006e00ff3477ac */ /* 0x000f220008000800 */
[----:B------:R-:W-:Y:S01]  /*1940*/  IMAD.MOV.U32 R8, RZ, RZ, 0x1 ;  /* 0x00000001ff087424 */ /* 0x000fe200078e00ff */
[----:B------:R-:W1:Y:S01]  /*1950*/  LDCU.64 UR30, c[0x0][0x348] ;  /* 0x00006900ff1e77ac */ /* 0x000e620008000a00 */
[----:B--2---:R-:W-:-:S02]  /*1960*/  UIADD3 UR5, UPT, UPT, UR6, 0x3f, URZ ;  /* 0x0000003f06057890 */ /* 0x004fc4000fffe0ff */
[----:B------:R-:W-:Y:S02]  /*1970*/  UIADD3 UR58, UPT, UPT, UR6, 0x7e, URZ ;  /* 0x0000007e063a7890 */ /* 0x000fe4000fffe0ff */
[----:B------:R-:W-:Y:S02]  /*1980*/  USHF.R.S32.HI UR4, URZ, 0x1f, UR5 ;  /* 0x0000001fff047899 */ /* 0x000fe40008011405 */
[----:B---3--:R-:W-:Y:S02]  /*1990*/  USHF.L.U32 UR56, UR8, 0x7, URZ ;  /* 0x0000000708387899 */ /* 0x008fe400080006ff */
[----:B------:R-:W-:Y:S02]  /*19a0*/  ULEA.HI UR4, UR4, UR5, URZ, 0x6 ;  /* 0x0000000504047291 */ /* 0x000fe4000f8f30ff */
[----:B------:R-:W-:Y:S02]  /*19b0*/  UIADD3 UR5, UPT, UPT, UR6, -0x1, URZ ;  /* 0xffffffff06057890 */ /* 0x000fe4000fffe0ff */
[----:B------:R-:W-:-:S02]  /*19c0*/  USHF.R.S32.HI UR54, URZ, 0x6, UR4 ;  /* 0x00000006ff367899 */ /* 0x000fc40008011404 */
[----:B------:R-:W-:Y:S02]  /*19d0*/  UISETP.GE.U32.AND UP2, UPT, UR5, -0x7f, UPT ;  /* 0xffffff810500788c */ /* 0x000fe4000bf46070 */
[----:B------:R-:W-:Y:S02]  /*19e0*/  UISETP.LT.U32.AND UP0, UPT, UR54, 0xe, UPT ;  /* 0x0000000e3600788c */ /* 0x000fe4000bf01070 */
[----:B------:R-:W-:Y:S02]  /*19f0*/  ULEA UR6, UR8, UR7, 0x18 ;  /* 0x0000000708067291 */ /* 0x000fe4000f8ec0ff */
[----:B------:R-:W-:Y:S02]  /*1a00*/  USEL UR53, UR54, 0xe, UP0 ;  /* 0x0000000e36357887 */ /* 0x000fe40008000000 */
[----:B------:R-:W-:Y:S02]  /*1a10*/  USHF.R.U32.HI UR57, URZ, 0x9, UR45 ;  /* 0x00000009ff397899 */ /* 0x000fe4000801162d */
[----:B------:R-:W-:-:S02]  /*1a20*/  UIADD3 UR15, UPT, UPT, UR53, -0x1, URZ ;  /* 0xffffffff350f7890 */ /* 0x000fc4000fffe0ff */
[----:B------:R-:W-:Y:S01]  /*1a30*/  @UP2 UIADD3 UR15, UPT, UPT, UR53, URZ, URZ ;  /* 0x000000ff350f2290 */ /* 0x000fe2000fffe0ff */
[----:B------:R-:W2:Y:S01]  /*1a40*/  LDCU UR51, c[0x0][0x374] ;  /* 0x00006e80ff3377ac */ /* 0x000ea20008000800 */
[----:B------:R-:W-:Y:S02]  /*1a50*/  ULOP3.LUT UR56, UR56, 0x80, URZ, 0xe2, !UPT ;  /* 0x0000008038387892 */ /* 0x000fe4000f8ee2ff */
[----:B------:R-:W-:Y:S02]  /*1a60*/  USEL UR37, UR37, 0x2, UP1 ;  /* 0x0000000225257887 */ /* 0x000fe40008800000 */
[----:B------:R-:W-:Y:S02]  /*1a70*/  UIADD3 UR48, UPT, UPT, UR6, 0x34000, UR45 ;  /* 0x0003400006307890 */ /* 0x000fe4000fffe02d */
[----:B------:R-:W-:Y:S02]  /*1a80*/  UIADD3 UR55, UPT, UPT, UR54, -UR53, URZ ;  /* 0x8000003536377290 */ /* 0x000fe4000fffe0ff */
[----:B------:R-:W-:Y:S01]  /*1a90*/  UIADD3 UR15, UPT, UPT, UR15, 0x1, URZ ;  /* 0x000000010f0f7890 */ /* 0x000fe2000fffe0ff */
[----:B-1--4-:R-:W-:-:S11]  /*1aa0*/  UMOV UR14, URZ ;  /* 0x000000ff000e7c82 */ /* 0x012fd60008000000 */
.L_x_47:
[----:B-1----:R-:W1:Y:S02]  /*1ab0*/  S2UR UR4, SR_CgaCtaId ;  /* 0x00000000000479c3 */ /* 0x002e640000008800 */
[----:B-1----:R-:W-:-:S09]  /*1ac0*/  UISETP.NE.AND UP0, UPT, UR4, URZ, UPT ;  /* 0x000000ff0400728c */ /* 0x002fd2000bf05270 */
[----:B---3--:R-:W-:Y:S05]  /*1ad0*/  BRA.U UP0, `(.L_x_24) ;  /* 0x0000000100287547 */ /* 0x008fea000b800000 */
[----:B------:R-:W-:Y:S02]  /*1ae0*/  LEA R0, R9, UR6, 0x3 ;  /* 0x0000000609007c11 */ /* 0x000fe4000f8e18ff */
[----:B------:R-:W-:-:S04]  /*1af0*/  SHF.L.U32 R3, R8, 0x1f, RZ ;  /* 0x0000001f08037819 */ /* 0x000fc800000006ff */
[----:B------:R-:W1:Y:S02]  /*1b00*/  SYNCS.PHASECHK.TRANS64.TRYWAIT P0, [R0+URZ+0x170], R3 ;  /* 0x00017003000075a7 */ /* 0x000e6400080011ff */
[----:B-1----:R-:W-:Y:S05]  /*1b10*/  @!P0 BRA `(.L_x_25) ;  /* 0x0000011400748947 */ /* 0x002fea0003800000 */
.L_x_205:
[----:B------:R3:W-:Y:S01]  /*1b20*/  SYNCS.ARRIVE.TRANS64.A1T0 RZ, [R0+URZ+0x160], RZ ;  /* 0x000160ff00ff79a7 */ /* 0x0007e200081000ff */
[----:B------:R-:W-:-:S05]  /*1b30*/  VIADD R9, R9, 0x1 ;  /* 0x0000000109097836 */ /* 0x000fca0000000000 */
[----:B------:R-:W-:-:S04]  /*1b40*/  ISETP.NE.AND P0, PT, R9, 0x2, PT ;  /* 0x000000020900780c */ /* 0x000fc80003f05270 */
[----:B-1----:R-:W-:Y:S02]  /*1b50*/  SEL R3, RZ, 0x1, P0 ;  /* 0x00000001ff037807 */ /* 0x002fe40000000000 */
[----:B------:R-:W-:Y:S02]  /*1b60*/  SEL R9, R9, RZ, P0 ;  /* 0x000000ff09097207 */ /* 0x000fe40000000000 */
[----:B------:R-:W-:Y:S02]  /*1b70*/  LOP3.LUT R8, R8, R3, RZ, 0x3c, !PT ;  /* 0x0000000308087212 */ /* 0x000fe400078e3cff */
.L_x_24:
[----:B------:R-:W-:Y:S01]  /*1b80*/  ULEA UR4, UR14, UR6, 0x3 ;  /* 0x000000060e047291 */ /* 0x000fe2000f8e18ff */
[----:B---3--:R-:W-:Y:S01]  /*1b90*/  SHF.L.U32 R0, R12, 0x1f, RZ ;  /* 0x0000001f0c007819 */ /* 0x008fe200000006ff */
[----:B------:R-:W-:Y:S02]  /*1ba0*/  UISETP.GE.U32.AND UP0, UPT, UR58, 0x7f, UPT ;  /* 0x0000007f3a00788c */ /* 0x000fe4000bf06070 */
[----:B------:R-:W-:Y:S02]  /*1bb0*/  USHF.L.U32 UR43, UR27, 0x7, URZ ;  /* 0x000000071b2b7899 */ /* 0x000fe400080006ff */
[----:B------:R-:W-:Y:S02]  /*1bc0*/  ULEA UR35, UR24, UR56, 0x8 ;  /* 0x0000003818237291 */ /* 0x000fe4000f8e40ff */
[----:B------:R-:W-:Y:S01]  /*1bd0*/  ULEA UR19, UR24, UR57, 0x1 ;  /* 0x0000003918137291 */ /* 0x000fe2000f8e08ff */
[----:B------:R1:W3:Y:S01]  /*1be0*/  SYNCS.PHASECHK.TRANS64.TRYWAIT P1, [UR4+0x70], R0 ;  /* 0x00007000ff0075a7 */ /* 0x0002e20008021104 */
[----:B------:R-:W-:Y:S01]  /*1bf0*/  UMOV UR12, URZ ;  /* 0x000000ff000c7c82 */ /* 0x000fe20008000000 */
[----:B------:R-:W-:Y:S09]  /*1c00*/  BRA.U !UP0, `(.L_x_26) ;  /* 0x0000000508147547 */ /* 0x000ff2000b800000 */
[----:B------:R-:W-:Y:S01]  /*1c10*/  UMOV UR4, UR14 ;  /* 0x0000000e00047c82 */ /* 0x000fe20008000000 */
[----:B------:R-:W-:-:S05]  /*1c20*/  UMOV UR28, URZ ;  /* 0x000000ff001c7c82 */ /* 0x000fca0008000000 */
.L_x_34:
[----:B------:R-:W-:Y:S01]  /*1c30*/  ULEA UR41, UR4, UR6, 0x3 ;  /* 0x0000000604297291 */ /* 0x000fe2000f8e18ff */
[----:B---3--:R-:W-:Y:S01]  /*1c40*/  @!P4 MOV R2, 0x3600 ;  /* 0x000036000002c802 */ /* 0x008fe20000000f00 */
[----:B--23--:R-:W-:Y:S10]  /*1c50*/  @P1 BRA `(.L_x_27) ;  /* 0x00000000000c1947 */ /* 0x00cff40003800000 */
[----:B------:R-:W-:-:S04]  /*1c60*/  SHF.L.U32 R3, R12, 0x1f, RZ ;  /* 0x0000001f0c037819 */ /* 0x000fc800000006ff */
[----:B------:R-:W3:Y:S02]  /*1c70*/  SYNCS.PHASECHK.TRANS64.TRYWAIT P0, [UR41+0x70], R3 ;  /* 0x00007003ff0075a7 */ /* 0x000ee40008001129 */
[----:B---3--:R-:W-:Y:S05]  /*1c80*/  @!P0 BRA `(.L_x_28) ;  /* 0x00000114002c8947 */ /* 0x008fea0003800000 */
.L_x_27:
[----:B------:R3:W-:Y:S01]  /*1c90*/  @!P4 SYNCS.ARRIVE.TRANS64 RZ, [UR41], R2 ;  /* 0x00000002ffffc9a7 */ /* 0x0007e20008000029 */
[----:B------:R-:W-:-:S04]  /*1ca0*/  ULOP3.LUT UR5, UR37, 0x2, URZ, 0xfc, !UPT ;  /* 0x0000000225057892 */ /* 0x000fc8000f8efcff */
[----:B------:R-:W-:-:S09]  /*1cb0*/  UISETP.NE.AND UP0, UPT, UR5, 0x2, UPT ;  /* 0x000000020500788c */ /* 0x000fd2000bf05270 */
[----:B------:R-:W-:Y:S05]  /*1cc0*/  BRA.U UP0, `(.L_x_29) ;  /* 0x0000000100047547 */ /* 0x000fea000b800000 */
[----:B--2---:R-:W-:Y:S05]  /*1cd0*/  BPT.TRAP 0x1 ;  /* 0x000000040000795c */ /* 0x004fea0000300000 */
.L_x_29:
[----:B------:R-:W-:Y:S04]  /*1ce0*/  BSSY.RECONVERGENT B0, `(.L_x_30) ;  /* 0x0000003000007945 */ /* 0x000fe80003800200 */
[----:B------:R-:W-:Y:S05]  /*1cf0*/  @P3 BRA `(.L_x_31) ;  /* 0x0000000000043947 */ /* 0x000fea0003800000 */
[----:B--2---:R-:W-:Y:S05]  /*1d00*/  BPT.TRAP 0x1 ;  /* 0x000000040000795c */ /* 0x004fea0000300000 */
.L_x_31:
[----:B--2---:R-:W-:Y:S05]  /*1d10*/  BSYNC.RECONVERGENT B0 ;  /* 0x0000000000007941 */ /* 0x004fea0003800200 */
.L_x_30:
[----:B------:R-:W-:Y:S01]  /*1d20*/  UIADD3 UR5, UPT, UPT, UR4, 0x1, URZ ;  /* 0x0000000104057890 */ /* 0x000fe2000fffe0ff */
[----:B------:R-:W-:Y:S01]  /*1d30*/  BSSY.RECONVERGENT B0, `(.L_x_32) ;  /* 0x000002d000007945 */ /* 0x000fe20003800200 */
[----:B------:R-:W-:Y:S02]  /*1d40*/  ELECT P0, URZ, PT ;  /* 0x0000000000ff782f */ /* 0x000fe40003800000 */
[----:B------:R-:W-:-:S04]  /*1d50*/  UISETP.NE.AND UP0, UPT, UR5, 0xe, UPT ;  /* 0x0000000e0500788c */ /* 0x000fc8000bf05270 */
[----:B------:R-:W-:Y:S02]  /*1d60*/  USEL UR7, URZ, 0x1, UP0 ;  /* 0x00000001ff077887 */ /* 0x000fe40008000000 */
[----:B------:R-:W-:-:S04]  /*1d70*/  USEL UR14, UR5, URZ, UP0 ;  /* 0x000000ff050e7287 */ /* 0x000fc80008000000 */
[----:B------:R-:W-:Y:S01]  /*1d80*/  ULEA UR5, UR14, UR6, 0x3 ;  /* 0x000000060e057291 */ /* 0x000fe2000f8e18ff */
[----:B------:R-:W-:-:S04]  /*1d90*/  LOP3.LUT R12, R12, UR7, RZ, 0x3c, !PT ;  /* 0x000000070c0c7c12 */ /* 0x000fc8000f8e3cff */
[----:B-1----:R-:W-:-:S04]  /*1da0*/  SHF.L.U32 R0, R12, 0x1f, RZ ;  /* 0x0000001f0c007819 */ /* 0x002fc800000006ff */
[----:B------:R1:W2:Y:S01]  /*1db0*/  SYNCS.PHASECHK.TRANS64.TRYWAIT P1, [UR5+0x70], R0 ;  /* 0x00007000ff0075a7 */ /* 0x0002a20008021105 */
[----:B------:R-:W-:Y:S05]  /*1dc0*/  @!P0 BRA `(.L_x_33) ;  /* 0x00000000008c8947 */ /* 0x000fea0003800000 */
[----:B------:R-:W-:Y:S02]  /*1dd0*/  ULEA UR40, UR4, UR6, 0xc ;  /* 0x0000000604287291 */ /* 0x000fe4000f8e60ff */
[----:B------:R-:W-:Y:S02]  /*1de0*/  UIADD3 UR22, UP3, UPT, UR30, 0x80, URZ ;  /* 0x000000801e167890 */ /* 0x000fe4000ff7e0ff */
[----:B------:R-:W-:Y:S02]  /*1df0*/  ULEA UR32, UR4, UR38, 0xd ;  /* 0x0000002604207291 */ /* 0x000fe4000f8e68ff */
[----:B------:R-:W-:Y:S02]  /*1e00*/  UIADD3 UR12, UP2, UPT, UR30, 0x180, URZ ;  /* 0x000001801e0c7890 */ /* 0x000fe4000ff5e0ff */
[----:B------:R-:W-:Y:S02]  /*1e10*/  ULEA UR24, UR4, UR6, 0x9 ;  /* 0x0000000604187291 */ /* 0x000fe4000f8e48ff */
[----:B------:R-:W-:-:S02]  /*1e20*/  UIADD3 UR10, UP1, UPT, UR30, 0x280, URZ ;  /* 0x000002801e0a7890 */ /* 0x000fc4000ff3e0ff */
[----:B------:R-:W-:Y:S02]  /*1e30*/  ULEA UR16, UR4, UR45, 0xa ;  /* 0x0000002d04107291 */ /* 0x000fe4000f8e50ff */
[----:B------:R-:W-:Y:S02]  /*1e40*/  UIADD3 UR8, UP0, UPT, UR30, 0x380, URZ ;  /* 0x000003801e087890 */ /* 0x000fe4000ff1e0ff */
[----:B------:R-:W-:Y:S02]  /*1e50*/  USHF.L.U32 UR42, UR28, 0x6, URZ ;  /* 0x000000061c2a7899 */ /* 0x000fe400080006ff */
[----:B------:R-:W-:Y:S02]  /*1e60*/  UIADD3.X UR23, UPT, UPT, URZ, UR31, URZ, UP3, !UPT ;  /* 0x0000001fff177290 */ /* 0x000fe40009ffe4ff */
[----:B------:R-:W-:Y:S02]  /*1e70*/  UIADD3 UR40, UPT, UPT, UR40, 0x8400, URZ ;  /* 0x0000840028287890 */ /* 0x000fe4000fffe0ff */
[----:B------:R-:W-:-:S02]  /*1e80*/  UIADD3.X UR13, UPT, UPT, URZ, UR31, URZ, UP2, !UPT ;  /* 0x0000001fff0d7290 */ /* 0x000fc400097fe4ff */
[----:B------:R-:W-:Y:S02]  /*1e90*/  UIADD3 UR32, UPT, UPT, UR6, 0x16400, UR32 ;  /* 0x0001640006207890 */ /* 0x000fe4000fffe020 */
[----:B------:R-:W-:Y:S02]  /*1ea0*/  UIADD3.X UR11, UPT, UPT, URZ, UR31, URZ, UP1, !UPT ;  /* 0x0000001fff0b7290 */ /* 0x000fe40008ffe4ff */
[----:B------:R-:W-:Y:S02]  /*1eb0*/  UIADD3 UR24, UPT, UPT, UR24, 0x32400, URZ ;  /* 0x0003240018187890 */ /* 0x000fe4000fffe0ff */
[----:B------:R-:W-:Y:S02]  /*1ec0*/  UIADD3.X UR9, UPT, UPT, URZ, UR31, URZ, UP0, !UPT ;  /* 0x0000001fff097290 */ /* 0x000fe400087fe4ff */
[----:B------:R-:W-:Y:S01]  /*1ed0*/  UIADD3 UR16, UPT, UPT, UR6, 0x34000, UR16 ;  /* 0x0003400006107890 */ /* 0x000fe2000fffe010 */
[----:B------:R-:W-:Y:S01]  /*1ee0*/  UMOV UR46, 0x0 ;  /* 0x00000000002e7882 */ /* 0x000fe20000000000 */
[----:B------:R-:W-:Y:S01]  /*1ef0*/  UMOV UR47, 0x10000000 ;  /* 0x10000000002f7882 */ /* 0x000fe20000000000 */
[----:B------:R-:W-:Y:S01]  /*1f00*/  UMOV UR5, 0x30000 ;  /* 0x0003000000057882 */ /* 0x000fe20000000000 */
[----:B------:R-:W-:Y:S01]  /*1f10*/  UMOV UR33, UR41 ;  /* 0x0000002900217c82 */ /* 0x000fe20008000000 */
[----:B------:R-:W-:Y:S01]  /*1f20*/  UMOV UR36, UR44 ;  /* 0x0000002c00247c82 */ /* 0x000fe20008000000 */
[----:B------:R-:W-:Y:S01]  /*1f30*/  UMOV UR26, URZ ;  /* 0x000000ff001a7c82 */ /* 0x000fe20008000000 */
[----:B------:R-:W-:Y:S01]  /*1f40*/  UMOV UR34, UR42 ;  /* 0x0000002a00227c82 */ /* 0x000fe20008000000 */
[----:B------:R-:W-:Y:S01]  /*1f50*/  UMOV UR25, UR41 ;  /* 0x0000002900197c82 */ /* 0x000fe20008000000 */
[----:B------:R-:W-:Y:S01]  /*1f60*/  UMOV UR29, UR44 ;  /* 0x0000002c001d7c82 */ /* 0x000fe20008000000 */
[----:B------:R4:W-:Y:S01]  /*1f70*/  UTMALDG.3D [UR40], [UR22], desc[UR46] ;  /* 0x00002e28160075b4 */ /* 0x0009e20008011000 */
[----:B------:R-:W-:Y:S01]  /*1f80*/  UMOV UR17, UR41 ;  /* 0x0000002900117c82 */ /* 0x000fe20008000000 */
[----:B------:R-:W-:Y:S01]  /*1f90*/  UMOV UR20, UR28 ;  /* 0x0000001c00147c82 */ /* 0x000fe20008000000 */
[----:B------:R-:W-:Y:S01]  /*1fa0*/  UMOV UR21, UR44 ;  /* 0x0000002c00157c82 */ /* 0x000fe20008000000 */
[----:B------:R-:W-:Y:S01]  /*1fb0*/  UMOV UR18, UR26 ;  /* 0x0000001a00127c82 */ /* 0x000fe20008000000 */
[----:B------:R4:W-:Y:S01]  /*1fc0*/  UTMALDG.3D.MULTICAST [UR32], [UR12], UR5, desc[UR46] ;  /* 0x00002e200c0073b4 */ /* 0x0009e20008011805 */
[----:B------:R4:W-:Y:S01]  /*1fd0*/  UTMALDG.4D [UR24], [UR10], desc[UR46] ;  /* 0x00002e180a0075b4 */ /* 0x0009e20008019000 */
[----:B------:R4:W-:Y:S02]  /*1fe0*/  UTMALDG.4D.MULTICAST [UR16], [UR8], UR5, desc[UR46] ;  /* 0x00002e10080073b4 */ /* 0x0009e40008019805 */
[----:B----4-:R-:W-:Y:S01]  /*1ff0*/  NOP ;  /* 0x0000000000007918 */ /* 0x010fe20000000000 */
.L_x_33:
[----:B------:R-:W-:Y:S05]  /*2000*/  BSYNC.RECONVERGENT B0 ;  /* 0x0000000000007941 */ /* 0x000fea0003800200 */
.L_x_32:
[----:B------:R-:W-:Y:S01]  /*2010*/  UIADD3 UR28, UPT, UPT, UR28, 0x1, URZ ;  /* 0x000000011c1c7890 */ /* 0x000fe2000fffe0ff */
[----:B------:R-:W-:Y:S01]  /*2020*/  UMOV UR4, UR14 ;  /* 0x0000000e00047c82 */ /* 0x000fe20008000000 */
[----:B------:R-:W-:Y:S02]  /*2030*/  UMOV UR12, UR15 ;  /* 0x0000000f000c7c82 */ /* 0x000fe40008000000 */
[----:B------:R-:W-:-:S09]  /*2040*/  UISETP.NE.AND UP0, UPT, UR28, UR15, UPT ;  /* 0x0000000f1c00728c */ /* 0x000fd2000bf05270 */
[----:B------:R-:W-:Y:S05]  /*2050*/  BRA.U UP0, `(.L_x_34) ;  /* 0xfffffff900f47547 */ /* 0x000fea000b83ffff */
.L_x_26:
[----:B------:R-:W-:Y:S01]  /*2060*/  ULEA UR4, UR14, UR6, 0x3 ;  /* 0x000000060e047291 */ /* 0x000fe2000f8e18ff */
[----:B-1----:R-:W-:Y:S01]  /*2070*/  SHF.L.U32 R0, R12, 0x1f, RZ ;  /* 0x0000001f0c007819 */ /* 0x002fe200000006ff */
[----:B------:R-:W-:Y:S01]  /*2080*/  @!P2 SYNCS.ARRIVE.TRANS64.A1T0 RZ, [UR6+0x128], RZ ;  /* 0x000128ffffffa9a7 */ /* 0x000fe20008100006 */
[----:B------:R-:W-:-:S06]  /*2090*/  UISETP.GT.AND UP0, UPT, UR54, UR53, UPT ;  /* 0x000000353600728c */ /* 0x000fcc000bf04270 */
[----:B--23--:R1:W2:Y:S03]  /*20a0*/  SYNCS.PHASECHK.TRANS64.TRYWAIT P1, [UR4+0x70], R0 ;  /* 0x00007000ff0075a7 */ /* 0x00c2a60008021104 */
[----:B------:R-:W-:Y:S05]  /*20b0*/  BRA.U !UP0, `(.L_x_35) ;  /* 0x0000000508107547 */ /* 0x000fea000b800000 */
[----:B------:R-:W-:Y:S01]  /*20c0*/  UIADD3 UR26, UPT, UPT, UR55, UR12, URZ ;  /* 0x0000000c371a7290 */ /* 0x000fe2000fffe0ff */
[----:B------:R-:W-:-:S11]  /*20d0*/  UMOV UR4, UR14 ;  /* 0x0000000e00047c82 */ /* 0x000fd60008000000 */
.L_x_43:
[----:B------:R-:W-:Y:S01]  /*20e0*/  ULEA UR41, UR4, UR6, 0x3 ;  /* 0x0000000604297291 */ /* 0x000fe2000f8e18ff */
[----:B--2---:R-:W-:Y:S01]  /*20f0*/  @!P4 MOV R2, 0x3600 ;  /* 0x000036000002c802 */ /* 0x004fe20000000f00 */
[----:B--23--:R-:W-:Y:S10]  /*2100*/  @P1 BRA `(.L_x_36) ;  /* 0x00000000000c1947 */ /* 0x00cff40003800000 */
[----:B------:R-:W-:-:S04]  /*2110*/  SHF.L.U32 R3, R12, 0x1f, RZ ;  /* 0x0000001f0c037819 */ /* 0x000fc800000006ff */
[----:B------:R-:W2:Y:S02]  /*2120*/  SYNCS.PHASECHK.TRANS64.TRYWAIT P0, [UR41+0x70], R3 ;  /* 0x00007003ff0075a7 */ /* 0x000ea40008001129 */
[----:B--2---:R-:W-:Y:S05]  /*2130*/  @!P0 BRA `(.L_x_37) ;  /* 0x0000011000188947 */ /* 0x004fea0003800000 */
.L_x_36:
[----:B------:R2:W-:Y:S01]  /*2140*/  @!P4 SYNCS.ARRIVE.TRANS64 RZ, [UR41], R2 ;  /* 0x00000002ffffc9a7 */ /* 0x0005e20008000029 */
[----:B------:R-:W-:-:S04]  /*2150*/  ULOP3.LUT UR5, UR37, 0x2, URZ, 0xfc, !UPT ;  /* 0x0000000225057892 */ /* 0x000fc8000f8efcff */
[----:B------:R-:W-:-:S09]  /*2160*/  UISETP.NE.AND UP0, UPT, UR5, 0x2, UPT ;  /* 0x000000020500788c */ /* 0x000fd2000bf05270 */
[----:B------:R-:W-:Y:S05]  /*2170*/  BRA.U UP0, `(.L_x_38) ;  /* 0x0000000100047547 */ /* 0x000fea000b800000 */
[----:B------:R-:W-:Y:S05]  /*2180*/  BPT.TRAP 0x1 ;  /* 0x000000040000795c */ /* 0x000fea0000300000 */
.L_x_38:
[----:B------:R-:W-:Y:S04]  /*2190*/  BSSY.RECONVERGENT B0, `(.L_x_39) ;  /* 0x0000003000007945 */ /* 0x000fe80003800200 */
[----:B------:R-:W-:Y:S05]  /*21a0*/  @P3 BRA `(.L_x_40) ;  /* 0x0000000000043947 */ /* 0x000fea0003800000 */
[----:B------:R-:W-:Y:S05]  /*21b0*/  BPT.TRAP 0x1 ;  /* 0x000000040000795c */ /* 0x000fea0000300000 */
.L_x_40:
[----:B------:R-:W-:Y:S05]  /*21c0*/  BSYNC.RECONVERGENT B0 ;  /* 0x0000000000007941 */ /* 0x000fea0003800200 */
.L_x_39:
        /* <DEDUP_REMOVED lines=9> */
[----:B------:R1:W3:Y:S01]  /*2260*/  SYNCS.PHASECHK.TRANS64.TRYWAIT P1, [UR5+0x70], R0 ;  /* 0x00007000ff0075a7 */ /* 0x0002e20008021105 */
[----:B------:R-:W-:Y:S05]  /*2270*/  @!P0 BRA `(.L_x_42) ;  /* 0x00000000008c8947 */ /* 0x000fea0003800000 */
[----:B------:R-:W-:Y:S02]  /*2280*/  ULEA UR40, UR4, UR6, 0xc ;  /* 0x0000000604287291 */ /* 0x000fe4000f8e60ff */
[----:B------:R-:W-:Y:S02]  /*2290*/  UIADD3 UR22, UP3, UPT, UR30, 0x80, URZ ;  /* 0x000000801e167890 */ /* 0x000fe4000ff7e0ff */
[----:B------:R-:W-:Y:S02]  /*22a0*/  ULEA UR32, UR4, UR38, 0xd ;  /* 0x0000002604207291 */ /* 0x000fe4000f8e68ff */
[----:B------:R-:W-:Y:S02]  /*22b0*/  UIADD3 UR20, UP2, UPT, UR30, 0x180, URZ ;  /* 0x000001801e147890 */ /* 0x000fe4000ff5e0ff */
[----:B------:R-:W-:Y:S02]  /*22c0*/  ULEA UR8, UR4, UR6, 0x9 ;  /* 0x0000000604087291 */ /* 0x000fe4000f8e48ff */
[----:B------:R-:W-:-:S02]  /*22d0*/  UIADD3 UR28, UP1, UPT, UR30, 0x280, URZ ;  /* 0x000002801e1c7890 */ /* 0x000fc4000ff3e0ff */
[----:B------:R-:W-:Y:S02]  /*22e0*/  UIADD3 UR24, UP0, UPT, UR30, 0x380, URZ ;  /* 0x000003801e187890 */ /* 0x000fe4000ff1e0ff */
[----:B------:R-:W-:Y:S02]  /*22f0*/  USHF.L.U32 UR42, UR12, 0x6, URZ ;  /* 0x000000060c2a7899 */ /* 0x000fe400080006ff */
[----:B------:R-:W-:Y:S02]  /*2300*/  UIADD3.X UR23, UPT, UPT, URZ, UR31, URZ, UP3, !UPT ;  /* 0x0000001fff177290 */ /* 0x000fe40009ffe4ff */
[----:B------:R-:W-:Y:S02]  /*2310*/  UIADD3 UR40, UPT, UPT, UR40, 0x8400, URZ ;  /* 0x0000840028287890 */ /* 0x000fe4000fffe0ff */
[----:B------:R-:W-:Y:S02]  /*2320*/  UIADD3 UR32, UPT, UPT, UR6, 0x16400, UR32 ;  /* 0x0001640006207890 */ /* 0x000fe4000fffe020 */
[----:B------:R-:W-:-:S02]  /*2330*/  UIADD3.X UR21, UPT, UPT, URZ, UR31, URZ, UP2, !UPT ;  /* 0x0000001fff157290 */ /* 0x000fc400097fe4ff */
[----:B------:R-:W-:Y:S02]  /*2340*/  UIADD3.X UR29, UPT, UPT, URZ, UR31, URZ, UP1, !UPT ;  /* 0x0000001fff1d7290 */ /* 0x000fe40008ffe4ff */
[----:B------:R-:W-:Y:S02]  /*2350*/  UIADD3 UR8, UPT, UPT, UR8, 0x32400, URZ ;  /* 0x0003240008087890 */ /* 0x000fe4000fffe0ff */
[----:B------:R-:W-:Y:S02]  /*2360*/  ULEA UR16, UR4, UR48, 0xa ;  /* 0x0000003004107291 */ /* 0x000fe4000f8e50ff */
[----:B------:R-:W-:Y:S01]  /*2370*/  UIADD3.X UR25, UPT, UPT, URZ, UR31, URZ, UP0, !UPT ;  /* 0x0000001fff197290 */ /* 0x000fe200087fe4ff */
[----:B------:R-:W-:Y:S01]  /*2380*/  UMOV UR46, 0x0 ;  /* 0x00000000002e7882 */ /* 0x000fe20000000000 */
[----:B------:R-:W-:Y:S01]  /*2390*/  UMOV UR47, 0x10000000 ;  /* 0x10000000002f7882 */ /* 0x000fe20000000000 */
[----:B------:R-:W-:Y:S01]  /*23a0*/  UMOV UR5, 0x30000 ;  /* 0x0003000000057882 */ /* 0x000fe20000000000 */
[----:B------:R-:W-:Y:S01]  /*23b0*/  UMOV UR33, UR41 ;  /* 0x0000002900217c82 */ /* 0x000fe20008000000 */
[----:B------:R-:W-:Y:S01]  /*23c0*/  UMOV UR36, UR44 ;  /* 0x0000002c00247c82 */ /* 0x000fe20008000000 */
[----:B------:R-:W-:Y:S01]  /*23d0*/  UMOV UR34, UR42 ;  /* 0x0000002a00227c82 */ /* 0x000fe20008000000 */
[----:B------:R-:W-:Y:S01]  /*23e0*/  UMOV UR10, URZ ;  /* 0x000000ff000a7c82 */ /* 0x000fe20008000000 */
[----:B------:R-:W-:Y:S01]  /*23f0*/  UTMALDG.3D [UR40], [UR22], desc[UR46] ;  /* 0x00002e28160075b4 */ /* 0x000fe20008011000 */
[----:B------:R-:W-:Y:S01]  /*2400*/  UMOV UR9, UR41 ;  /* 0x0000002900097c82 */ /* 0x000fe20008000000 */
[----:B------:R-:W-:Y:S01]  /*2410*/  UMOV UR11, UR27 ;  /* 0x0000001b000b7c82 */ /* 0x000fe20008000000 */
[----:B------:R-:W-:Y:S01]  /*2420*/  UMOV UR13, UR44 ;  /* 0x0000002c000d7c82 */ /* 0x000fe20008000000 */
[----:B------:R-:W-:Y:S01]  /*2430*/  UMOV UR17, UR41 ;  /* 0x0000002900117c82 */ /* 0x000fe20008000000 */
[----:B------:R-:W-:Y:S01]  /*2440*/  UMOV UR18, UR10 ;  /* 0x0000000a00127c82 */ /* 0x000fe20008000000 */
[----:B------:R4:W-:Y:S01]  /*2450*/  UTMALDG.3D.MULTICAST [UR32], [UR20], UR5, desc[UR46] ;  /* 0x00002e20140073b4 */ /* 0x0009e20008011805 */
[----:B------:R1:W-:Y:S01]  /*2460*/  UTMALDG.4D [UR8], [UR28], desc[UR46] ;  /* 0x00002e081c0075b4 */ /* 0x0003e20008019000 */
[----:B----4-:R-:W-:Y:S01]  /*2470*/  UMOV UR20, UR12 ;  /* 0x0000000c00147c82 */ /* 0x010fe20008000000 */
[----:B------:R-:W-:-:S02]  /*2480*/  UMOV UR21, UR44 ;  /* 0x0000002c00157c82 */ /* 0x000fc40008000000 */
[----:B------:R1:W-:Y:S02]  /*2490*/  UTMALDG.4D.MULTICAST [UR16], [UR24], UR5, desc[UR46] ;  /* 0x00002e10180073b4 */ /* 0x0003e40008019805 */
[----:B-1----:R-:W-:Y:S01]  /*24a0*/  NOP ;  /* 0x0000000000007918 */ /* 0x002fe20000000000 */
.L_x_42:
[----:B------:R-:W-:Y:S05]  /*24b0*/  BSYNC.RECONVERGENT B0 ;  /* 0x0000000000007941 */ /* 0x000fea0003800200 */
.L_x_41:
[----:B------:R-:W-:Y:S01]  /*24c0*/  UIADD3 UR12, UPT, UPT, UR12, 0x1, URZ ;  /* 0x000000010c0c7890 */ /* 0x000fe2000fffe0ff */
[----:B------:R-:W-:-:S03]  /*24d0*/  UMOV UR4, UR14 ;  /* 0x0000000e00047c82 */ /* 0x000fc60008000000 */
[----:B------:R-:W-:-:S09]  /*24e0*/  UISETP.NE.AND UP0, UPT, UR12, UR26, UPT ;  /* 0x0000001a0c00728c */ /* 0x000fd2000bf05270 */
[----:B------:R-:W-:Y:S05]  /*24f0*/  BRA.U UP0, `(.L_x_43) ;  /* 0xfffffff900f87547 */ /* 0x000fea000b83ffff */
.L_x_35:
[C---:B------:R-:W-:Y:S01]  /*2500*/  LEA R3, R11.reuse, UR6, 0x3 ;  /* 0x000000060b037c11 */ /* 0x040fe2000f8e18ff */
[----:B------:R-:W-:Y:S01]  /*2510*/  NOP ;  /* 0x0000000000007918 */ /* 0x000fe20000000000 */
[----:B-1----:R-:W-:Y:S02]  /*2520*/  SHF.L.U32 R0, R10, 0x1f, RZ ;  /* 0x0000001f0a007819 */ /* 0x002fe400000006ff */
[----:B------:R-:W-:Y:S02]  /*2530*/  LEA R5, R11, UR6, 0x4 ;  /* 0x000000060b057c11 */ /* 0x000fe4000f8e20ff */
[----:B------:R-:W1:Y:S02]  /*2540*/  SYNCS.PHASECHK.TRANS64.TRYWAIT P0, [R3+URZ+0x130], R0 ;  /* 0x00013000030075a7 */ /* 0x000e6400080011ff */
[----:B-1----:R-:W-:Y:S05]  /*2550*/  @!P0 BRA `(.L_x_44) ;  /* 0x0000010c00288947 */ /* 0x002fea0003800000 */
.L_x_208:
[----:B------:R-:W4:Y:S01]  /*2560*/  LDS.128 R4, [R5+0x190] ;  /* 0x0001900005047984 */ /* 0x000f220000000c00 */
[----:B------:R-:W-:Y:S01]  /*2570*/  UISETP.GE.AND UP0, UPT, UR39, 0x1, UPT ;  /* 0x000000012700788c */ /* 0x000fe2000bf06270 */
[----:B------:R-:W-:Y:S01]  /*2580*/  @!PT LDS RZ, [RZ] ;  /* 0x00000000fffff984 */ /* 0x000fe20000000800 */
[----:B------:R-:W-:Y:S01]  /*2590*/  @!PT LDS RZ, [RZ] ;  /* 0x00000000fffff984 */ /* 0x000fe20000000800 */
[----:B------:R-:W-:Y:S01]  /*25a0*/  @!PT LDS RZ, [RZ] ;  /* 0x00000000fffff984 */ /* 0x000fe20000000800 */
[----:B------:R-:W-:Y:S01]  /*25b0*/  @!PT LDS RZ, [RZ] ;  /* 0x00000000fffff984 */ /* 0x000fe20000000800 */
[----:B------:R1:W-:Y:S06]  /*25c0*/  MEMBAR.ALL.CTA ;  /* 0x0000000000007992 */ /* 0x0003ec0000008000 */
[----:B-1----:R-:W1:Y:S01]  /*25d0*/  FENCE.VIEW.ASYNC.S ;  /* 0x00000000000073c6 */ /* 0x002e620000000000 */
[----:B----4-:R-:W-:-:S13]  /*25e0*/  LOP3.LUT P0, RZ, R6, 0x1, RZ, 0xc0, !PT ;  /* 0x0000000106ff7812 */ /* 0x010fda000780c0ff */
[----:B-1----:R-:W-:Y:S01]  /*25f0*/  VOTEU.ANY UP1, P0 ;  /* 0x0000000000ff7886 */ /* 0x002fe20000020100 */
[----:B------:R-:W-:-:S13]  /*2600*/  PLOP3.LUT P0, PT, PT, PT, UP1, 0x80, 0x8 ;  /* 0x000000000008781c */ /* 0x000fda0003f0f018 */
[----:B------:R-:W-:Y:S02]  /*2610*/  @P0 LOP3.LUT R0, R5, 0xffff, RZ, 0xc0, !PT ;  /* 0x0000ffff05000812 */ /* 0x000fe400078ec0ff */
[----:B--2---:R-:W-:Y:S02]  /*2620*/  @P0 MOV R2, R4 ;  /* 0x0000000400020202 */ /* 0x004fe40000000f00 */
[----:B------:R-:W-:Y:S01]  /*2630*/  @P0 R2UR UR5, R0 ;  /* 0x00000000000502ca */ /* 0x000fe200000e0000 */
[----:B------:R-:W-:Y:S01]  /*2640*/  VIADD R0, R3, 0x140 ;  /* 0x0000014003007836 */ /* 0x000fe20000000000 */
[----:B------:R-:W-:Y:S02]  /*2650*/  @P0 SHF.R.U32.HI R4, RZ, 0x10, R5 ;  /* 0x00000010ff040819 */ /* 0x000fe40000011605 */
[----:B------:R-:W-:Y:S02]  /*2660*/  @P0 R2UR UR7, R2 ;  /* 0x00000000020702ca */ /* 0x000fe400000e0000 */
[----:B------:R-:W-:-:S02]  /*2670*/  PRMT R0, RZ, 0x654, R0 ;  /* 0x00000654ff007816 */ /* 0x000fc40000000000 */
[----:B------:R-:W-:Y:S02]  /*2680*/  @P0 R2UR UR4, R4 ;  /* 0x00000000040402ca */ /* 0x000fe400000e0000 */
[----:B------:R1:W-:Y:S03]  /*2690*/  SYNCS.ARRIVE.TRANS64.RED.A1T0 RZ, [R0+URZ], RZ ;  /* 0x000000ff00ff79a7 */ /* 0x0003e600081004ff */
[----:B------:R-:W-:-:S04]  /*26a0*/  @UP1 UMOV UR49, UR5 ;  /* 0x0000000500311c82 */ /* 0x000fc80008000000 */
[----:B------:R-:W-:-:S04]  /*26b0*/  @UP1 UMOV UR50, UR7 ;  /* 0x0000000700321c82 */ /* 0x000fc80008000000 */
[----:B------:R-:W-:Y:S01]  /*26c0*/  @UP1 UMOV UR44, UR4 ;  /* 0x00000004002c1c82 */ /* 0x000fe20008000000 */
[----:B------:R-:W-:Y:S05]  /*26d0*/  BRA.U !UP0, `(.L_x_45) ;  /* 0x0000000108d47547 */ /* 0x000fea000b800000 */
[----:B------:R-:W2:Y:S01]  /*26e0*/  LDCU.128 UR16, c[0x0][0xf10] ;  /* 0x0001e200ff1077ac */ /* 0x000ea20008000c00 */
[----:B------:R-:W4:Y:S01]  /*26f0*/  LDCU UR23, c[0x0][0xf20] ;  /* 0x0001e400ff1777ac */ /* 0x000f220008000800 */
[----:B------:R-:W3:Y:S01]  /*2700*/  LDCU UR22, c[0x0][0xf0c] ;  /* 0x0001e180ff1677ac */ /* 0x000ee20008000800 */
[----:B------:R-:W1:Y:S01]  /*2710*/  LDCU.64 UR8, c[0x0][0xf28] ;  /* 0x0001e500ff0877ac */ /* 0x000e620008000a00 */
[----:B------:R-:W-:Y:S02]  /*2720*/  UISETP.NE.AND UP3, UPT, UR39, 0x1, UPT ;  /* 0x000000012700788c */ /* 0x000fe4000bf65270 */
[----:B--2---:R-:W-:Y:S02]  /*2730*/  UIMAD.WIDE.U32 UR10, UR51, UR19, URZ ;  /* 0x00000013330a72a5 */ /* 0x004fe4000f8e00ff */
[----:B------:R-:W-:Y:S02]  /*2740*/  UIMAD.WIDE.U32 UR4, UR52, UR16, URZ ;  /* 0x00000010340472a5 */ /* 0x000fe4000f8e00ff */
[----:B------:R-:W-:-:S02]  /*2750*/  UISETP.NE.AND UP0, UPT, UR18, 0x1, UPT ;  /* 0x000000011200788c */ /* 0x000fc4000bf05270 */
[----:B------:R-:W-:Y:S01]  /*2760*/  UIMAD.WIDE.U32 UR20, UR49, UR19, URZ ;  /* 0x00000013311472a5 */ /* 0x000fe2000f8e00ff */
[----:B------:R-:W-:Y:S02]  /*2770*/  UMOV UR10, UR11 ;  /* 0x0000000b000a7c82 */ /* 0x000fe40008000000 */
[----:B------:R-:W-:Y:S01]  /*2780*/  UMOV UR4, UR5 ;  /* 0x0000000500047c82 */ /* 0x000fe20008000000 */
[----:B----4-:R-:W-:Y:S02]  /*2790*/  USHF.R.U32.HI UR10, URZ, UR23, UR10 ;  /* 0x00000017ff0a7299 */ /* 0x010fe4000801160a */
[----:B---3--:R-:W-:Y:S02]  /*27a0*/  UISETP.NE.AND UP2, UPT, UR22, 0x1, UPT ;  /* 0x000000011600788c */ /* 0x008fe4000bf45270 */
[----:B------:R-:W-:Y:S02]  /*27b0*/  USHF.R.U32.HI UR4, URZ, UR17, UR4 ;  /* 0x00000011ff047299 */ /* 0x000fe40008011604 */
[----:B------:R-:W-:-:S02]  /*27c0*/  USEL UR5, UR51, UR10, !UP0 ;  /* 0x0000000a33057287 */ /* 0x000fc4000c000000 */
[----:B------:R-:W-:Y:S02]  /*27d0*/  USEL UR7, UR52, UR4, !UP2 ;  /* 0x0000000434077287 */ /* 0x000fe4000d000000 */
[----:B-1----:R-:W-:Y:S01]  /*27e0*/  UIMAD.WIDE.U32 UR10, UR5, UR8, URZ ;  /* 0x00000008050a72a5 */ /* 0x002fe2000f8e00ff */
[----:B------:R-:W-:Y:S01]  /*27f0*/  UMOV UR4, UR21 ;  /* 0x0000001500047c82 */ /* 0x000fe20008000000 */
[----:B------:R-:W-:Y:S02]  /*2800*/  UIMAD.WIDE.U32 UR12, UR50, UR16, URZ ;  /* 0x00000010320c72a5 */ /* 0x000fe4000f8e00ff */
[----:B------:R-:W-:-:S03]  /*2810*/  UIMAD.WIDE.U32 UR20, UR7, UR8, URZ ;  /* 0x00000008071472a5 */ /* 0x000fc6000f8e00ff */
[----:B------:R-:W-:Y:S01]  /*2820*/  UMOV UR10, UR11 ;  /* 0x0000000b000a7c82 */ /* 0x000fe20008000000 */
[----:B------:R-:W-:Y:S02]  /*2830*/  USHF.R.U32.HI UR4, URZ, UR23, UR4 ;  /* 0x00000017ff047299 */ /* 0x000fe40008011604 */
[----:B------:R-:W-:Y:S01]  /*2840*/  @UP3 USHF.R.U32.HI UR5, URZ, UR9, UR10 ;  /* 0x00000009ff053299 */ /* 0x000fe2000801160a */
[----:B------:R-:W-:Y:S01]  /*2850*/  UMOV UR12, UR13 ;  /* 0x0000000d000c7c82 */ /* 0x000fe20008000000 */
[----:B------:R-:W-:Y:S01]  /*2860*/  UMOV UR20, UR21 ;  /* 0x0000001500147c82 */ /* 0x000fe20008000000 */
[----:B------:R-:W-:Y:S02]  /*2870*/  USHF.R.U32.HI UR17, URZ, UR17, UR12 ;  /* 0x00000011ff117299 */ /* 0x000fe4000801160c */
[----:B------:R-:W-:Y:S02]  /*2880*/  USEL UR4, UR49, UR4, !UP0 ;  /* 0x0000000431047287 */ /* 0x000fe4000c000000 */
[----:B------:R-:W-:-:S02]  /*2890*/  @UP3 USHF.R.U32.HI UR7, URZ, UR9, UR20 ;  /* 0x00000009ff073299 */ /* 0x000fc40008011614 */
[----:B------:R-:W-:Y:S02]  /*28a0*/  UIMAD UR10, UR39, UR5, URZ ;  /* 0x00000005270a72a4 */ /* 0x000fe4000f8e02ff */
[----:B------:R-:W-:Y:S02]  /*28b0*/  USEL UR5, UR50, UR17, !UP2 ;  /* 0x0000001132057287 */ /* 0x000fe4000d000000 */
[----:B------:R-:W-:Y:S02]  /*28c0*/  UIMAD UR12, UR39, UR7, URZ ;  /* 0x00000007270c72a4 */ /* 0x000fe4000f8e02ff */
[----:B------:R-:W-:Y:S02]  /*28d0*/  UISETP.GE.AND UP0, UPT, UR4, UR10, UPT ;  /* 0x0000000a0400728c */ /* 0x000fe4000bf06270 */
[----:B------:R-:W-:Y:S02]  /*28e0*/  UIMAD.WIDE.U32 UR10, UR4, UR8, URZ ;  /* 0x00000008040a72a5 */ /* 0x000fe4000f8e00ff */
[----:B------:R-:W-:-:S02]  /*28f0*/  UISETP.GE.OR UP0, UPT, UR5, UR12, UP0 ;  /* 0x0000000c0500728c */ /* 0x000fc40008706670 */
[----:B------:R-:W-:Y:S02]  /*2900*/  UIMAD.WIDE.U32 UR12, UR5, UR8, URZ ;  /* 0x00000008050c72a5 */ /* 0x000fe4000f8e00ff */
[----:B------:R-:W-:Y:S01]  /*2910*/  UIADD3 UR12, UPT, UPT, -UR5, URZ, URZ ;  /* 0x000000ff050c7290 */ /* 0x000fe2000fffe1ff */
[----:B------:R-:W-:Y:S01]  /*2920*/  UMOV UR10, UR11 ;  /* 0x0000000b000a7c82 */ /* 0x000fe20008000000 */
[----:B------:R-:W-:Y:S02]  /*2930*/  UIADD3 UR11, UPT, UPT, -UR4, URZ, URZ ;  /* 0x000000ff040b7290 */ /* 0x000fe4000fffe1ff */
[----:B------:R-:W-:-:S03]  /*2940*/  USHF.R.U32.HI UR10, URZ, UR9, UR10 ;  /* 0x00000009ff0a7299 */ /* 0x000fc6000801160a */
[----:B------:R-:W-:Y:S01]  /*2950*/  @!UP0 UMOV UR8, UR13 ;  /* 0x0000000d00088c82 */ /* 0x000fe20008000000 */
[----:B------:R-:W-:Y:S02]  /*2960*/  UIMAD UR11, UR18, UR11, UR49 ;  /* 0x0000000b120b72a4 */ /* 0x000fe4000f8e0231 */
[----:B------:R-:W-:Y:S02]  /*2970*/  USEL UR10, UR4, UR10, !UP3 ;  /* 0x0000000a040a7287 */ /* 0x000fe4000d800000 */
[----:B------:R-:W-:Y:S02]  /*2980*/  @!UP0 USHF.R.U32.HI UR8, URZ, UR9, UR8 ;  /* 0x00000009ff088299 */ /* 0x000fe40008011608 */
[----:B------:R-:W-:Y:S02]  /*2990*/  UIADD3 UR9, UPT, UPT, -UR10, URZ, URZ ;  /* 0x000000ff0a097290 */ /* 0x000fe4000fffe1ff */
[----:B------:R-:W-:Y:S02]  /*29a0*/  @!UP0 USEL UR8, UR5, UR8, !UP3 ;  /* 0x0000000805088287 */ /* 0x000fe4000d800000 */
[----:B------:R-:W-:-:S02]  /*29b0*/  UIMAD UR9, UR39, UR9, UR4 ;  /* 0x00000009270972a4 */ /* 0x000fc4000f8e0204 */
[----:B------:R-:W-:Y:S02]  /*29c0*/  @!UP0 UIADD3 UR10, UPT, UPT, UR10, -UR8, URZ ;  /* 0x800000080a0a8290 */ /* 0x000fe4000fffe0ff */
[----:B------:R-:W-:Y:S02]  /*29d0*/  @!UP0 UIMAD UR8, UR9, UR7, UR8 ;  /* 0x00000007090882a4 */ /* 0x000fe4000f8e0208 */
[----:B------:R-:W-:Y:S02]  /*29e0*/  @!UP0 UIMAD UR4, UR39, UR10, UR5 ;  /* 0x0000000a270482a4 */ /* 0x000fe4000f8e0205 */
[----:B------:R-:W-:Y:S02]  /*29f0*/  UIMAD UR7, UR22, UR12, UR50 ;  /* 0x0000000c160772a4 */ /* 0x000fe4000f8e0232 */
[----:B------:R-:W-:Y:S01]  /*2a00*/  UIMAD UR49, UR4, UR18, UR11 ;  /* 0x00000012043172a4 */ /* 0x000fe2000f8e020b */
[----:B------:R-:W-:Y:S02]  /*2a10*/  @!UP0 UMOV UR5, UR8 ;  /* 0x0000000800058c82 */ /* 0x000fe40008000000 */
[----:B------:R-:W-:-:S12]  /*2a20*/  UIMAD UR50, UR5, UR22, UR7 ;  /* 0x00000016053272a4 */ /* 0x000fd8000f8e0207 */
.L_x_45:
[----:B------:R-:W2:Y:S02]  /*2a30*/  LDCU UR4, c[0x0][0xf30] ;  /* 0x0001e600ff0477ac */ /* 0x000ea40008000800 */
[----:B--2---:R-:W-:-:S09]  /*2a40*/  UISETP.NE.AND UP0, UPT, UR4, 0x1, UPT ;  /* 0x000000010400788c */ /* 0x004fd2000bf05270 */
[----:B------:R-:W-:Y:S05]  /*2a50*/  BRA.U UP0, `(.L_x_46) ;  /* 0x0000000100447547 */ /* 0x000fea000b800000 */
[----:B------:R-:W2:Y:S01]  /*2a60*/  LDCU.128 UR16, c[0x0][0xf10] ;  /* 0x0001e200ff1077ac */ /* 0x000ea20008000c00 */
[----:B------:R-:W4:Y:S01]  /*2a70*/  LDCU UR10, c[0x0][0xf0c] ;  /* 0x0001e180ff0a77ac */ /* 0x000f220008000800 */
[----:B------:R-:W1:Y:S01]  /*2a80*/  LDCU UR7, c[0x0][0xf20] ;  /* 0x0001e400ff0777ac */ /* 0x000e620008000800 */
[----:B--2---:R-:W-:Y:S02]  /*2a90*/  UIMAD.WIDE.U32 UR8, UR50, UR16, URZ ;  /* 0x00000010320872a5 */ /* 0x004fe4000f8e00ff */
[----:B------:R-:W-:Y:S02]  /*2aa0*/  UIMAD.WIDE.U32 UR4, UR49, UR19, URZ ;  /* 0x00000013310472a5 */ /* 0x000fe4000f8e00ff */
[----:B----4-:R-:W-:Y:S02]  /*2ab0*/  UISETP.NE.AND UP2, UPT, UR10, 0x1, UPT ;  /* 0x000000010a00788c */ /* 0x010fe4000bf45270 */
[----:B------:R-:W-:Y:S01]  /*2ac0*/  UISETP.NE.AND UP0, UPT, UR18, 0x1, UPT ;  /* 0x000000011200788c */ /* 0x000fe2000bf05270 */
[----:B------:R-:W-:-:S02]  /*2ad0*/  UMOV UR8, UR9 ;  /* 0x0000000900087c82 */ /* 0x000fc40008000000 */
[----:B------:R-:W-:Y:S01]  /*2ae0*/  UMOV UR4, UR5 ;  /* 0x0000000500047c82 */ /* 0x000fe20008000000 */
[----:B------:R-:W-:Y:S02]  /*2af0*/  USHF.R.U32.HI UR17, URZ, UR17, UR8 ;  /* 0x00000011ff117299 */ /* 0x000fe40008011608 */
[----:B-1----:R-:W-:Y:S02]  /*2b00*/  USHF.R.U32.HI UR4, URZ, UR7, UR4 ;  /* 0x00000007ff047299 */ /* 0x002fe40008011604 */
[----:B------:R-:W-:Y:S02]  /*2b10*/  USEL UR5, UR50, UR17, !UP2 ;  /* 0x0000001132057287 */ /* 0x000fe4000d000000 */
[----:B------:R-:W-:-:S04]  /*2b20*/  USEL UR4, UR49, UR4, !UP0 ;  /* 0x0000000431047287 */ /* 0x000fc8000c000000 */
[----:B------:R-:W-:Y:S02]  /*2b30*/  UIADD3 UR7, UPT, UPT, UR5, -UR4, URZ ;  /* 0x8000000405077290 */ /* 0x000fe4000fffe0ff */
[----:B------:R-:W-:Y:S02]  /*2b40*/  UIADD3 UR4, UPT, UPT, -UR5, UR4, URZ ;  /* 0x0000000405047290 */ /* 0x000fe4000fffe1ff */
[----:B------:R-:W-:Y:S02]  /*2b50*/  UIMAD UR49, UR7, UR18, UR49 ;  /* 0x00000012073172a4 */ /* 0x000fe4000f8e0231 */
[----:B------:R-:W-:-:S12]  /*2b60*/  UIMAD UR50, UR4, UR10, UR50 ;  /* 0x0000000a043272a4 */ /* 0x000fd8000f8e0232 */
.L_x_46:
[----:B------:R-:W-:Y:S01]  /*2b70*/  VIADD R11, R11, 0x1 ;  /* 0x000000010b0b7836 */ /* 0x000fe20000000000 */
[----:B------:R-:W-:Y:S02]  /*2b80*/  R2UR UR5, R178 ;  /* 0x00000000b20572ca */ /* 0x000fe400000e0000 */
[----:B------:R-:W-:Y:S02]  /*2b90*/  R2UR UR4, R179 ;  /* 0x00000000b30472ca */ /* 0x000fe400000e0000 */
[C---:B------:R-:W-:Y:S02]  /*2ba0*/  ISETP.NE.AND P0, PT, R11.reuse, 0x2, PT ;  /* 0x000000020b00780c */ /* 0x040fe40003f05270 */
[----:B------:R-:W-:Y:S02]  /*2bb0*/  PLOP3.LUT P2, PT, PT, PT, PT, 0x80, 0x8 ;  /* 0x000000000008781c */ /* 0x000fe40003f4f070 */
[----:B------:R-:W-:Y:S02]  /*2bc0*/  SEL R3, RZ, 0x1, P0 ;  /* 0x00000001ff037807 */ /* 0x000fe40000000000 */
[----:B------:R-:W-:-:S02]  /*2bd0*/  SEL R11, R11, RZ, P0 ;  /* 0x000000ff0b0b7207 */ /* 0x000fc40000000000 */
[----:B------:R-:W-:Y:S01]  /*2be0*/  LOP3.LUT R10, R10, R3, RZ, 0x3c, !PT ;  /* 0x000000030a0a7212 */ /* 0x000fe200078e3cff */
[----:B------:R-:W-:Y:S02]  /*2bf0*/  UIADD3 UR24, UPT, UPT, UR49, UR5, URZ ;  /* 0x0000000531187290 */ /* 0x000fe4000fffe0ff */
[----:B------:R-:W-:Y:S01]  /*2c00*/  UIADD3 UR27, UPT, UPT, UR50, UR4, URZ ;  /* 0x00000004321b7290 */ /* 0x000fe2000fffe0ff */
[----:B------:R-:W-:Y:S11]  /*2c10*/  BRA.U UP1, `(.L_x_47) ;  /* 0xffffffed01a47547 */ /* 0x000ff6000b83ffff */
[----:B------:R-:W-:Y:S01]  /*2c20*/  UIADD3 UR7, UPT, UPT, UR6, 0x70, URZ ;  /* 0x0000007006077890 */ /* 0x000fe2000fffe0ff */
[----:B------:R-:W-:-:S03]  /*2c30*/  SHF.L.U32 R3, R12, 0x1f, RZ ;  /* 0x0000001f0c037819 */ /* 0x000fc600000006ff */
[----:B------:R-:W-:-:S09]  /*2c40*/  ULEA UR4, UR14, UR7, 0x3 ;  /* 0x000000070e047291 */ /* 0x000fd2000f8e18ff */
[----:B------:R-:W2:Y:S02]  /*2c50*/  SYNCS.PHASECHK.TRANS64.TRYWAIT P0, [UR4], R3 ;  /* 0x00000003ff0075a7 */ /* 0x000ea40008001104 */
[----:B--2---:R-:W-:Y:S05]  /*2c60*/  @!P0 BRA `(.L_x_48) ;  /* 0x0000010400788947 */ /* 0x004fea0003800000 */
.L_x_210:
[----:B------:R-:W-:-:S04]  /*2c70*/  UIADD3 UR4, UPT, UPT, UR14, 0x1, URZ ;  /* 0x000000010e047890 */ /* 0x000fc8000fffe0ff */
[----:B------:R-:W-:-:S04]  /*2c80*/  UISETP.NE.AND UP0, UPT, UR4, 0xe, UPT ;  /* 0x0000000e0400788c */ /* 0x000fc8000bf05270 */
[----:B------:R-:W-:Y:S02]  /*2c90*/  USEL UR6, URZ, 0x1, UP0 ;  /* 0x00000001ff067887 */ /* 0x000fe40008000000 */
[----:B------:R-:W-:-:S04]  /*2ca0*/  USEL UR4, UR4, URZ, UP0 ;  /* 0x000000ff04047287 */ /* 0x000fc80008000000 */
[----:B------:R-:W-:Y:S01]  /*2cb0*/  ULEA UR5, UR4, UR7, 0x3 ;  /* 0x0000000704057291 */ /* 0x000fe2000f8e18ff */
[----:B------:R-:W-:-:S04]  /*2cc0*/  LOP3.LUT R2, R12, UR6, RZ, 0x3c, !PT ;  /* 0x000000060c027c12 */ /* 0x000fc8000f8e3cff */
[----:B-1----:R-:W-:-:S04]  /*2cd0*/  SHF.L.U32 R3, R2, 0x1f, RZ ;  /* 0x0000001f02037819 */ /* 0x002fc800000006ff */
[----:B------:R-:W1:Y:S02]  /*2ce0*/  SYNCS.PHASECHK.TRANS64.TRYWAIT P0, [UR5], R3 ;  /* 0x00000003ff0075a7 */ /* 0x000e640008001105 */
[----:B-1----:R-:W-:Y:S05]  /*2cf0*/  @!P0 BRA `(.L_x_49) ;  /* 0x00000104006c8947 */ /* 0x002fea0003800000 */
.L_x_212:
        /* <DEDUP_REMOVED lines=9> */
.L_x_214:
        /* <DEDUP_REMOVED lines=9> */
.L_x_216:
        /* <DEDUP_REMOVED lines=9> */
.L_x_218:
        /* <DEDUP_REMOVED lines=9> */
.L_x_220:
        /* <DEDUP_REMOVED lines=9> */
.L_x_222:
        /* <DEDUP_REMOVED lines=9> */
.L_x_224:
        /* <DEDUP_REMOVED lines=9> */
.L_x_226:
        /* <DEDUP_REMOVED lines=9> */
.L_x_228:
        /* <DEDUP_REMOVED lines=9> */
.L_x_230:
        /* <DEDUP_REMOVED lines=9> */
.L_x_232:
        /* <DEDUP_REMOVED lines=9> */
.L_x_234:
[----:B------:R-:W-:-:S04]  /*3330*/  UIADD3 UR4, UPT, UPT, UR4, 0x1, URZ ;  /* 0x0000000104047890 */ /* 0x000fc8000fffe0ff */
[----:B------:R-:W-:-:S04]  /*3340*/  UISETP.NE.AND UP0, UPT, UR4, 0xe, UPT ;  /* 0x0000000e0400788c */ /* 0x000fc8000bf05270 */
[----:B------:R-:W-:Y:S02]  /*3350*/  USEL UR5, URZ, 0x1, UP0 ;  /* 0x00000001ff057887 */ /* 0x000fe40008000000 */
[----:B------:R-:W-:-:S04]  /*3360*/  USEL UR4, UR4, URZ, UP0 ;  /* 0x000000ff04047287 */ /* 0x000fc80008000000 */
[----:B------:R-:W-:Y:S01]  /*3370*/  ULEA UR4, UR4, UR7, 0x3 ;  /* 0x0000000704047291 */ /* 0x000fe2000f8e18ff */
[----:B-1----:R-:W-:-:S04]  /*3380*/  LOP3.LUT R3, R2, UR5, RZ, 0x3c, !PT ;  /* 0x0000000502037c12 */ /* 0x002fc8000f8e3cff */
[----:B------:R-:W-:Y:S01]  /*3390*/  SHF.L.U32 R3, R3, 0x1f, RZ ;  /* 0x0000001f03037819 */ /* 0x000fe200000006ff */
[----:B------:R-:W-:-:S07]  /*33a0*/  IMAD.U32 R0, RZ, RZ, UR4 ;  /* 0x00000004ff007e24 */ /* 0x000fce000f8e00ff */
.L_x_61:
[----:B-1----:R1:W2:Y:S02]  /*33b0*/  SYNCS.PHASECHK.TRANS64.TRYWAIT P0, [R0+URZ], R3 ;  /* 0x00000003000075a7 */ /* 0x0022a400080011ff */
[----:B--2---:R-:W-:Y:S05]  /*33c0*/  @!P0 NANOSLEEP.SYNCS 0x989680 ;  /* 0x009896800000895d */ /* 0x004fea0003900000 */
[----:B------:R-:W2:Y:S02]  /*33d0*/  @!P0 SYNCS.PHASECHK.TRANS64 P0, [R0+URZ], R3 ;  /* 0x00000003000085a7 */ /* 0x000ea400080010ff */
[----:B--2---:R-:W-:Y:S05]  /*33e0*/  @P0 EXIT ;  /* 0x000000000000094d */ /* 0x004fea0003800000 */
[----:B------:R-:W-:Y:S05]  /*33f0*/  BRA `(.L_x_61) ;  /* 0xfffffffc00ec7947 */ /* 0x000fea000383ffff */
.L_x_23:
[----:B------:R-:W2:Y:S02]  /*3400*/  S2UR UR4, SR_CgaCtaId ;  /* 0x00000000000479c3 */ /* 0x000ea40000008800 */
[----:B--2---:R-:W-:-:S04]  /*3410*/  UISETP.NE.AND UP0, UPT, UR4, URZ, UPT ;  /* 0x000000ff0400728c */ /* 0x004fc8000bf05270 */
[----:B------:R-:W-:-:S09]  /*3420*/  UISETP.NE.OR UP0, UPT, UR18, 0x1, UP0 ;  /* 0x000000011200788c */ /* 0x000fd20008705670 */
[----:B------:R-:W-:Y:S05]  /*3430*/  BRA.U UP0, `(.L_x_62) ;  /* 0x00000005004c7547 */ /* 0x000fea000b800000 */
[----:B------:R-:W2:Y:S01]  /*3440*/  S2UR UR5, SR_CgaCtaId ;  /* 0x00000000000579c3 */ /* 0x000ea20000008800 */
[----:B------:R-:W-:Y:S01]  /*3450*/  UMOV UR4, 0x400 ;  /* 0x0000040000047882 */ /* 0x000fe20000000000 */
[----:B------:R-:W-:Y:S01]  /*3460*/  ISETP.GE.U32.AND P2, PT, R2, 0x2, PT ;  /* 0x000000020200780c */ /* 0x000fe20003f46070 */
[----:B------:R-:W-:Y:S01]  /*3470*/  IMAD.MOV.U32 R12, RZ, RZ, 0x1 ;  /* 0x00000001ff0c7424 */ /* 0x000fe200078e00ff */
[----:B------:R-:W-:Y:S02]  /*3480*/  CS2R R10, SRZ ;  /* 0x00000000000a7805 */ /* 0x000fe4000001ff00 */
[----:B------:R-:W-:Y:S01]  /*3490*/  CS2R R8, SRZ ;  /* 0x0000000000087805 */ /* 0x000fe2000001ff00 */
[----:B--2---:R-:W-:-:S03]  /*34a0*/  ULEA UR6, UR5, UR4, 0x18 ;  /* 0x0000000405067291 */ /* 0x004fc6000f8ec0ff */
[----:B------:R-:W-:-:S09]  /*34b0*/  UMOV UR5, URZ ;  /* 0x000000ff00057c82 */ /* 0x000fd20008000000 */
.L_x_66:
[----:B------:R-:W-:Y:S02]  /*34c0*/  LEA R0, R8, UR6, 0x3 ;  /* 0x0000000608007c11 */ /* 0x000fe4000f8e18ff */
[----:B------:R-:W-:-:S03]  /*34d0*/  SHF.L.U32 R5, R9, 0x1f, RZ ;  /* 0x0000001f09057819 */ /* 0x000fc600000006ff */
[----:B------:R-:W-:Y:S01]  /*34e0*/  VIADD R4, R0, 0x170 ;  /* 0x0000017000047836 */ /* 0x000fe20000000000 */
[----:B------:R-:W2:Y:S02]  /*34f0*/  SYNCS.PHASECHK.TRANS64.TRYWAIT P0, [R0+URZ+0x160], R5 ;  /* 0x00016005000075a7 */ /* 0x000ea400080011ff */
[----:B--2---:R-:W-:Y:S05]  /*3500*/  @!P0 BRA `(.L_x_63) ;  /* 0x0000010000888947 */ /* 0x004fea0003800000 */
.L_x_235:
[----:B------:R-:W-:Y:S01]  /*3510*/  ULEA UR4, UR5, UR6, 0x3 ;  /* 0x0000000605047291 */ /* 0x000fe2000f8e18ff */
[----:B------:R-:W-:Y:S02]  /*3520*/  PRMT R4, RZ, 0x654, R4 ;  /* 0x00000654ff047816 */ /* 0x000fe40000000004 */
[----:B--2---:R-:W-:Y:S01]  /*3530*/  SHF.L.U32 R5, R12, 0x1f, RZ ;  /* 0x0000001f0c057819 */ /* 0x004fe200000006ff */
[----:B------:R-:W-:Y:S01]  /*3540*/  UIADD3 UR7, UPT, UPT, UR4, 0x130, URZ ;  /* 0x0000013004077890 */ /* 0x000fe2000fffe0ff */
[----:B------:R2:W-:Y:S05]  /*3550*/  SYNCS.ARRIVE.TRANS64.RED.A1T0 RZ, [R4+URZ], RZ ;  /* 0x000000ff04ff79a7 */ /* 0x0005ea00081004ff */
[----:B------:R-:W-:Y:S01]  /*3560*/  IMAD.U32 R7, RZ, RZ, UR7 ;  /* 0x00000007ff077e24 */ /* 0x000fe2000f8e00ff */
[----:B------:R-:W3:Y:S04]  /*3570*/  SYNCS.PHASECHK.TRANS64.TRYWAIT P0, [UR4+0x140], R5 ;  /* 0x00014005ff0075a7 */ /* 0x000ee80008001104 */
[----:B------:R-:W-:Y:S01]  /*3580*/  PRMT R6, R2, 0x654, R7 ;  /* 0x0000065402067816 */ /* 0x000fe20000000007 */
[----:B--2---:R-:W-:Y:S01]  /*3590*/  @!P2 IMAD.MOV.U32 R4, RZ, RZ, 0x10 ;  /* 0x00000010ff04a424 */ /* 0x004fe200078e00ff */
[----:B---3--:R-:W-:Y:S06]  /*35a0*/  @!P0 BRA `(.L_x_64) ;  /* 0x0000010000748947 */ /* 0x008fec0003800000 */
.L_x_237:
[----:B------:R-:W-:Y:S01]  /*35b0*/  ULEA UR8, UR5, UR6, 0x4 ;  /* 0x0000000605087291 */ /* 0x000fe2000f8e20ff */
[----:B------:R-:W-:Y:S01]  /*35c0*/  SEL R3, R6, R3, !P2 ;  /* 0x0000000306037207 */ /* 0x000fe20005000000 */
[----:B------:R-:W-:Y:S01]  /*35d0*/  UIADD3 UR9, UPT, UPT, UR4, 0x130, URZ ;  /* 0x0000013004097890 */ /* 0x000fe2000fffe0ff */
[----:B--2---:R-:W-:Y:S01]  /*35e0*/  LEA R0, R11, UR6, 0x3 ;  /* 0x000000060b007c11 */ /* 0x004fe2000f8e18ff */
[----:B------:R-:W-:Y:S01]  /*35f0*/  UIADD3 UR8, UPT, UPT, UR8, 0x190, URZ ;  /* 0x0000019008087890 */ /* 0x000fe2000fffe0ff */
[----:B------:R-:W-:Y:S01]  /*3600*/  SHF.L.U32 R5, R10, 0x1f, RZ ;  /* 0x0000001f0a057819 */ /* 0x000fe200000006ff */
[----:B------:R2:W-:Y:S01]  /*3610*/  @!P2 SYNCS.ARRIVE.TRANS64.RED RZ, [R3+URZ], R4 ;  /* 0x0000000403ffa9a7 */ /* 0x0005e200080004ff */
[----:B------:R-:W-:Y:S01]  /*3620*/  UIADD3 UR4, UPT, UPT, UR5, 0x1, URZ ;  /* 0x0000000105047890 */ /* 0x000fe2000fffe0ff */
[----:B------:R-:W-:-:S03]  /*3630*/  VIADD R8, R8, 0x1 ;  /* 0x0000000108087836 */ /* 0x000fc60000000000 */
[----:B------:R-:W-:Y:S02]  /*3640*/  UISETP.NE.AND UP0, UPT, UR4, 0x2, UPT ;  /* 0x000000020400788c */ /* 0x000fe4000bf05270 */
[----:B------:R-:W-:Y:S06]  /*3650*/  UGETNEXTWORKID.BROADCAST [UR8], [UR9] ;  /* 0x00000000080073ca */ /* 0x000fec0008000100 */
[----:B------:R-:W-:Y:S01]  /*3660*/  USEL UR7, URZ, 0x1, UP0 ;  /* 0x00000001ff077887 */ /* 0x000fe20008000000 */
[----:B------:R-:W-:Y:S01]  /*3670*/  ISETP.NE.AND P0, PT, R8, 0x2, PT ;  /* 0x000000020800780c */ /* 0x000fe20003f05270 */
[----:B------:R-:W-:Y:S01]  /*3680*/  USEL UR5, UR4, URZ, UP0 ;  /* 0x000000ff04057287 */ /* 0x000fe20008000000 */
[----:B------:R-:W3:Y:S03]  /*3690*/  SYNCS.PHASECHK.TRANS64.TRYWAIT P1, [R0+URZ+0x130], R5 ;  /* 0x00013005000075a7 */ /* 0x000ee600080211ff */
[----:B------:R-:W-:Y:S01]  /*36a0*/  LOP3.LUT R12, R12, UR7, RZ, 0x3c, !PT ;  /* 0x000000070c0c7c12 */ /* 0x000fe2000f8e3cff */
[----:B--23--:R-:W-:Y:S07]  /*36b0*/  @!P1 BRA `(.L_x_65) ;  /* 0x0000010000489947 */ /* 0x00cfee0003800000 */
.L_x_238:
[C---:B------:R-:W-:Y:S01]  /*36c0*/  LEA R4, R11.reuse, UR6, 0x4 ;  /* 0x000000060b047c11 */ /* 0x040fe2000f8e20ff */
[----:B--2---:R-:W-:Y:S01]  /*36d0*/  VIADD R0, R0, 0x140 ;  /* 0x0000014000007836 */ /* 0x004fe20000000000 */
[----:B------:R-:W-:Y:S01]  /*36e0*/  SEL R8, R8, RZ, P0 ;  /* 0x000000ff08087207 */ /* 0x000fe20000000000 */
[----:B------:R-:W-:-:S03]  /*36f0*/  VIADD R11, R11, 0x1 ;  /* 0x000000010b0b7836 */ /* 0x000fc60000000000 */
[----:B------:R-:W2:Y:S01]  /*3700*/  LDS.128 R4, [R4+0x190] ;  /* 0x0001900004047984 */ /* 0x000ea20000000c00 */
[----:B------:R-:W-:Y:S02]  /*3710*/  PRMT R0, RZ, 0x654, R0 ;  /* 0x00000654ff007816 */ /* 0x000fe40000000000 */
[C---:B------:R-:W-:Y:S01]  /*3720*/  ISETP.NE.AND P1, PT, R11.reuse, 0x2, PT ;  /* 0x000000020b00780c */ /* 0x040fe20003f25270 */
[----:B------:R-:W-:Y:S01]  /*3730*/  @!PT LDS RZ, [RZ] ;  /* 0x00000000fffff984 */ /* 0x000fe20000000800 */
[----:B------:R-:W-:Y:S01]  /*3740*/  @!PT LDS RZ, [RZ] ;  /* 0x00000000fffff984 */ /* 0x000fe20000000800 */
[----:B------:R-:W-:Y:S01]  /*3750*/  @!PT LDS RZ, [RZ] ;  /* 0x00000000fffff984 */ /* 0x000fe20000000800 */
[----:B------:R-:W-:Y:S01]  /*3760*/  @!PT LDS RZ, [RZ] ;  /* 0x00000000fffff984 */ /* 0x000fe20000000800 */
[----:B------:R3:W-:Y:S06]  /*3770*/  MEMBAR.ALL.CTA ;  /* 0x0000000000007992 */ /* 0x0007ec0000008000 */
[----:B---3--:R-:W3:Y:S01]  /*3780*/  FENCE.VIEW.ASYNC.S ;  /* 0x00000000000073c6 */ /* 0x008ee20000000000 */
[----:B------:R-:W-:Y:S01]  /*3790*/  SEL R11, R11, RZ, P1 ;  /* 0x000000ff0b0b7207 */ /* 0x000fe20000800000 */
[----:B---3--:R3:W-:Y:S01]  /*37a0*/  SYNCS.ARRIVE.TRANS64.RED.A1T0 RZ, [R0+URZ], RZ ;  /* 0x000000ff00ff79a7 */ /* 0x0087e200081004ff */
[----:B--2---:R-:W-:-:S02]  /*37b0*/  LOP3.LUT P3, RZ, R6, 0x1, RZ, 0xc0, !PT ;  /* 0x0000000106ff7812 */ /* 0x004fc4000786c0ff */
[----:B------:R-:W-:-:S04]  /*37c0*/  SEL R5, RZ, 0x1, P1 ;  /* 0x00000001ff057807 */ /* 0x000fc80000800000 */
[----:B------:R-:W-:Y:S02]  /*37d0*/  LOP3.LUT R10, R10, R5, RZ, 0x3c, !PT ;  /* 0x000000050a0a7212 */ /* 0x000fe400078e3cff */
[----:B---3--:R-:W-:-:S04]  /*37e0*/  SEL R0, RZ, 0x1, P0 ;  /* 0x00000001ff007807 */ /* 0x008fc80000000000 */
[----:B------:R-:W-:Y:S01]  /*37f0*/  LOP3.LUT R9, R9, R0, RZ, 0x3c, !PT ;  /* 0x0000000009097212 */ /* 0x000fe200078e3cff */
[----:B------:R-:W-:Y:S06]  /*3800*/  @P3 BRA `(.L_x_66) ;  /* 0xfffffffc002c3947 */ /* 0x000fec000383ffff */
[----:B------:R-:W-:Y:S01]  /*3810*/  ULEA UR4, UR5, UR6, 0x3 ;  /* 0x0000000605047291 */ /* 0x000fe2000f8e18ff */
[----:B------:R-:W-:-:S08]  /*3820*/  SHF.L.U32 R3, R12, 0x1f, RZ ;  /* 0x0000001f0c037819 */ /* 0x000fd000000006ff */
[----:B------:R-:W2:Y:S02]  /*3830*/  SYNCS.PHASECHK.TRANS64 P0, [UR4+0x140], R3 ;  /* 0x00014003ff0075a7 */ /* 0x000ea40008001004 */
[----:B--2---:R-:W-:Y:S05]  /*3840*/  @P0 BRA `(.L_x_67) ;  /* 0x0000000000080947 */ /* 0x004fea0003800000 */
[----:B------:R-:W2:Y:S02]  /*3850*/  SYNCS.PHASECHK.TRANS64.TRYWAIT P0, [UR4+0x140], R3 ;  /* 0x00014003ff0075a7 */ /* 0x000ea40008001104 */
[----:B--2---:R-:W-:Y:S05]  /*3860*/  @!P0 BRA `(.L_x_68) ;  /* 0x000000fc00f08947 */ /* 0x004fea0003800000 */
.L_x_67:
[----:B------:R-:W-:-:S04]  /*3870*/  UIADD3 UR7, UPT, UPT, UR5, 0x1, URZ ;  /* 0x0000000105077890 */ /* 0x000fc8000fffe0ff */
[----:B------:R-:W-:-:S04]  /*3880*/  UISETP.NE.AND UP0, UPT, UR7, 0x2, UPT ;  /* 0x000000020700788c */ /* 0x000fc8000bf05270 */
[----:B------:R-:W-:Y:S02]  /*3890*/  USEL UR8, URZ, 0x1, UP0 ;  /* 0x00000001ff087887 */ /* 0x000fe40008000000 */
[----:B------:R-:W-:-:S04]  /*38a0*/  USEL UR7, UR7, URZ, UP0 ;  /* 0x000000ff07077287 */ /* 0x000fc80008000000 */
[----:B------:R-:W-:Y:S01]  /*38b0*/  ULEA UR7, UR7, UR6, 0x3 ;  /* 0x0000000607077291 */ /* 0x000fe2000f8e18ff */
[----:B--2---:R-:W-:-:S04]  /*38c0*/  LOP3.LUT R3, R12, UR8, RZ, 0x3c, !PT ;  /* 0x000000080c037c12 */ /* 0x004fc8000f8e3cff */
[----:B------:R-:W-:-:S04]  /*38d0*/  SHF.L.U32 R0, R3, 0x1f, RZ ;  /* 0x0000001f03007819 */ /* 0x000fc800000006ff */
[----:B------:R-:W2:Y:S02]  /*38e0*/  SYNCS.PHASECHK.TRANS64 P0, [UR7+0x140], R0 ;  /* 0x00014000ff0075a7 */ /* 0x000ea40008001007 */
[----:B-12---:R-:W-:Y:S05]  /*38f0*/  @P0 EXIT ;  /* 0x000000000000094d */ /* 0x006fea0003800000 */
[----:B------:R-:W-:Y:S02]  /*3900*/  SHF.L.U32 R3, R3, 0x1f, RZ ;  /* 0x0000001f03037819 */ /* 0x000fe400000006ff */
[----:B------:R-:W-:-:S07]  /*3910*/  MOV R0, UR7 ;  /* 0x0000000700007c02 */ /* 0x000fce0008000f00 */
.L_x_69:
[----:B-1----:R1:W2:Y:S02]  /*3920*/  SYNCS.PHASECHK.TRANS64.TRYWAIT P0, [R0+URZ+0x140], R3 ;  /* 0x00014003000075a7 */ /* 0x0022a400080011ff */
[----:B--2---:R-:W-:Y:S05]  /*3930*/  @!P0 NANOSLEEP.SYNCS 0x989680 ;  /* 0x009896800000895d */ /* 0x004fea0003900000 */
[----:B------:R-:W2:Y:S02]  /*3940*/  @!P0 SYNCS.PHASECHK.TRANS64 P0, [R0+URZ+0x140], R3 ;  /* 0x00014003000085a7 */ /* 0x000ea400080010ff */
[----:B--2---:R-:W-:Y:S05]  /*3950*/  @P0 EXIT ;  /* 0x000000000000094d */ /* 0x004fea0003800000 */
[----:B------:R-:W-:Y:S05]  /*3960*/  BRA `(.L_x_69) ;  /* 0xfffffffc00ec7947 */ /* 0x000fea000383ffff */
.L_x_62:
[----:B------:R-:W-:Y:S05]  /*3970*/  BRA.U UP5, `(.L_x_70) ;  /* 0x0000001105ac7547 */ /* 0x000fea000b800000 */
[----:B------:R-:W2:Y:S01]  /*3980*/  S2UR UR7, SR_CgaCtaId ;  /* 0x00000000000779c3 */ /* 0x000ea20000008800 */
[----:B------:R-:W-:Y:S01]  /*3990*/  UMOV UR4, 0x40 ;  /* 0x0000004000047882 */ /* 0x000fe20000000000 */
[----:B------:R-:W-:Y:S01]  /*39a0*/  NOP ;  /* 0x0000000000007918 */ /* 0x000fe20000000000 */
[----:B------:R-:W-:Y:S01]  /*39b0*/  UMOV UR6, 0x400 ;  /* 0x0000040000067882 */ /* 0x000fe20000000000 */
[----:B--2---:R-:W-:Y:S02]  /*39c0*/  ULEA UR5, UR7, UR4, 0x18 ;  /* 0x0000000407057291 */ /* 0x004fe4000f8ec0ff */
[----:B------:R-:W-:-:S07]  /*39d0*/  ULEA UR6, UR7, UR6, 0x18 ;  /* 0x0000000607067291 */ /* 0x000fce000f8ec0ff */
[----:B------:R-:W2:Y:S02]  /*39e0*/  LDS.U8 R2, [UR5+0x1c] ;  /* 0x00001c05ff027984 */ /* 0x000ea40008000000 */
[----:B--2---:R-:W-:-:S13]  /*39f0*/  ISETP.NE.AND P0, PT, R2, RZ, PT ;  /* 0x000000ff0200720c */ /* 0x004fda0003f05270 */
[----:B------:R-:W-:Y:S05]  /*3a00*/  @P0 BRA `(.L_x_71) ;  /* 0x0000000000580947 */ /* 0x000fea0003800000 */
[----:B------:R-:W-:-:S13]  /*3a10*/  ELECT P0, URZ, PT ;  /* 0x0000000000ff782f */ /* 0x000fda0003800000 */
[----:B------:R-:W-:Y:S05]  /*3a20*/  @!P0 BRA `(.L_x_72) ;  /* 0x0000000000608947 */ /* 0x000fea0003800000 */
[----:B------:R-:W-:Y:S01]  /*3a30*/  UMOV UR4, 0x10 ;  /* 0x0000001000047882 */ /* 0x000fe20000000000 */
[----:B------:R-:W-:Y:S01]  /*3a40*/  HFMA2 R2, -RZ, RZ, 0, 5.9604644775390625e-08 ;  /* 0x00000001ff027431 */ /* 0x000fe200000001ff */
[----:B------:R-:W-:-:S03]  /*3a50*/  MOV R3, 0xffff ;  /* 0x0000ffff00037802 */ /* 0x000fc60000000f00 */
[----:B------:R-:W-:Y:S04]  /*3a60*/  DEPBAR.LE SB2, 0x36 ;  /* 0x0000ad800000791a */ /* 0x000fe80000000000 */
[----:B------:R-:W2:Y:S02]  /*3a70*/  UTCATOMSWS.FIND_AND_SET.ALIGN UP0, UR4, UR4 ;  /* 0x00000004000475e3 */ /* 0x000ea40008000800 */
[----:B--2---:R-:W-:Y:S01]  /*3a80*/  MOV R4, UR4 ;  /* 0x0000000400047c02 */ /* 0x004fe20008000f00 */
[----:B------:R-:W-:Y:S06]  /*3a90*/  BRA.U UP0, `(.L_x_73) ;  /* 0x0000000100187547 */ /* 0x000fec000b800000 */
.L_x_74:
[----:B------:R-:W-:Y:S05]  /*3aa0*/  NANOSLEEP 0x64 ;  /* 0x000000640000795d */ /* 0x000fea0003800000 */
[----:B------:R-:W-:-:S05]  /*3ab0*/  UMOV UR4, 0x10 ;  /* 0x0000001000047882 */ /* 0x000fca0000000000 */
[----:B------:R-:W-:Y:S04]  /*3ac0*/  DEPBAR.LE SB2, 0x36 ;  /* 0x0000ad800000791a */ /* 0x000fe80000000000 */
[----:B------:R-:W2:Y:S02]  /*3ad0*/  UTCATOMSWS.FIND_AND_SET.ALIGN UP0, UR4, UR4 ;  /* 0x00000004000475e3 */ /* 0x000ea40008000800 */
[----:B--2---:R-:W-:Y:S01]  /*3ae0*/  MOV R4, UR4 ;  /* 0x0000000400047c02 */ /* 0x004fe20008000f00 */
[----:B------:R-:W-:Y:S05]  /*3af0*/  BRA.U !UP0, `(.L_x_74) ;  /* 0xfffffffd08e87547 */ /* 0x000fea000b83ffff */
.L_x_73:
[-C--:B------:R-:W-:Y:S02]  /*3b00*/  SHF.L.U32 R3, R3, R4.reuse, RZ ;  /* 0x0000000403037219 */ /* 0x080fe400000006ff */
[----:B------:R-:W-:Y:S01]  /*3b10*/  SHF.L.U32 R2, R2, R4, RZ ;  /* 0x0000000402027219 */ /* 0x000fe200000006ff */
[----:B------:R-:W-:Y:S02]  /*3b20*/  IMAD.SHL.U32 R4, R4, 0x20, RZ ;  /* 0x0000002004047824 */ /* 0x000fe400078e00ff */
[----:B------:R2:W-:Y:S04]  /*3b30*/  ATOMS.OR RZ, [UR5+0x14], R3 ;  /* 0x00001403ffff798c */ /* 0x0005e8000b000005 */
[----:B------:R2:W-:Y:S04]  /*3b40*/  ATOMS.OR RZ, [UR5+0x18], R2 ;  /* 0x00001802ffff798c */ /* 0x0005e8000b000005 */
[----:B------:R2:W-:Y:S01]  /*3b50*/  STS [UR6+0x1b0], R4 ;  /* 0x0001b004ff007988 */ /* 0x0005e20008000806 */
[----:B------:R-:W-:Y:S05]  /*3b60*/  BRA `(.L_x_72) ;  /* 0x0000000000107947 */ /* 0x000fea0003800000 */
.L_x_71:
[----:B------:R-:W-:-:S05]  /*3b70*/  MOV R2, 0xffffffff ;  /* 0xffffffff00027802 */ /* 0x000fca0000000f00 */
[----:B------:R2:W-:Y:S02]  /*3b80*/  STS [UR6+0x1b0], R2 ;  /* 0x0001b002ff007988 */ /* 0x0005e40008000806 */
[----:B--2---:R-:W-:Y:S02]  /*3b90*/  MOV R2, 0x3bb0 ;  /* 0x00003bb000027802 */ /* 0x004fe40000000f00 */
[----:B-1---5:R-:W-:Y:S05]  /*3ba0*/  CALL.REL.NOINC `($__internal_1_$__cuda_sm10x_tcgen05_guardrail_trap_phase_invalid_during_alloc) ;  /* 0x0000010400ac7944 */ /* 0x022fea0003c00000 */
.L_x_72:
[----:B------:R-:W-:Y:S05]  /*3bb0*/  WARPSYNC.ALL ;  /* 0x0000000000007948 */ /* 0x000fea0003800000 */
[----:B------:R-:W3:Y:S01]  /*3bc0*/  S2R R8, SR_CgaCtaId ;  /* 0x0000000000087919 */ /* 0x000ee20000008800 */
[----:B--2---:R-:W-:Y:S01]  /*3bd0*/  MOV R3, 0x400 ;  /* 0x0000040000037802 */ /* 0x004fe20000000f00 */
[----:B------:R-:W-:Y:S01]  /*3be0*/  NOP ;  /* 0x0000000000007918 */ /* 0x000fe20000000000 */
[----:B------:R-:W-:Y:S08]  /*3bf0*/  BAR.ARV 0x6, 0xa0 ;  /* 0x0182800000007b1d */ /* 0x000ff00000002000 */
[----:B------:R-:W2:Y:S01]  /*3c00*/  LDC R2, c[0x0][0x38c] ;  /* 0x0000e300ff027b82 */ /* 0x000ea20000000800 */
[----:B------:R-:W-:-:S02]  /*3c10*/  CS2R R16, SRZ ;  /* 0x0000000000107805 */ /* 0x000fc4000001ff00 */
[----:B------:R-:W-:Y:S01]  /*3c20*/  CS2R R14, SRZ ;  /* 0x00000000000e7805 */ /* 0x000fe2000001ff00 */
[----:B------:R-:W-:Y:S01]  /*3c30*/  UMOV UR10, 0x1 ;  /* 0x00000001000a7882 */ /* 0x000fe20000000000 */
[----:B------:R-:W-:Y:S01]  /*3c40*/  UMOV UR24, URZ ;  /* 0x000000ff00187c82 */ /* 0x000fe20008000000 */
[----:B------:R-:W-:Y:S01]  /*3c50*/  UMOV UR18, URZ ;  /* 0x000000ff00127c82 */ /* 0x000fe20008000000 */
[----:B---3--:R-:W-:-:S05]  /*3c60*/  LEA R8, R8, R3, 0x18 ;  /* 0x0000000308087211 */ /* 0x008fca00078ec0ff */
[----:B------:R-:W3:Y:S01]  /*3c70*/  LDS R4, [R8+0x1b0] ;  /* 0x0001b00008047984 */ /* 0x000ee20000000800 */
[----:B--2---:R-:W-:Y:S02]  /*3c80*/  VIADD R2, R2, 0x3f ;  /* 0x0000003f02027836 */ /* 0x004fe40000000000 */
[C---:B------:R-:W-:Y:S02]  /*3c90*/  VIADD R10, R8.reuse, 0x8400 ;  /* 0x00008400080a7836 */ /* 0x040fe40000000000 */
[C---:B------:R-:W-:Y:S01]  /*3ca0*/  VIADD R11, R8.reuse, 0x16400 ;  /* 0x00016400080b7836 */ /* 0x040fe20000000000 */
[----:B------:R-:W-:Y:S01]  /*3cb0*/  SHF.R.S32.HI R3, RZ, 0x1f, R2 ;  /* 0x0000001fff037819 */ /* 0x000fe20000011402 */
[C---:B------:R-:W-:Y:S01]  /*3cc0*/  VIADD R12, R8.reuse, 0x32400 ;  /* 0x00032400080c7836 */ /* 0x040fe20000000000 */
[----:B------:R-:W-:Y:S01]  /*3cd0*/  SHF.R.U32.HI R10, RZ, 0x4, R10 ;  /* 0x00000004ff0a7819 */ /* 0x000fe2000001160a */
[----:B------:R-:W-:Y:S01]  /*3ce0*/  VIADD R13, R8, 0x34000 ;  /* 0x00034000080d7836 */ /* 0x000fe20000000000 */
[----:B------:R-:W-:-:S02]  /*3cf0*/  LEA.HI R3, R3, R2, RZ, 0x6 ;  /* 0x0000000203037211 */ /* 0x000fc400078f30ff */
[----:B------:R-:W-:Y:S02]  /*3d00*/  SHF.R.U32.HI R11, RZ, 0x4, R11 ;  /* 0x00000004ff0b7819 */ /* 0x000fe4000001160b */
[----:B------:R-:W-:Y:S02]  /*3d10*/  SHF.R.U32.HI R12, RZ, 0x4, R12 ;  /* 0x00000004ff0c7819 */ /* 0x000fe4000001160c */
[----:B------:R-:W-:Y:S02]  /*3d20*/  SHF.R.U32.HI R13, RZ, 0x4, R13 ;  /* 0x00000004ff0d7819 */ /* 0x000fe4000001160d */
[----:B------:R-:W-:Y:S02]  /*3d30*/  SHF.R.S32.HI R3, RZ, 0x6, R3 ;  /* 0x00000006ff037819 */ /* 0x000fe40000011403 */
[----:B------:R-:W-:Y:S02]  /*3d40*/  LOP3.LUT R10, R10, 0x3fff, RZ, 0xc0, !PT ;  /* 0x00003fff0a0a7812 */ /* 0x000fe400078ec0ff */
[----:B------:R-:W-:Y:S01]  /*3d50*/  LOP3.LUT R11, R11, 0x3fff, RZ, 0xc0, !PT ;  /* 0x00003fff0b0b7812 */ /* 0x000fe200078ec0ff */
[----:B------:R-:W-:Y:S01]  /*3d60*/  VIADD R18, R3, 0xffffffff ;  /* 0xffffffff03127836 */ /* 0x000fe20000000000 */
[----:B------:R-:W-:-:S02]  /*3d70*/  LOP3.LUT R12, R12, 0x3fff, RZ, 0xc0, !PT ;  /* 0x00003fff0c0c7812 */ /* 0x000fc400078ec0ff */
[----:B------:R-:W-:Y:S02]  /*3d80*/  LOP3.LUT R13, R13, 0x3fff, RZ, 0xc0, !PT ;  /* 0x00003fff0d0d7812 */ /* 0x000fe400078ec0ff */
[----:B------:R-:W-:Y:S02]  /*3d90*/  LOP3.LUT R10, R10, 0x10000, RZ, 0xfc, !PT ;  /* 0x000100000a0a7812 */ /* 0x000fe400078efcff */
[----:B------:R-:W-:Y:S02]  /*3da0*/  LOP3.LUT R11, R11, 0x10000, RZ, 0xfc, !PT ;  /* 0x000100000b0b7812 */ /* 0x000fe400078efcff */
[----:B------:R-:W-:Y:S02]  /*3db0*/  LOP3.LUT R12, R12, 0x10000, RZ, 0xfc, !PT ;  /* 0x000100000c0c7812 */ /* 0x000fe400078efcff */
[----:B------:R-:W-:Y:S02]  /*3dc0*/  LOP3.LUT R13, R13, 0x10000, RZ, 0xfc, !PT ;  /* 0x000100000d0d7812 */ /* 0x000fe400078efcff */
[----:B---3--:R-:W-:-:S13]  /*3dd0*/  R2UR UR14, R4 ;  /* 0x00000000040e72ca */ /* 0x008fda00000e0000 */
[----:B------:R-:W-:Y:S02]  /*3de0*/  UIADD3 UR22, UPT, UPT, UR14, 0x1c0, URZ ;  /* 0x000001c00e167890 */ /* 0x000fe4000fffe0ff */
[----:B------:R-:W-:Y:S02]  /*3df0*/  UIADD3 UR23, UPT, UPT, UR14, 0x1c4, URZ ;  /* 0x000001c40e177890 */ /* 0x000fe4000fffe0ff */
[----:B------:R-:W-:Y:S02]  /*3e00*/  USHF.R.U32.HI UR5, URZ, 0x11, UR22 ;  /* 0x00000011ff057899 */ /* 0x000fe40008011616 */
[----:B------:R-:W-:Y:S02]  /*3e10*/  USHF.R.U32.HI UR4, URZ, 0x1a, UR23 ;  /* 0x0000001aff047899 */ /* 0x000fe40008011617 */
[----:B------:R-:W-:Y:S02]  /*3e20*/  ULOP3.LUT UR5, UR5, 0x6000, URZ, 0xc0, !UPT ;  /* 0x0000600005057892 */ /* 0x000fe4000f8ec0ff */
[----:B------:R-:W-:-:S02]  /*3e30*/  ULOP3.LUT UR4, UR4, 0x30, URZ, 0xc0, !UPT ;  /* 0x0000003004047892 */ /* 0x000fc4000f8ec0ff */
[----:B------:R-:W-:Y:S02]  /*3e40*/  ULOP3.LUT UR5, UR5, 0x840, URZ, 0xfc, !UPT ;  /* 0x0000084005057892 */ /* 0x000fe4000f8efcff */
[----:B------:R-:W-:-:S04]  /*3e50*/  ULOP3.LUT UR4, UR4, 0x480, URZ, 0xfc, !UPT ;  /* 0x0000048004047892 */ /* 0x000fc8000f8efcff */
[----:B------:R-:W-:-:S07]  /*3e60*/  UPRMT UR25, UR4, 0x5410, UR5 ;  /* 0x0000541004197896 */ /* 0x000fce0008000005 */
[----:B------:R-:W-:-:S05]  /*3e70*/  UMOV UR19, UR25 ;  /* 0x0000001900137c82 */ /* 0x000fca0008000000 */
.L_x_84:
[C---:B--2---:R-:W-:Y:S01]  /*3e80*/  IMAD R9, R17.reuse, 0x8, R8 ;  /* 0x0000000811097824 */ /* 0x044fe200078e0208 */
[----:B------:R-:W-:Y:S02]  /*3e90*/  SHF.L.U32 R2, R16, 0x1f, RZ ;  /* 0x0000001f10027819 */ /* 0x000fe400000006ff */
[----:B------:R-:W-:Y:S02]  /*3ea0*/  LEA R4, R17, R8, 0x4 ;  /* 0x0000000811047211 */ /* 0x000fe400078e20ff */
[----:B------:R-:W2:Y:S02]  /*3eb0*/  SYNCS.PHASECHK.TRANS64.TRYWAIT P0, [R9+URZ+0x130], R2 ;  /* 0x00013002090075a7 */ /* 0x000ea400080011ff */
[----:B--23--:R-:W-:Y:S05]  /*3ec0*/  @!P0 BRA `(.L_x_75) ;  /* 0x000000f800708947 */ /* 0x00cfea0003800000 */
.L_x_240:
[----:B------:R-:W3:Y:S01]  /*3ed0*/  LDS.128 R4, [R4+0x190] ;  /* 0x0001900004047984 */ /* 0x000ee20000000c00 */
[----:B--2---:R-:W2:Y:S01]  /*3ee0*/  LDC R2, c[0x0][0x38c] ;  /* 0x0000e300ff027b82 */ /* 0x004ea20000000800 */
[----:B------:R-:W-:Y:S01]  /*3ef0*/  VIADD R9, R9, 0x140 ;  /* 0x0000014009097836 */ /* 0x000fe20000000000 */
[----:B------:R-:W-:Y:S01]  /*3f00*/  ULOP3.LUT UR21, UR10, 0x1, URZ, 0x3c, !UPT ;  /* 0x000000010a157892 */ /* 0x000fe2000f8e3cff */
[----:B------:R-:W-:Y:S01]  /*3f10*/  @!PT LDS RZ, [RZ] ;  /* 0x00000000fffff984 */ /* 0x000fe20000000800 */
[----:B------:R-:W-:Y:S01]  /*3f20*/  @!PT LDS RZ, [RZ] ;  /* 0x00000000fffff984 */ /* 0x000fe20000000800 */
[----:B------:R-:W-:Y:S01]  /*3f30*/  @!PT LDS RZ, [RZ] ;  /* 0x00000000fffff984 */ /* 0x000fe20000000800 */
[----:B------:R-:W-:Y:S01]  /*3f40*/  @!PT LDS RZ, [RZ] ;  /* 0x00000000fffff984 */ /* 0x000fe20000000800 */
[----:B------:R4:W-:Y:S06]  /*3f50*/  MEMBAR.ALL.CTA ;  /* 0x0000000000007992 */ /* 0x0009ec0000008000 */
[----:B----4-:R-:W4:Y:S01]  /*3f60*/  FENCE.VIEW.ASYNC.S ;  /* 0x00000000000073c6 */ /* 0x010f220000000000 */
[----:B------:R-:W-:Y:S01]  /*3f70*/  UMOV UR17, URZ ;  /* 0x000000ff00117c82 */ /* 0x000fe20008000000 */
[----:B------:R-:W-:Y:S01]  /*3f80*/  VIADD R17, R17, 0x1 ;  /* 0x0000000111117836 */ /* 0x000fe20000000000 */
[----:B------:R-:W-:Y:S01]  /*3f90*/  PRMT R9, RZ, 0x654, R9 ;  /* 0x00000654ff097816 */ /* 0x000fe20000000009 */
[----:B------:R-:W-:Y:S01]  /*3fa0*/  UIMAD UR20, UR21, 0xc0, UR14 ;  /* 0x000000c0151478a4 */ /* 0x000fe2000f8e020e */
[----:B--2---:R-:W-:-:S02]  /*3fb0*/  ISETP.GE.AND P1, PT, R2, 0x1, PT ;  /* 0x000000010200780c */ /* 0x004fc40003f26270 */
[----:B----4-:R2:W-:Y:S01]  /*3fc0*/  SYNCS.ARRIVE.TRANS64.RED.A1T0 RZ, [R9+URZ], RZ ;  /* 0x000000ff09ff79a7 */ /* 0x0105e200081004ff */
[----:B---3--:R-:W-:Y:S01]  /*3fd0*/  LOP3.LUT P0, RZ, R6, 0x1, RZ, 0xc0, !PT ;  /* 0x0000000106ff7812 */ /* 0x008fe2000780c0ff */
[----:B------:R-:W-:Y:S02]  /*3fe0*/  HFMA2 R4, -RZ, RZ, 0, 5.9604644775390625e-08 ;  /* 0x00000001ff047431 */ /* 0x000fe400000001ff */
[----:B------:R-:W-:-:S07]  /*3ff0*/  IMAD.MOV.U32 R6, RZ, RZ, R3 ;  /* 0x000000ffff067224 */ /* 0x000fce00078e0003 */
[----:B------:R-:W-:Y:S05]  /*4000*/  @!P1 BRA `(.L_x_76) ;  /* 0x00000004000c9947 */ /* 0x000fea0003800000 */
[----:B------:R-:W-:Y:S02]  /*4010*/  LEA R4, R15, R8, 0x3 ;  /* 0x000000080f047211 */ /* 0x000fe400078e18ff */
[----:B------:R-:W-:-:S04]  /*4020*/  SHF.L.U32 R5, R14, 0x1f, RZ ;  /* 0x0000001f0e057819 */ /* 0x000fc800000006ff */
[----:B------:R-:W3:Y:S02]  /*4030*/  SYNCS.PHASECHK.TRANS64.TRYWAIT P1, [R4+URZ], R5 ;  /* 0x00000005040075a7 */ /* 0x000ee400080211ff */
[----:B---3--:R-:W-:Y:S05]  /*4040*/  @P1 BRA `(.L_x_77) ;  /* 0x0000000000081947 */ /* 0x008fea0003800000 */
[----:B------:R-:W3:Y:S02]  /*4050*/  SYNCS.PHASECHK.TRANS64.TRYWAIT P1, [R4+URZ], R5 ;  /* 0x00000005040075a7 */ /* 0x000ee400080211ff */
[----:B---3--:R-:W-:Y:S05]  /*4060*/  @!P1 BRA `(.L_x_78) ;  /* 0x000000f8001c9947 */ /* 0x008fea0003800000 */
.L_x_77:
[----:B------:R-:W-:Y:S02]  /*4070*/  ELECT P3, URZ, PT ;  /* 0x0000000000ff782f */ /* 0x000fe40003860000 */
[----:B------:R-:W-:Y:S01]  /*4080*/  ISETP.GE.U32.AND P1, PT, R2, 0x41, PT ;  /* 0x000000410200780c */ /* 0x000fe20003f26070 */
[----:B------:R-:W-:-:S05]  /*4090*/  IMAD.U32 R2, RZ, RZ, UR10 ;  /* 0x0000000aff027e24 */ /* 0x000fca000f8e00ff */
[----:B--2---:R-:W-:Y:S01]  /*40a0*/  SHF.L.U32 R9, R2, 0x1f, RZ ;  /* 0x0000001f02097819 */ /* 0x004fe200000006ff */
[----:B------:R-:W-:-:S04]  /*40b0*/  IMAD R2, R15, 0x200, R11 ;  /* 0x000002000f027824 */ /* 0x000fc800078e020b */
[C---:B---3--:R-:W-:Y:S02]  /*40c0*/  @P3 IMAD R5, R15.reuse, 0x20, R12 ;  /* 0x000000200f053824 */ /* 0x048fe400078e020c */
[----:B------:R-:W-:Y:S02]  /*40d0*/  @P3 IMAD R6, R15, 0x40, R13 ;  /* 0x000000400f063824 */ /* 0x000fe400078e020d */
[----:B------:R-:W-:Y:S01]  /*40e0*/  @P3 IMAD.MOV.U32 R7, RZ, RZ, 0x4008 ;  /* 0x00004008ff073424 */ /* 0x000fe200078e00ff */
[----:B------:R-:W-:Y:S01]  /*40f0*/  @P3 R2UR UR6, R5 ;  /* 0x00000000050632ca */ /* 0x000fe200000e0000 */
[C---:B------:R-:W-:Y:S01]  /*4100*/  @P3 VIADD R5, R6.reuse, 0x20 ;  /* 0x0000002006053836 */ /* 0x040fe20000000000 */
[----:B------:R-:W-:Y:S01]  /*4110*/  @P3 R2UR UR4, R6 ;  /* 0x00000000060432ca */ /* 0x000fe200000e0000 */
[----:B------:R-:W-:Y:S01]  /*4120*/  @P3 IMAD.MOV.U32 R21, RZ, RZ, 0x4008 ;  /* 0x00004008ff153424 */ /* 0x000fe200078e00ff */
[----:B------:R-:W-:Y:S01]  /*4130*/  @P3 R2UR UR9, R7 ;  /* 0x00000000070932ca */ /* 0x000fe200000e0000 */
[----:B------:R-:W-:Y:S01]  /*4140*/  @P3 IMAD.MOV.U32 R23, RZ, RZ, 0x4008 ;  /* 0x00004008ff173424 */ /* 0x000fe200078e00ff */
[----:B------:R-:W-:Y:S01]  /*4150*/  @P3 R2UR UR5, R5 ;  /* 0x00000000050532ca */ /* 0x000fe200000e0000 */
[----:B------:R-:W-:-:S02]  /*4160*/  VIADD R5, R15, 0x1 ;  /* 0x000000010f057836 */ /* 0x000fc40000000000 */
[----:B------:R-:W-:Y:S01]  /*4170*/  IMAD R15, R15, 0x100, R10 ;  /* 0x000001000f0f7824 */ /* 0x000fe200078e020a */
[----:B------:R-:W-:Y:S02]  /*4180*/  @P3 R2UR UR7, R23 ;  /* 0x00000000170732ca */ /* 0x000fe400000e0000 */
[----:B------:R-:W-:Y:S01]  /*4190*/  ISETP.NE.AND P2, PT, R5, 0xe, PT ;  /* 0x0000000e0500780c */ /* 0x000fe20003f45270 */
[----:B------:R-:W-:Y:S02]  /*41a0*/  IMAD.U32 R6, RZ, RZ, UR6 ;  /* 0x00000006ff067e24 */ /* 0x000fe4000f8e00ff */
[----:B------:R-:W-:Y:S01]  /*41b0*/  IMAD.U32 R20, RZ, RZ, UR4 ;  /* 0x00000004ff147e24 */ /* 0x000fe2000f8e00ff */
[----:B------:R-:W-:Y:S02]  /*41c0*/  SEL R7, RZ, 0x1, P2 ;  /* 0x00000001ff077807 */ /* 0x000fe40001000000 */
[----:B------:R-:W-:Y:S01]  /*41d0*/  @P3 R2UR UR8, R6 ;  /* 0x00000000060832ca */ /* 0x000fe200000e0000 */
[----:B------:R-:W-:Y:S01]  /*41e0*/  IMAD.U32 R22, RZ, RZ, UR5 ;  /* 0x00000005ff167e24 */ /* 0x000fe2000f8e00ff */
[----:B------:R-:W-:-:S02]  /*41f0*/  @P3 R2UR UR4, R20 ;  /* 0x00000000140432ca */ /* 0x000fc400000e0000 */
[----:B------:R-:W-:Y:S02]  /*4200*/  @P3 R2UR UR5, R21 ;  /* 0x00000000150532ca */ /* 0x000fe400000e0000 */
[----:B------:R-:W-:Y:S02]  /*4210*/  @P3 R2UR UR6, R22 ;  /* 0x00000000160632ca */ /* 0x000fe400000e0000 */
[----:B------:R-:W-:Y:S02]  /*4220*/  SEL R5, R5, RZ, P2 ;  /* 0x000000ff05057207 */ /* 0x000fe40001000000 */
[----:B------:R-:W-:-:S03]  /*4230*/  LOP3.LUT R14, R14, R7, RZ, 0x3c, !PT ;  /* 0x000000070e0e7212 */ /* 0x000fc600078e3cff */
[----:B------:R-:W-:Y:S01]  /*4240*/  @P1 IMAD R7, R5, 0x8, R8 ;  /* 0x0000000805071824 */ /* 0x000fe200078e0208 */
[----:B------:R-:W-:-:S04]  /*4250*/  @P1 SHF.L.U32 R6, R14, 0x1f, RZ ;  /* 0x0000001f0e061819 */ /* 0x000fc800000006ff */
[----:B------:R2:W3:Y:S01]  /*4260*/  @P1 SYNCS.PHASECHK.TRANS64.TRYWAIT P4, [R7+URZ], R6 ;  /* 0x00000006070015a7 */ /* 0x0004e200080811ff */
[----:B------:R2:W-:Y:S01]  /*4270*/  UTCCP.T.S.4x32dp128bit tmem[UR14+0x1c0], gdesc[UR8] ;  /* 0x0001c0080e0079e7 */ /* 0x0005e20009100000 */
[----:B------:R2:W-:Y:S01]  /*4280*/  UTCCP.T.S.4x32dp128bit tmem[UR14+0x1c4], gdesc[UR4] ;  /* 0x0001c4040e0079e7 */ /* 0x0005e20009100000 */
[----:B------:R2:W-:Y:S01]  /*4290*/  UTCCP.T.S.4x32dp128bit tmem[UR14+0x1c8], gdesc[UR6] ;  /* 0x0001c8060e0079e7 */ /* 0x0005e20009100000 */
[----:B------:R-:W4:Y:S02]  /*42a0*/  SYNCS.PHASECHK.TRANS64.TRYWAIT P2, [R8+URZ+0x158], R9 ;  /* 0x00015809080075a7 */ /* 0x000f2400080411ff */
[----:B--234-:R-:W-:Y:S05]  /*42b0*/  @!P2 BRA `(.L_x_79) ;  /* 0x000000f4009ca947 */ /* 0x01cfea0003800000 */
.L_x_241:
[----:B------:R-:W-:Y:S02]  /*42c0*/  R2UR UR5, R2 ;  /* 0x00000000020572ca */ /* 0x000fe400000e0000 */
[----:B------:R-:W-:Y:S02]  /*42d0*/  ELECT P3, URZ, PT ;  /* 0x0000000000ff782f */ /* 0x000fe40003860000 */
[----:B------:R-:W-:Y:S02]  /*42e0*/  R2UR UR4, R15 ;  /* 0x000000000f0472ca */ /* 0x000fe400000e0000 */
[----:B------:R-:W-:Y:S01]  /*42f0*/  ELECT P2, URZ, PT ;  /* 0x0000000000ff782f */ /* 0x000fe20003840000 */
[----:B------:R-:W-:Y:S01]  /*4300*/  IMAD.MOV.U32 R15, RZ, RZ, R5 ;  /* 0x000000ffff0f7224 */ /* 0x000fe200078e0005 */
[----:B------:R-:W-:-:S05]  /*4310*/  UMOV UR17, 0x1 ;  /* 0x0000000100117882 */ /* 0x000fca0000000000 */
[----:B------:R-:W-:-:S04]  /*4320*/  IMAD.U32 R20, RZ, RZ, UR5 ;  /* 0x00000005ff147e24 */ /* 0x000fc8000f8e00ff */
[----:B------:R-:W-:Y:S02]  /*4330*/  IMAD.U32 R6, RZ, RZ, UR4 ;  /* 0x00000004ff067e24 */ /* 0x000fe4000f8e00ff */
[----:B------:R-:W-:Y:S01]  /*4340*/  @P2 LOP3.LUT R2, R0, 0xffff, RZ, 0xc0, !PT ;  /* 0x0000ffff00022812 */ /* 0x000fe200078ec0ff */
[----:B------:R-:W-:Y:S01]  /*4350*/  @P3 IMAD.MOV.U32 R21, RZ, RZ, -0x3fffbff0 ;  /* 0xc0004010ff153424 */ /* 0x000fe200078e00ff */
[----:B------:R-:W-:Y:S01]  /*4360*/  @P3 R2UR UR6, R20 ;  /* 0x00000000140632ca */ /* 0x000fe200000e0000 */
[----:B------:R-:W-:Y:S01]  /*4370*/  @P3 IMAD.MOV.U32 R7, RZ, RZ, -0x3fffbff0 ;  /* 0xc0004010ff073424 */ /* 0x000fe200078e00ff */
[----:B------:R-:W-:Y:S01]  /*4380*/  @P3 R2UR UR4, R6 ;  /* 0x00000000060432ca */ /* 0x000fe200000e0000 */
[----:B------:R-:W-:Y:S01]  /*4390*/  @P2 VIADD R4, R4, 0x70 ;  /* 0x0000007004042836 */ /* 0x000fe20000000000 */
[----:B------:R-:W-:Y:S01]  /*43a0*/  @P3 R2UR UR7, R21 ;  /* 0x00000000150732ca */ /* 0x000fe200000e0000 */
[----:B------:R-:W-:Y:S01]  /*43b0*/  IMAD.MOV.U32 R6, RZ, RZ, R18 ;  /* 0x000000ffff067224 */ /* 0x000fe200078e0012 */
[----:B------:R-:W-:-:S02]  /*43c0*/  @P3 R2UR UR5, R7 ;  /* 0x00000000070532ca */ /* 0x000fc400000e0000 */
[----:B------:R-:W-:Y:S01]  /*43d0*/  @P2 R2UR UR9, R4 ;  /* 0x00000000040922ca */ /* 0x000fe200000e0000 */
[----:B------:R-:W-:Y:S01]  /*43e0*/  IMAD.MOV.U32 R4, RZ, RZ, 0x1 ;  /* 0x00000001ff047424 */ /* 0x000fe200078e00ff */
[----:B------:R-:W-:Y:S02]  /*43f0*/  @P2 R2UR UR8, R2 ;  /* 0x00000000020822ca */ /* 0x000fe400000e0000 */
[----:B------:R-:W-:-:S07]  /*4400*/  @P1 SEL R4, RZ, 0x1, !P4 ;  /* 0x00000001ff041807 */ /* 0x000fce0006000000 */
[----:B------:R3:W-:Y:S04]  /*4410*/  UTCOMMA.4X gdesc[UR4], gdesc[UR6], tmem[UR20], tmem[UR24], idesc[UR25], tmem[UR22], !UPT ;  /* 0x80161806040075ea */ /* 0x0007e8000f800014 */
[----:B------:R3:W-:Y:S01]  /*4420*/  UTCBAR.MULTICAST [UR9], URZ, UR8 ;  /* 0x000000ff090073e9 */ /* 0x0007e20008000808 */
[----:B------:R-:W-:Y:S01]  /*4430*/  NOP ;  /* 0x0000000000007918 */ /* 0x000fe20000000000 */
.L_x_76:
[----:B------:R-:W-:-:S13]  /*4440*/  ISETP.GE.AND P1, PT, R6, 0x1, PT ;  /* 0x000000010600780c */ /* 0x000fda0003f26270 */
[----:B------:R-:W-:Y:S05]  /*4450*/  @!P1 BRA `(.L_x_80) ;  /* 0x0000000400109947 */ /* 0x000fea0003800000 */
[----:B------:R-:W-:Y:S02]  /*4460*/  IADD3 R6, PT, PT, R6, -0x1, RZ ;  /* 0xffffffff06067810 */ /* 0x000fe40007ffe0ff */
[----:B------:R-:W-:-:S07]  /*4470*/  MOV R7, R15 ;  /* 0x0000000f00077202 */ /* 0x000fce0000000f00 */
.L_x_83:
[----:B------:R-:W-:Y:S01]  /*4480*/  ISETP.NE.AND P3, PT, R4, RZ, PT ;  /* 0x000000ff0400720c */ /* 0x000fe20003f65270 */
[C---:B------:R-:W-:Y:S01]  /*4490*/  VIADD R15, R7.reuse, 0x1 ;  /* 0x00000001070f7836 */ /* 0x040fe20000000000 */
[----:B------:R-:W-:Y:S01]  /*44a0*/  ISETP.NE.AND P1, PT, R6, RZ, PT ;  /* 0x000000ff0600720c */ /* 0x000fe20003f25270 */
[----:B------:R-:W-:Y:S03]  /*44b0*/  IMAD R4, R7, 0x8, R8 ;  /* 0x0000000807047824 */ /* 0x000fe600078e0208 */
[C---:B------:R-:W-:Y:S04]  /*44c0*/  ISETP.NE.AND P2, PT, R15.reuse, 0xe, PT ;  /* 0x0000000e0f00780c */ /* 0x040fe80003f45270 */
[----:B------:R-:W-:Y:S02]  /*44d0*/  SEL R15, R15, RZ, P2 ;  /* 0x000000ff0f0f7207 */ /* 0x000fe40001000000 */
[----:B--2---:R-:W-:Y:S01]  /*44e0*/  SEL R9, RZ, 0x1, P2 ;  /* 0x00000001ff097807 */ /* 0x004fe20001000000 */
[----:B------:R-:W-:Y:S06]  /*44f0*/  @P3 BRA `(.L_x_81) ;  /* 0x00000000000c3947 */ /* 0x000fec0003800000 */
[----:B------:R-:W-:Y:S04]  /*4500*/  SHF.L.U32 R5, R14, 0x1f, RZ ;  /* 0x0000001f0e057819 */ /* 0x000fe800000006ff */
[----:B------:R-:W2:Y:S02]  /*4510*/  SYNCS.PHASECHK.TRANS64.TRYWAIT P2, [R4+URZ], R5 ;  /* 0x00000005040075a7 */ /* 0x000ea400080411ff */
[----:B--2---:R-:W-:Y:S05]  /*4520*/  @!P2 BRA `(.L_x_82) ;  /* 0x000000f40014a947 */ /* 0x004fea0003800000 */
.L_x_81:
[----:B------:R-:W-:Y:S01]  /*4530*/  LOP3.LUT R14, R14, R9, RZ, 0x3c, !PT ;  /* 0x000000090e0e7212 */ /* 0x000fe200078e3cff */
[----:B--2---:R-:W-:Y:S01]  /*4540*/  @P1 IMAD R5, R15, 0x8, R8 ;  /* 0x000000080f051824 */ /* 0x004fe200078e0208 */
[----:B------:R-:W-:Y:S01]  /*4550*/  UISETP.NE.U32.AND UP0, UPT, UR17, URZ, UPT ;  /* 0x000000ff1100728c */ /* 0x000fe2000bf05070 */
[----:B------:R-:W-:Y:S01]  /*4560*/  IMAD R9, R7, 0x200, R11 ;  /* 0x0000020007097824 */ /* 0x000fe200078e020b */
[----:B------:R-:W-:Y:S02]  /*4570*/  @P1 SHF.L.U32 R2, R14, 0x1f, RZ ;  /* 0x0000001f0e021819 */ /* 0x000fe400000006ff */
[----:B------:R-:W-:Y:S02]  /*4580*/  ELECT P4, URZ, PT ;  /* 0x0000000000ff782f */ /* 0x000fe40003880000 */
[----:B------:R-:W-:Y:S02]  /*4590*/  ELECT P3, URZ, PT ;  /* 0x0000000000ff782f */ /* 0x000fe40003860000 */
[----:B---3--:R-:W-:Y:S01]  /*45a0*/  R2UR UR4, R9 ;  /* 0x00000000090472ca */ /* 0x008fe200000e0000 */
[----:B------:R-:W2:Y:S01]  /*45b0*/  @P1 SYNCS.PHASECHK.TRANS64.TRYWAIT P5, [R5+URZ], R2 ;  /* 0x00000002050015a7 */ /* 0x000ea200080a11ff */
[----:B------:R-:W-:Y:S01]  /*45c0*/  ELECT P2, URZ, PT ;  /* 0x0000000000ff782f */ /* 0x000fe20003840000 */
[----:B------:R-:W-:Y:S06]  /*45d0*/  UMOV UR17, 0x1 ;  /* 0x0000000100117882 */ /* 0x000fec0000000000 */
[C---:B------:R-:W-:Y:S02]  /*45e0*/  @P4 IMAD R9, R7.reuse, 0x40, R13 ;  /* 0x0000004007094824 */ /* 0x040fe400078e020d */
[----:B------:R-:W-:Y:S02]  /*45f0*/  @P4 IMAD R19, R7, 0x20, R12 ;  /* 0x0000002007134824 */ /* 0x000fe400078e020c */
[----:B------:R-:W-:Y:S01]  /*4600*/  IMAD.U32 R22, RZ, RZ, UR4 ;  /* 0x00000004ff167e24 */ /* 0x000fe2000f8e00ff */
[----:B------:R-:W-:Y:S01]  /*4610*/  @P4 R2UR UR5, R9 ;  /* 0x00000000090542ca */ /* 0x000fe200000e0000 */
[----:B------:R-:W-:Y:S01]  /*4620*/  @P3 IMAD.MOV.U32 R23, RZ, RZ, -0x3fffbff0 ;  /* 0xc0004010ff173424 */ /* 0x000fe200078e00ff */
[----:B------:R-:W-:Y:S01]  /*4630*/  @P4 R2UR UR6, R19 ;  /* 0x00000000130642ca */ /* 0x000fe200000e0000 */
[----:B------:R-:W-:Y:S01]  /*4640*/  @P4 VIADD R9, R9, 0x20 ;  /* 0x0000002009094836 */ /* 0x000fe20000000000 */
[----:B------:R-:W-:Y:S01]  /*4650*/  @P3 R2UR UR12, R22 ;  /* 0x00000000160c32ca */ /* 0x000fe200000e0000 */
[----:B------:R-:W-:Y:S01]  /*4660*/  IMAD R7, R7, 0x100, R10 ;  /* 0x0000010007077824 */ /* 0x000fe200078e020a */
[----:B------:R-:W-:Y:S01]  /*4670*/  @P3 R2UR UR13, R23 ;  /* 0x00000000170d32ca */ /* 0x000fe200000e0000 */
[----:B------:R-:W-:Y:S01]  /*4680*/  @P4 IMAD.MOV.U32 R21, RZ, RZ, 0x4008 ;  /* 0x00004008ff154424 */ /* 0x000fe200078e00ff */
[----:B------:R-:W-:Y:S01]  /*4690*/  @P4 R2UR UR7, R9 ;  /* 0x00000000090742ca */ /* 0x000fe200000e0000 */
[----:B------:R-:W-:Y:S01]  /*46a0*/  @P2 VIADD R4, R4, 0x70 ;  /* 0x0000007004042836 */ /* 0x000fe20000000000 */
[----:B------:R-:W-:Y:S01]  /*46b0*/  R2UR UR8, R7 ;  /* 0x00000000070872ca */ /* 0x000fe200000e0000 */
[----:B------:R-:W-:Y:S01]  /*46c0*/  @P4 IMAD.MOV.U32 R25, RZ, RZ, 0x4008 ;  /* 0x00004008ff194424 */ /* 0x000fe200078e00ff */
[----:B------:R-:W-:Y:S01]  /*46d0*/  @P4 R2UR UR11, R21 ;  /* 0x00000000150b42ca */ /* 0x000fe200000e0000 */
[----:B------:R-:W-:Y:S01]  /*46e0*/  IMAD.U32 R24, RZ, RZ, UR5 ;  /* 0x00000005ff187e24 */ /* 0x000fe2000f8e00ff */
[----:B------:R-:W-:Y:S01]  /*46f0*/  @P2 R2UR UR16, R4 ;  /* 0x00000000041022ca */ /* 0x000fe200000e0000 */
[----:B------:R-:W-:Y:S01]  /*4700*/  IMAD.U32 R20, RZ, RZ, UR6 ;  /* 0x00000006ff147e24 */ /* 0x000fe2000f8e00ff */
[----:B------:R-:W-:Y:S01]  /*4710*/  @P2 LOP3.LUT R4, R0, 0xffff, RZ, 0xc0, !PT ;  /* 0x0000ffff00042812 */ /* 0x000fe200078ec0ff */
[----:B------:R-:W-:Y:S01]  /*4720*/  @P4 IMAD.MOV.U32 R23, RZ, RZ, 0x4008 ;  /* 0x00004008ff174424 */ /* 0x000fe200078e00ff */
[----:B------:R-:W-:Y:S01]  /*4730*/  @P4 R2UR UR6, R24 ;  /* 0x00000000180642ca */ /* 0x000fe200000e0000 */
[----:B------:R-:W-:Y:S01]  /*4740*/  @P3 IMAD.MOV.U32 R21, RZ, RZ, -0x3fffbff0 ;  /* 0xc0004010ff153424 */ /* 0x000fe200078e00ff */
[----:B------:R-:W-:Y:S01]  /*4750*/  @P4 R2UR UR10, R20 ;  /* 0x00000000140a42ca */ /* 0x000fe200000e0000 */
[----:B------:R-:W-:Y:S01]  /*4760*/  IMAD.U32 R22, RZ, RZ, UR7 ;  /* 0x00000007ff167e24 */ /* 0x000fe2000f8e00ff */
[----:B------:R-:W-:Y:S01]  /*4770*/  @P4 R2UR UR7, R25 ;  /* 0x00000000190742ca */ /* 0x000fe200000e0000 */
[----:B------:R-:W-:Y:S01]  /*4780*/  IMAD.U32 R20, RZ, RZ, UR8 ;  /* 0x00000008ff147e24 */ /* 0x000fe2000f8e00ff */
[----:B------:R-:W-:Y:S01]  /*4790*/  @P4 R2UR UR9, R23 ;  /* 0x00000000170942ca */ /* 0x000fe200000e0000 */
[----:B------:R-:W-:Y:S01]  /*47a0*/  IMAD.MOV.U32 R7, RZ, RZ, R15 ;  /* 0x000000ffff077224 */ /* 0x000fe200078e000f */
[----:B------:R-:W-:Y:S02]  /*47b0*/  @P4 R2UR UR8, R22 ;  /* 0x00000000160842ca */ /* 0x000fe400000e0000 */
[----:B------:R-:W-:Y:S02]  /*47c0*/  @P3 R2UR UR4, R20 ;  /* 0x00000000140432ca */ /* 0x000fe400000e0000 */
[----:B------:R-:W-:Y:S02]  /*47d0*/  @P3 R2UR UR5, R21 ;  /* 0x00000000150532ca */ /* 0x000fe400000e0000 */
[----:B------:R-:W-:Y:S01]  /*47e0*/  @P2 R2UR UR15, R4 ;  /* 0x00000000040f22ca */ /* 0x000fe200000e0000 */
[C---:B------:R-:W-:Y:S01]  /*47f0*/  VIADD R4, R6.reuse, 0x1 ;  /* 0x0000000106047836 */ /* 0x040fe20000000000 */
[----:B------:R4:W-:Y:S01]  /*4800*/  UTCCP.T.S.4x32dp128bit tmem[UR14+0x1c0], gdesc[UR10] ;  /* 0x0001c00a0e0079e7 */ /* 0x0009e20009100000 */
[----:B------:R4:W-:Y:S01]  /*4810*/  UTCCP.T.S.4x32dp128bit tmem[UR14+0x1c4], gdesc[UR6] ;  /* 0x0001c4060e0079e7 */ /* 0x0009e20009100000 */
[----:B------:R-:W-:Y:S02]  /*4820*/  VIADD R6, R6, 0xffffffff ;  /* 0xffffffff06067836 */ /* 0x000fe40000000000 */
[----:B------:R-:W-:Y:S01]  /*4830*/  ISETP.GT.U32.AND P2, PT, R4, 0x1, PT ;  /* 0x000000010400780c */ /* 0x000fe20003f44070 */
[----:B------:R4:W-:Y:S01]  /*4840*/  UTCCP.T.S.4x32dp128bit tmem[UR14+0x1c8], gdesc[UR8] ;  /* 0x0001c8080e0079e7 */ /* 0x0009e20009100000 */
[----:B------:R-:W-:Y:S03]  /*4850*/  IMAD.MOV.U32 R4, RZ, RZ, 0x1 ;  /* 0x00000001ff047424 */ /* 0x000fe600078e00ff */
[----:B------:R4:W-:Y:S02]  /*4860*/  UTCOMMA.4X gdesc[UR4], gdesc[UR12], tmem[UR20], tmem[UR18], idesc[UR19], tmem[UR22], UP0 ;  /* 0x8016120c040075ea */ /* 0x0009e40008000014 */
[----:B------:R4:W-:Y:S01]  /*4870*/  UTCBAR.MULTICAST [UR16], URZ, UR15 ;  /* 0x000000ff100073e9 */ /* 0x0009e2000800080f */
[----:B--2---:R-:W-:Y:S05]  /*4880*/  @P1 SEL R4, RZ, 0x1, !P5 ;  /* 0x00000001ff041807 */ /* 0x004fea0006800000 */
[----:B----4-:R-:W-:Y:S05]  /*4890*/  @P2 BRA `(.L_x_83) ;  /* 0xfffffff800f82947 */ /* 0x010fea000383ffff */
.L_x_80:
[----:B------:R-:W-:Y:S01]  /*48a0*/  ELECT P1, URZ, PT ;  /* 0x0000000000ff782f */ /* 0x000fe20003820000 */
[----:B------:R-:W-:-:S12]  /*48b0*/  UMOV UR10, UR21 ;  /* 0x00000015000a7c82 */ /* 0x000fd80008000000 */
[----:B------:R-:W-:-:S05]  /*48c0*/  @P1 VIADD R2, R8, 0x150 ;  /* 0x0000015008021836 */ /* 0x000fca0000000000 */
[----:B---3--:R-:W-:Y:S02]  /*48d0*/  @P1 R2UR UR4, R2 ;  /* 0x00000000020412ca */ /* 0x008fe400000e0000 */
[----:B------:R-:W-:-:S04]  /*48e0*/  ISETP.NE.AND P1, PT, R17, 0x2, PT ;  /* 0x000000021100780c */ /* 0x000fc80003f25270 */
[----:B------:R-:W-:Y:S02]  /*48f0*/  SEL R5, RZ, 0x1, P1 ;  /* 0x00000001ff057807 */ /* 0x000fe40000800000 */
[----:B------:R-:W-:Y:S02]  /*4900*/  SEL R17, R17, RZ, P1 ;  /* 0x000000ff11117207 */ /* 0x000fe40000800000 */
[----:B------:R-:W-:-:S03]  /*4910*/  LOP3.LUT R16, R16, R5, RZ, 0x3c, !PT ;  /* 0x0000000510107212 */ /* 0x000fc600078e3cff */
[----:B------:R3:W-:Y:S01]  /*4920*/  UTCBAR [UR4], URZ ;  /* 0x000000ff040073e9 */ /* 0x0007e200080000ff */
[----:B------:R-:W-:Y:S05]  /*4930*/  @P0 BRA `(.L_x_84) ;  /* 0xfffffff400500947 */ /* 0x000fea000383ffff */
[----:B------:R-:W4:Y:S01]  /*4940*/  S2UR UR6, SR_CgaCtaId ;  /* 0x00000000000679c3 */ /* 0x000f220000008800 */
[----:B------:R-:W-:Y:S01]  /*4950*/  ELECT P0, URZ, PT ;  /* 0x0000000000ff782f */ /* 0x000fe20003800000 */
[----:B------:R-:W-:Y:S01]  /*4960*/  IMAD.MOV.U32 R0, RZ, RZ, 0x1 ;  /* 0x00000001ff007424 */ /* 0x000fe200078e00ff */
[----:B---3--:R-:W-:Y:S01]  /*4970*/  UMOV UR4, 0x40 ;  /* 0x0000004000047882 */ /* 0x008fe20000000000 */
[----:B------:R-:W-:-:S04]  /*4980*/  SHF.L.U32 R3, RZ, 0x1f, RZ ;  /* 0x0000001fff037819 */ /* 0x000fc800000006ff */
[----:B------:R-:W-:Y:S01]  /*4990*/  UVIRTCOUNT.DEALLOC.SMPOOL 0x80 ;  /* 0x000000800000784c */ /* 0x000fe20000000000 */
[----:B----4-:R-:W-:-:S09]  /*49a0*/  ULEA UR6, UR6, UR4, 0x18 ;  /* 0x0000000406067291 */ /* 0x010fd2000f8ec0ff */
[----:B------:R3:W-:Y:S01]  /*49b0*/  @P0 STS.U8 [UR6+0x1c], R0 ;  /* 0x00001c00ff000988 */ /* 0x0007e20008000006 */
[----:B------:R-:W4:Y:S02]  /*49c0*/  SYNCS.PHASECHK.TRANS64.TRYWAIT P0, [R8+URZ+0x180], R3 ;  /* 0x00018003080075a7 */ /* 0x000f2400080011ff */
[----:B---34-:R-:W-:Y:S05]  /*49d0*/  @!P0 BRA `(.L_x_85) ;  /* 0x000000ec00fc8947 */ /* 0x018fea0003800000 */
.L_x_242:
[----:B------:R-:W-:Y:S01]  /*49e0*/  NOP ;  /* 0x0000000000007918 */ /* 0x000fe20000000000 */
[----:B------:R-:W4:Y:S01]  /*49f0*/  LDS R0, [UR6+0x14] ;  /* 0x00001406ff007984 */ /* 0x000f220008000800 */
[----:B------:R-:W-:Y:S01]  /*4a00*/  ULOP3.LUT UR4, UR14, 0xffff, URZ, 0xc0, !UPT ;  /* 0x0000ffff0e047892 */ /* 0x000fe2000f8ec0ff */
[----:B------:R-:W-:Y:S01]  /*4a10*/  UMOV UR5, 0xffff ;  /* 0x0000ffff00057882 */ /* 0x000fe20000000000 */
[----:B------:R-:W-:Y:S02]  /*4a20*/  UMOV UR7, 0x1 ;  /* 0x0000000100077882 */ /* 0x000fe40000000000 */
[----:B------:R-:W-:-:S04]  /*4a30*/  USHF.R.U32.HI UR4, URZ, 0x5, UR4 ;  /* 0x00000005ff047899 */ /* 0x000fc80008011604 */
[----:B------:R-:W-:Y:S02]  /*4a40*/  USHF.L.U32 UR5, UR5, UR4, URZ ;  /* 0x0000000405057299 */ /* 0x000fe400080006ff */
[----:B------:R-:W-:-:S04]  /*4a50*/  USHF.L.U32 UR4, UR7, UR4, URZ ;  /* 0x0000000407047299 */ /* 0x000fc800080006ff */
[----:B----4-:R-:W-:-:S04]  /*4a60*/  LOP3.LUT R0, R0, UR5, RZ, 0xc0, !PT ;  /* 0x0000000500007c12 */ /* 0x010fc8000f8ec0ff */
[----:B------:R-:W-:-:S13]  /*4a70*/  ISETP.NE.AND P0, PT, R0, UR5, PT ;  /* 0x0000000500007c0c */ /* 0x000fda000bf05270 */
[----:B------:R-:W-:Y:S05]  /*4a80*/  @P0 BRA `(.L_x_86) ;  /* 0x0000000000580947 */ /* 0x000fea0003800000 */
[----:B------:R-:W4:Y:S02]  /*4a90*/  LDS R0, [UR6+0x18] ;  /* 0x00001806ff007984 */ /* 0x000f240008000800 */
[----:B----4-:R-:W-:-:S04]  /*4aa0*/  LOP3.LUT R0, R0, UR4, RZ, 0xc0, !PT ;  /* 0x0000000400007c12 */ /* 0x010fc8000f8ec0ff */
[----:B------:R-:W-:-:S13]  /*4ab0*/  ISETP.NE.AND P0, PT, R0, UR4, PT ;  /* 0x0000000400007c0c */ /* 0x000fda000bf05270 */
[----:B------:R-:W-:Y:S05]  /*4ac0*/  @P0 BRA `(.L_x_87) ;  /* 0x00000000003c0947 */ /* 0x000fea0003800000 */
[----:B------:R-:W4:Y:S01]  /*4ad0*/  S2R R2, SR_LANEID ;  /* 0x0000000000027919 */ /* 0x000f220000000000 */
[----:B------:R-:W-:Y:S01]  /*4ae0*/  ULOP3.LUT UR5, URZ, UR5, URZ, 0x33, !UPT ;  /* 0x00000005ff057292 */ /* 0x000fe2000f8e33ff */
[----:B------:R-:W-:Y:S01]  /*4af0*/  LOP3.LUT R4, RZ, UR4, RZ, 0x33, !PT ;  /* 0x00000004ff047c12 */ /* 0x000fe2000f8e33ff */
[----:B------:R-:W-:Y:S02]  /*4b00*/  VOTEU.ANY UR4, UPT, PT ;  /* 0x0000000000047886 */ /* 0x000fe400038e0100 */
[----:B------:R-:W-:Y:S01]  /*4b10*/  UFLO.U32 UR4, UR4 ;  /* 0x00000004000472bd */ /* 0x000fe200080e0000 */
[----:B------:R-:W1:Y:S01]  /*4b20*/  REDUX UR7, R4 ;  /* 0x00000000040773c4 */ /* 0x000e620000000000 */
[----:B------:R-:W-:-:S06]  /*4b30*/  IMAD.U32 R0, RZ, RZ, UR5 ;  /* 0x00000005ff007e24 */ /* 0x000fcc000f8e00ff */
[----:B------:R1:W-:Y:S01]  /*4b40*/  UTCATOMSWS.AND URZ, UR5 ;  /* 0x0000000500ff79e3 */ /* 0x0003e20008000000 */
[----:B------:R-:W3:Y:S01]  /*4b50*/  REDUX UR8, R0 ;  /* 0x00000000000873c4 */ /* 0x000ee20000000000 */
[----:B----4-:R-:W-:Y:S01]  /*4b60*/  ISETP.EQ.U32.AND P0, PT, R2, UR4, PT ;  /* 0x0000000402007c0c */ /* 0x010fe2000bf02070 */
[----:B-1----:R-:W-:Y:S01]  /*4b70*/  IMAD.U32 R2, RZ, RZ, UR7 ;  /* 0x00000007ff027e24 */ /* 0x002fe2000f8e00ff */
[----:B---3--:R-:W-:-:S11]  /*4b80*/  MOV R3, UR8 ;  /* 0x0000000800037c02 */ /* 0x008fd60008000f00 */
[----:B------:R1:W-:Y:S04]  /*4b90*/  @P0 ATOMS.AND RZ, [UR6+0x14], R3 ;  /* 0x00001403ffff098c */ /* 0x0003e8000a800006 */
[----:B------:R1:W-:Y:S01]  /*4ba0*/  @P0 ATOMS.AND RZ, [UR6+0x18], R2 ;  /* 0x00001802ffff098c */ /* 0x0003e2000a800006 */
[----:B------:R-:W-:Y:S05]  /*4bb0*/  BRA `(.L_x_88) ;  /* 0x0000000000147947 */ /* 0x000fea0003800000 */
.L_x_87:
[----:B------:R-:W-:Y:S02]  /*4bc0*/  MOV R2, 0x4be0 ;  /* 0x00004be000027802 */ /* 0x000fe40000000f00 */
[----:B-123-5:R-:W-:Y:S05]  /*4bd0*/  CALL.REL.NOINC `($__internal_0_$__cuda_sm10x_tcgen05_guardrail_trap_col_being_dealloced_not_returned_by_alloc) ;  /* 0x000000f400947944 */ /* 0x02efea0003c00000 */
[----:B------:R-:W-:Y:S05]  /*4be0*/  BRA `(.L_x_88) ;  /* 0x0000000000087947 */ /* 0x000fea0003800000 */
.L_x_86:
[----:B------:R-:W-:Y:S02]  /*4bf0*/  MOV R2, 0x4c10 ;  /* 0x00004c1000027802 */ /* 0x000fe40000000f00 */
[----:B-123-5:R-:W-:Y:S05]  /*4c00*/  CALL.REL.NOINC `($__internal_2_$__cuda_sm10x_tcgen05_guardrail_trap_unallocated_columns_being_dealloced) ;  /* 0x000000f400a07944 */ /* 0x02efea0003c00000 */
.L_x_88:
[----:B------:R-:W-:Y:S01]  /*4c10*/  NOP ;  /* 0x0000000000007918 */ /* 0x000fe20000000000 */
[----:B------:R-:W-:Y:S05]  /*4c20*/  EXIT ;  /* 0x000000000000794d */ /* 0x000fea0003800000 */
.L_x_70:
[----:B------:R-:W-:-:S09]  /*4c30*/  UISETP.NE.OR UP0, UPT, UR18, 0x3, !UP3 ;  /* 0x000000031200788c */ /* 0x000fd2000df05670 */
[----:B------:R-:W-:Y:S05]  /*4c40*/  BRA.U UP0, `(.L_x_89) ;  /* 0x0000001900f87547 */ /* 0x000fea000b800000 */
[----:B------:R-:W2:Y:S01]  /*4c50*/  LDCU.64 UR4, c[0x0][0xc88] ;  /* 0x00019100ff0477ac */ /* 0x000ea20008000a00 */
[----:B------:R-:W3:Y:S01]  /*4c60*/  S2UR UR10, SR_CgaCtaId ;  /* 0x00000000000a79c3 */ /* 0x000ee20000008800 */
[----:B------:R-:W-:Y:S01]  /*4c70*/  HFMA2 R10, -RZ, RZ, 0, 0 ;  /* 0x00000000ff0a7431 */ /* 0x000fe200000001ff */
[----:B------:R-:W-:Y:S01]  /*4c80*/  MOV R9, RZ ;  /* 0x000000ff00097202 */ /* 0x000fe20000000f00 */
[----:B------:R-:W4:Y:S01]  /*4c90*/  LDCU UR61, c[0x0][0x370] ;  /* 0x00006e00ff3d77ac */ /* 0x000f220008000800 */
[----:B------:R-:W-:Y:S01]  /*4ca0*/  HFMA2 R3, -RZ, RZ, 0, 0.0078125 ;  /* 0x00002000ff037431 */ /* 0x000fe200000001ff */
[----:B------:R-:W4:Y:S03]  /*4cb0*/  LDCU.128 UR64, c[0x0][0xf10] ;  /* 0x0001e200ff4077ac */ /* 0x000f260008000c00 */
[----:B------:R-:W1:Y:S01]  /*4cc0*/  LDC.64 R12, c[0x0][0x348] ;  /* 0x0000d200ff0c7b82 */ /* 0x000e620000000a00 */
[----:B------:R-:W3:Y:S01]  /*4cd0*/  LDCU UR53, c[0x0][0x374] ;  /* 0x00006e80ff3577ac */ /* 0x000ee20008000800 */
[----:B------:R-:W3:Y:S01]  /*4ce0*/  LDCU.64 UR54, c[0x0][0xc90] ;  /* 0x00019200ff3677ac */ /* 0x000ee20008000a00 */
[----:B--2---:R-:W-:Y:S01]  /*4cf0*/  UISETP.NE.U32.AND UP0, UPT, UR4, URZ, UPT ;  /* 0x000000ff0400728c */ /* 0x004fe2000bf05070 */
[----:B------:R-:W2:Y:S01]  /*4d00*/  LDCU UR15, c[0x0][0xf0c] ;  /* 0x0001e180ff0f77ac */ /* 0x000ea20008000800 */
[----:B------:R-:W2:Y:S01]  /*4d10*/  LDCU UR69, c[0x0][0xf20] ;  /* 0x0001e400ff4577ac */ /* 0x000ea20008000800 */
[----:B------:R-:W2:Y:S01]  /*4d20*/  LDCU UR4, c[0x0][0xf30] ;  /* 0x0001e600ff0477ac */ /* 0x000ea20008000800 */
[----:B------:R-:W-:Y:S01]  /*4d30*/  UMOV UR21, 0x400 ;  /* 0x0000040000157882 */ /* 0x000fe20000000000 */
[----:B----4-:R-:W-:-:S02]  /*4d40*/  UIMAD.WIDE.U32 UR6, UR61, UR64, URZ ;  /* 0x000000403d0672a5 */ /* 0x010fc4000f8e00ff */
[----:B---3--:R-:W-:Y:S02]  /*4d50*/  UIMAD.WIDE.U32 UR8, UR53, UR67, URZ ;  /* 0x00000043350872a5 */ /* 0x008fe4000f8e00ff */
[----:B------:R-:W-:Y:S02]  /*4d60*/  ULEA UR21, UR10, UR21, 0x18 ;  /* 0x000000150a157291 */ /* 0x000fe4000f8ec0ff */
[----:B------:R-:W-:Y:S02]  /*4d70*/  UISETP.NE.AND.EX UP6, UPT, UR5, URZ, UPT, UP0 ;  /* 0x000000ff0500728c */ /* 0x000fe4000bfc5300 */
[----:B------:R-:W-:Y:S02]  /*4d80*/  UISETP.NE.AND UP0, UPT, UR39, 0x1, UPT ;  /* 0x000000012700788c */ /* 0x000fe4000bf05270 */
[----:B------:R-:W-:Y:S02]  /*4d90*/  UISETP.NE.U32.AND UP0, UPT, UR54, URZ, UPT ;  /* 0x000000ff3600728c */ /* 0x000fe4000bf05070 */
[----:B------:R-:W-:-:S02]  /*4da0*/  UIADD3 UR57, UPT, UPT, UR21, 0xe0, URZ ;  /* 0x000000e015397890 */ /* 0x000fc4000fffe0ff */
[----:B------:R-:W-:Y:S02]  /*4db0*/  UIADD3 UR49, UPT, UPT, UR21, 0xe8, URZ ;  /* 0x000000e815317890 */ /* 0x000fe4000fffe0ff */
[----:B------:R-:W-:Y:S02]  /*4dc0*/  UIADD3 UR41, UPT, UPT, UR21, 0xf0, URZ ;  /* 0x000000f015297890 */ /* 0x000fe4000fffe0ff */
[----:B------:R-:W-:Y:S01]  /*4dd0*/  UIADD3 UR33, UPT, UPT, UR21, 0xf8, URZ ;  /* 0x000000f815217890 */ /* 0x000fe2000fffe0ff */
[----:B------:R-:W-:Y:S01]  /*4de0*/  UMOV UR6, UR7 ;  /* 0x0000000700067c82 */ /* 0x000fe20008000000 */
[----:B------:R-:W-:Y:S01]  /*4df0*/  UMOV UR62, UR9 ;  /* 0x00000009003e7c82 */ /* 0x000fe20008000000 */
[----:B------:R-:W-:Y:S02]  /*4e00*/  USEL UR68, URZ, 0x1, UP4 ;  /* 0x00000001ff447887 */ /* 0x000fe4000a000000 */
[----:B------:R-:W-:Y:S02]  /*4e10*/  UISETP.GE.AND UP3, UPT, UR39, 0x1, UPT ;  /* 0x000000012700788c */ /* 0x000fe4000bf66270 */
[----:B------:R-:W-:Y:S01]  /*4e20*/  UISETP.NE.AND.EX UP5, UPT, UR55, URZ, UPT, UP0 ;  /* 0x000000ff3700728c */ /* 0x000fe2000bfa5300 */
[----:B------:R-:W-:Y:S01]  /*4e30*/  UMOV UR29, URZ ;  /* 0x000000ff001d7c82 */ /* 0x000fe20008000000 */
[----:B------:R-:W-:Y:S01]  /*4e40*/  UPLOP3.LUT UP1, UPT, UPT, UPT, UPT, 0x40, 0x4 ;  /* 0x000000000004789c */ /* 0x000fe20003f2e870 */
[----:B------:R-:W3:Y:S01]  /*4e50*/  LDCU.64 UR22, c[0x0][0xf28] ;  /* 0x0001e500ff1677ac */ /* 0x000ee20008000a00 */
[----:B--2---:R-:W-:-:S02]  /*4e60*/  UISETP.NE.AND UP3, UPT, UR15, 0x1, UPT ;  /* 0x000000010f00788c */ /* 0x004fc4000bf65270 */
[----:B------:R-:W-:Y:S02]  /*4e70*/  UPRMT UR46, UR10, 0x654, UR57 ;  /* 0x000006540a2e7896 */ /* 0x000fe40008000039 */
[----:B------:R-:W-:Y:S02]  /*4e80*/  UPRMT UR45, UR10, 0x654, UR49 ;  /* 0x000006540a2d7896 */ /* 0x000fe40008000031 */
[----:B------:R-:W-:Y:S02]  /*4e90*/  UPRMT UR38, UR10, 0x654, UR41 ;  /* 0x000006540a267896 */ /* 0x000fe40008000029 */
[----:B------:R-:W-:Y:S02]  /*4ea0*/  UPRMT UR37, UR10, 0x654, UR33 ;  /* 0x000006540a257896 */ /* 0x000fe40008000021 */
[----:B------:R-:W-:Y:S02]  /*4eb0*/  USHF.R.U32.HI UR63, URZ, UR65, UR6 ;  /* 0x00000041ff3f7299 */ /* 0x000fe40008011606 */
[----:B------:R-:W-:-:S02]  /*4ec0*/  USHF.R.U32.HI UR62, URZ, UR69, UR62 ;  /* 0x00000045ff3e7299 */ /* 0x000fc4000801163e */
[----:B------:R-:W-:Y:S02]  /*4ed0*/  UISETP.NE.AND UP0, UPT, UR66, 0x1, UPT ;  /* 0x000000014200788c */ /* 0x000fe4000bf05270 */
[----:B-1----:R-:W-:-:S11]  /*4ee0*/  UISETP.NE.AND UP4, UPT, UR4, 0x1, UPT ;  /* 0x000000010400788c */ /* 0x002fd6000bf85270 */
.L_x_104:
[C---:B------:R-:W-:Y:S02]  /*4ef0*/  LEA R8, R10.reuse, UR21, 0x3 ;  /* 0x000000150a087c11 */ /* 0x040fe4000f8e18ff */
[----:B------:R-:W-:Y:S02]  /*4f00*/  SHF.L.U32 R5, R9, 0x1f, RZ ;  /* 0x0000001f09057819 */ /* 0x000fe400000006ff */
[----:B------:R-:W-:Y:S02]  /*4f10*/  LEA R6, R10, UR21, 0x4 ;  /* 0x000000150a067c11 */ /* 0x000fe4000f8e20ff */
[----:B-1----:R-:W1:Y:S02]  /*4f20*/  SYNCS.PHASECHK.TRANS64.TRYWAIT P0, [R8+URZ+0x130], R5 ;  /* 0x00013005080075a7 */ /* 0x002e6400080011ff */
[----:B-1----:R-:W-:Y:S05]  /*4f30*/  @!P0 BRA `(.L_x_90) ;  /* 0x000000e800b88947 */ /* 0x002fea0003800000 */
.L_x_243:
[----:B-1----:R-:W1:Y:S01]  /*4f40*/  LDS.128 R4, [R6+0x190] ;  /* 0x0001900006047984 */ /* 0x002e620000000c00 */
[----:B------:R-:W-:Y:S01]  /*4f50*/  UISETP.GE.AND UP0, UPT, UR39, 0x1, UPT ;  /* 0x000000012700788c */ /* 0x000fe2000bf06270 */
[----:B------:R-:W-:Y:S01]  /*4f60*/  @!PT LDS RZ, [RZ] ;  /* 0x00000000fffff984 */ /* 0x000fe20000000800 */
[----:B------:R-:W-:Y:S01]  /*4f70*/  @!PT LDS RZ, [RZ] ;  /* 0x00000000fffff984 */ /* 0x000fe20000000800 */
[----:B------:R-:W-:Y:S01]  /*4f80*/  @!PT LDS RZ, [RZ] ;  /* 0x00000000fffff984 */ /* 0x000fe20000000800 */
[----:B------:R-:W-:Y:S01]  /*4f90*/  @!PT LDS RZ, [RZ] ;  /* 0x00000000fffff984 */ /* 0x000fe20000000800 */
[----:B------:R2:W-:Y:S06]  /*4fa0*/  MEMBAR.ALL.CTA ;  /* 0x0000000000007992 */ /* 0x0005ec0000008000 */
[----:B--2---:R-:W2:Y:S01]  /*4fb0*/  FENCE.VIEW.ASYNC.S ;  /* 0x00000000000073c6 */ /* 0x004ea20000000000 */
[----:B-1----:R-:W-:Y:S11]  /*4fc0*/  LOP3.LUT P0, RZ, R6, 0x1, RZ, 0xc0, !PT ;  /* 0x0000000106ff7812 */ /* 0x002ff6000780c0ff */
[----:B------:R-:W-:Y:S02]  /*4fd0*/  @!UPT UIADD3 URZ, UPT, UPT, URZ, URZ, URZ ;  /* 0x000000fffffff290 */ /* 0x000fe4000fffe0ff */
[----:B--2---:R-:W-:Y:S01]  /*4fe0*/  VOTEU.ANY UP3, P0 ;  /* 0x0000000000ff7886 */ /* 0x004fe20000060100 */
[----:B------:R-:W-:Y:S11]  /*4ff0*/  PLOP3.LUT P0, PT, PT, PT, UP3, 0x80, 0x8 ;  /* 0x000000000008781c */ /* 0x000ff60003f0f038 */
[----:B------:R-:W-:Y:S02]  /*5000*/  @!UPT UIADD3 URZ, UPT, UPT, URZ, URZ, URZ ;  /* 0x000000fffffff290 */ /* 0x000fe4000fffe0ff */
[----:B------:R-:W-:Y:S02]  /*5010*/  @P0 SHF.R.U32.HI R0, RZ, 0x10, R5 ;  /* 0x00000010ff000819 */ /* 0x000fe40000011605 */
[----:B------:R-:W-:Y:S02]  /*5020*/  @P0 MOV R2, R4 ;  /* 0x0000000400020202 */ /* 0x000fe40000000f00 */
[----:B------:R-:W-:Y:S01]  /*5030*/  @P0 R2UR UR4, R0 ;  /* 0x00000000000402ca */ /* 0x000fe200000e0000 */
[----:B------:R-:W-:Y:S01]  /*5040*/  VIADD R0, R8, 0x140 ;  /* 0x0000014008007836 */ /* 0x000fe20000000000 */
[----:B------:R-:W-:Y:S02]  /*5050*/  @P0 LOP3.LUT R4, R5, 0xffff, RZ, 0xc0, !PT ;  /* 0x0000ffff05040812 */ /* 0x000fe400078ec0ff */
[----:B------:R-:W-:Y:S02]  /*5060*/  @P0 R2UR UR6, R2 ;  /* 0x00000000020602ca */ /* 0x000fe400000e0000 */
[----:B------:R-:W-:Y:S02]  /*5070*/  PRMT R0, RZ, 0x654, R0 ;  /* 0x00000654ff007816 */ /* 0x000fe40000000000 */
[----:B------:R-:W-:Y:S02]  /*5080*/  @P0 R2UR UR5, R4 ;  /* 0x00000000040502ca */ /* 0x000fe400000e0000 */
[----:B------:R1:W-:Y:S03]  /*5090*/  SYNCS.ARRIVE.TRANS64.RED.A1T0 RZ, [R0+URZ], RZ ;  /* 0x000000ff00ff79a7 */ /* 0x0003e600081004ff */
[----:B------:R-:W-:Y:S04]  /*50a0*/  @UP3 UMOV UR47, UR4 ;  /* 0x00000004002f3c82 */ /* 0x000fe80008000000 */
[----:B------:R-:W-:Y:S04]  /*50b0*/  @UP3 UMOV UR14, UR6 ;  /* 0x00000006000e3c82 */ /* 0x000fe80008000000 */
[----:B------:R-:W-:Y:S01]  /*50c0*/  @UP3 UMOV UR13, UR5 ;  /* 0x00000005000d3c82 */ /* 0x000fe20008000000 */
[----:B------:R-:W-:Y:S05]  /*50d0*/  BRA.U !UP0, `(.L_x_91) ;  /* 0x0000000108c07547 */ /* 0x000fea000b800000 */
[----:B------:R-:W-:Y:S02]  /*50e0*/  UIMAD.WIDE.U32 UR16, UR13, UR67, URZ ;  /* 0x000000430d1072a5 */ /* 0x000fe4000f8e00ff */
[----:B------:R-:W-:Y:S02]  /*50f0*/  UP2UR UR20, UPR, URZ, 0x4 ;  /* 0x00000004ff147883 */ /* 0x000fe40008000000 */
[----:B------:R-:W-:Y:S02]  /*5100*/  UISETP.NE.AND UP2, UPT, UR66, 0x1, UPT ;  /* 0x000000014200788c */ /* 0x000fe4000bf45270 */
[----:B------:R-:W-:Y:S02]  /*5110*/  UIMAD.WIDE.U32 UR18, UR14, UR64, URZ ;  /* 0x000000400e1272a5 */ /* 0x000fe4000f8e00ff */
[----:B------:R-:W-:Y:S02]  /*5120*/  USEL UR4, UR53, UR62, !UP2 ;  /* 0x0000003e35047287 */ /* 0x000fe4000d000000 */
[----:B------:R-:W-:Y:S02]  /*5130*/  UISETP.NE.AND UP0, UPT, UR15, 0x1, UPT ;  /* 0x000000010f00788c */ /* 0x000fe4000bf05270 */
[----:B------:R-:W-:Y:S02]  /*5140*/  UP2UR UR25, UPR, URZ, 0x2 ;  /* 0x00000002ff197883 */ /* 0x000fe40008000000 */
[----:B------:R-:W-:Y:S02]  /*5150*/  UISETP.NE.AND UP1, UPT, UR39, 0x1, UPT ;  /* 0x000000012700788c */ /* 0x000fe4000bf25270 */
[----:B---3--:R-:W-:Y:S02]  /*5160*/  UIMAD.WIDE.U32 UR8, UR4, UR22, URZ ;  /* 0x00000016040872a5 */ /* 0x008fe4000f8e00ff */
[----:B------:R-:W-:Y:S01]  /*5170*/  USEL UR7, UR61, UR63, !UP0 ;  /* 0x0000003f3d077287 */ /* 0x000fe2000c000000 */
[----:B------:R-:W-:Y:S02]  /*5180*/  UMOV UR5, UR17 ;  /* 0x0000001100057c82 */ /* 0x000fe40008000000 */
[----:B------:R-:W-:Y:S02]  /*5190*/  USHF.R.U32.HI UR6, URZ, UR69, UR5 ;  /* 0x00000045ff067299 */ /* 0x000fe40008011605 */
[----:B------:R-:W-:Y:S02]  /*51a0*/  UIMAD.WIDE.U32 UR10, UR7, UR22, URZ ;  /* 0x00000016070a72a5 */ /* 0x000fe4000f8e00ff */
[----:B------:R-:W-:Y:S02]  /*51b0*/  USEL UR6, UR13, UR6, !UP2 ;  /* 0x000000060d067287 */ /* 0x000fe4000d000000 */
[----:B------:R-:W-:Y:S01]  /*51c0*/  UISETP.NE.AND UP2, UPT, UR20, URZ, UPT ;  /* 0x000000ff1400728c */ /* 0x000fe2000bf45270 */
[----:B------:R-:W-:Y:S02]  /*51d0*/  UMOV UR5, UR19 ;  /* 0x0000001300057c82 */ /* 0x000fe40008000000 */
[----:B------:R-:W-:Y:S03]  /*51e0*/  USHF.R.U32.HI UR12, URZ, UR65, UR5 ;  /* 0x00000041ff0c7299 */ /* 0x000fe60008011605 */
[----:B------:R-:W-:Y:S02]  /*51f0*/  UMOV UR5, UR9 ;  /* 0x0000000900057c82 */ /* 0x000fe40008000000 */
[----:B------:R-:W-:Y:S03]  /*5200*/  @UP1 USHF.R.U32.HI UR4, URZ, UR23, UR5 ;  /* 0x00000017ff041299 */ /* 0x000fe60008011605 */
[----:B------:R-:W-:Y:S01]  /*5210*/  UMOV UR5, UR11 ;  /* 0x0000000b00057c82 */ /* 0x000fe20008000000 */
[----:B------:R-:W-:Y:S02]  /*5220*/  UIMAD UR4, UR39, UR4, URZ ;  /* 0x00000004270472a4 */ /* 0x000fe4000f8e02ff */
[----:B------:R-:W-:Y:S02]  /*5230*/  @UP1 USHF.R.U32.HI UR7, URZ, UR23, UR5 ;  /* 0x00000017ff071299 */ /* 0x000fe40008011605 */
[----:B------:R-:W-:Y:S02]  /*5240*/  USEL UR5, UR14, UR12, !UP0 ;  /* 0x0000000c0e057287 */ /* 0x000fe4000c000000 */
[----:B------:R-:W-:Y:S02]  /*5250*/  UIMAD.WIDE.U32 UR10, UR6, UR22, URZ ;  /* 0x00000016060a72a5 */ /* 0x000fe4000f8e00ff */
[----:B------:R-:W-:Y:S02]  /*5260*/  UIMAD UR8, UR39, UR7, URZ ;  /* 0x00000007270872a4 */ /* 0x000fe4000f8e02ff */
[----:B------:R-:W-:Y:S03]  /*5270*/  UISETP.GE.AND UP0, UPT, UR6, UR4, UPT ;  /* 0x000000040600728c */ /* 0x000fe6000bf06270 */
[----:B------:R-:W-:Y:S01]  /*5280*/  UMOV UR4, UR11 ;  /* 0x0000000b00047c82 */ /* 0x000fe20008000000 */
[----:B------:R-:W-:Y:S02]  /*5290*/  UISETP.GE.OR UP0, UPT, UR5, UR8, UP0 ;  /* 0x000000080500728c */ /* 0x000fe40008706670 */
[----:B------:R-:W-:Y:S02]  /*52a0*/  USHF.R.U32.HI UR4, URZ, UR23, UR4 ;  /* 0x00000017ff047299 */ /* 0x000fe40008011604 */
[----:B------:R-:W-:Y:S02]  /*52b0*/  UIMAD.WIDE.U32 UR8, UR5, UR22, URZ ;  /* 0x00000016050872a5 */ /* 0x000fe4000f8e00ff */
[----:B------:R-:W-:Y:S04]  /*52c0*/  USEL UR10, UR6, UR4, !UP1 ;  /* 0x00000004060a7287 */ /* 0x000fe8000c800000 */
[----:B------:R-:W-:Y:S01]  /*52d0*/  UIADD3 UR11, UPT, UPT, -UR10, URZ, URZ ;  /* 0x000000ff0a0b7290 */ /* 0x000fe2000fffe1ff */
[----:B------:R-:W-:Y:S02]  /*52e0*/  @!UP0 UMOV UR4, UR9 ;  /* 0x0000000900048c82 */ /* 0x000fe40008000000 */
[----:B------:R-:W-:Y:S02]  /*52f0*/  @!UP0 USHF.R.U32.HI UR4, URZ, UR23, UR4 ;  /* 0x00000017ff048299 */ /* 0x000fe40008011604 */
[----:B------:R-:W-:Y:S02]  /*5300*/  UIMAD UR8, UR39, UR11, UR6 ;  /* 0x0000000b270872a4 */ /* 0x000fe4000f8e0206 */
[----:B------:R-:W-:Y:S02]  /*5310*/  @!UP0 USEL UR4, UR5, UR4, !UP1 ;  /* 0x0000000405048287 */ /* 0x000fe4000c800000 */
[----:B------:R-:W-:Y:S02]  /*5320*/  UISETP.NE.AND UP1, UPT, UR25, URZ, UPT ;  /* 0x000000ff1900728c */ /* 0x000fe4000bf25270 */
[----:B------:R-:W-:Y:S02]  /*5330*/  @!UP0 UIMAD UR7, UR7, UR8, UR4 ;  /* 0x00000008070782a4 */ /* 0x000fe4000f8e0204 */
[----:B------:R-:W-:Y:S02]  /*5340*/  @!UP0 UIADD3 UR9, UPT, UPT, UR10, -UR4, URZ ;  /* 0x800000040a098290 */ /* 0x000fe4000fffe0ff */
[----:B------:R-:W-:Y:S02]  /*5350*/  UIADD3 UR8, UPT, UPT, -UR6, URZ, URZ ;  /* 0x000000ff06087290 */ /* 0x000fe4000fffe1ff */
[----:B------:R-:W-:Y:S02]  /*5360*/  UIADD3 UR4, UPT, UPT, -UR5, URZ, URZ ;  /* 0x000000ff05047290 */ /* 0x000fe4000fffe1ff */
[----:B------:R-:W-:Y:S03]  /*5370*/  @!UP0 UIMAD UR6, UR9, UR39, UR5 ;  /* 0x00000027090682a4 */ /* 0x000fe6000f8e0205 */
[----:B------:R-:W-:Y:S01]  /*5380*/  @!UP0 UMOV UR5, UR7 ;  /* 0x0000000700058c82 */ /* 0x000fe20008000000 */
[----:B------:R-:W-:Y:S02]  /*5390*/  UIMAD UR7, UR15, UR4, UR14 ;  /* 0x000000040f0772a4 */ /* 0x000fe4000f8e020e */
[----:B------:R-:W-:Y:S02]  /*53a0*/  UIMAD UR4, UR66, UR8, UR13 ;  /* 0x00000008420472a4 */ /* 0x000fe4000f8e020d */
[----:B------:R-:W-:Y:S02]  /*53b0*/  UIMAD UR14, UR5, UR15, UR7 ;  /* 0x0000000f050e72a4 */ /* 0x000fe4000f8e0207 */
[----:B------:R-:W-:Y:S11]  /*53c0*/  UIMAD UR13, UR6, UR66, UR4 ;  /* 0x00000042060d72a4 */ /* 0x000ff6000f8e0204 */
[----:B------:R-:W-:Y:S01]  /*53d0*/  @!UPT UIADD3 URZ, UPT, UPT, URZ, URZ, URZ ;  /* 0x000000fffffff290 */ /* 0x000fe2000fffe0ff */
.L_x_91:
[----:B------:R-:W2:Y:S01]  /*53e0*/  @!UP4 LDCU.128 UR8, c[0x0][0xf10] ;  /* 0x0001e200ff08c7ac */ /* 0x000ea20008000c00 */
[----:B------:R-:W-:Y:S04]  /*53f0*/  ISETP.NE.U32.AND P0, PT, RZ, UR54, PT ;  /* 0x00000036ff007c0c */ /* 0x000fe8000bf05070 */
[----:B------:R-:W-:Y:S01]  /*5400*/  ISETP.NE.AND.EX P0, PT, RZ, UR55, PT, P0 ;  /* 0x00000037ff007c0c */ /* 0x000fe2000bf05300 */
[----:B------:R-:W4:Y:S01]  /*5410*/  @!UP4 LDCU UR5, c[0x0][0xf0c] ;  /* 0x0001e180ff05c7ac */ /* 0x000f220008000800 */
[----:B------:R-:W3:Y:S01]  /*5420*/  @!UP4 LDCU UR4, c[0x0][0xf20] ;  /* 0x0001e400ff04c7ac */ /* 0x000ee20008000800 */
[----:B------:R-:W-:Y:S02]  /*5430*/  USHF.L.U32 UR17, UR24, 0x8, URZ ;  /* 0x0000000818117899 */ /* 0x000fe400080006ff */
[----:B--2---:R-:W-:Y:S02]  /*5440*/  UIMAD.WIDE.U32 UR6, UR14, UR8, URZ ;  /* 0x000000080e0672a5 */ /* 0x004fe4000f8e00ff */
[----:B------:R-:W-:Y:S02]  /*5450*/  UIADD3 UR18, UPT, UPT, UR17, 0x60, URZ ;  /* 0x0000006011127890 */ /* 0x000fe4000fffe0ff */
[----:B------:R-:W-:Y:S02]  /*5460*/  @!UP4 USHF.R.U32.HI UR7, URZ, UR9, UR7 ;  /* 0x00000009ff07c299 */ /* 0x000fe40008011607 */
[----:B------:R-:W-:Y:S02]  /*5470*/  UIMAD.WIDE.U32 UR8, UR13, UR11, URZ ;  /* 0x0000000b0d0872a5 */ /* 0x000fe4000f8e00ff */
[----:B----4-:R-:W-:Y:S02]  /*5480*/  @!UP4 UISETP.NE.AND UP0, UPT, UR5, 0x1, UPT ;  /* 0x000000010500c88c */ /* 0x010fe4000bf05270 */
[----:B------:R-:W-:Y:S02]  /*5490*/  USHF.L.U32 UR59, UR27, 0x7, URZ ;  /* 0x000000071b3b7899 */ /* 0x000fe400080006ff */
[----:B------:R-:W-:Y:S02]  /*54a0*/  @!UP4 USEL UR7, UR14, UR7, !UP0 ;  /* 0x000000070e07c287 */ /* 0x000fe4000c000000 */
[----:B------:R-:W-:Y:S01]  /*54b0*/  @!UP4 UISETP.NE.AND UP0, UPT, UR10, 0x1, UPT ;  /* 0x000000010a00c88c */ /* 0x000fe2000bf05270 */
[----:B------:R-:W-:Y:S01]  /*54c0*/  @!UP4 UMOV UR6, UR9 ;  /* 0x000000090006cc82 */ /* 0x000fe20008000000 */
[----:B------:R-:W-:Y:S01]  /*54d0*/  UMOV UR58, UR18 ;  /* 0x00000012003a7c82 */ /* 0x000fe20008000000 */
[----:B---3--:R-:W-:Y:S04]  /*54e0*/  @!UP4 USHF.R.U32.HI UR6, URZ, UR4, UR6 ;  /* 0x00000004ff06c299 */ /* 0x008fe80008011606 */
[----:B------:R-:W-:Y:S04]  /*54f0*/  @!UP4 USEL UR6, UR13, UR6, !UP0 ;  /* 0x000000060d06c287 */ /* 0x000fe8000c000000 */
[----:B------:R-:W-:Y:S02]  /*5500*/  @!UP4 UIADD3 UR4, UPT, UPT, -UR7, UR6, URZ ;  /* 0x000000060704c290 */ /* 0x000fe4000fffe1ff */
[----:B------:R-:W-:Y:S02]  /*5510*/  @!UP4 UIADD3 UR6, UPT, UPT, UR7, -UR6, URZ ;  /* 0x800000060706c290 */ /* 0x000fe4000fffe0ff */
[----:B------:R-:W-:Y:S02]  /*5520*/  @!UP4 UIMAD UR14, UR4, UR5, UR14 ;  /* 0x00000005040ec2a4 */ /* 0x000fe4000f8e020e */
[----:B------:R-:W-:Y:S01]  /*5530*/  @!UP4 UIMAD UR13, UR6, UR10, UR13 ;  /* 0x0000000a060dc2a4 */ /* 0x000fe2000f8e020d */
[----:B------:R-:W-:Y:S11]  /*5540*/  BRA.U UP1, `(.L_x_92) ;  /* 0x0000000101107547 */ /* 0x000ff6000b800000 */
[----:B-1----:R-:W-:Y:S04]  /*5550*/  MOV R0, UR68 ;  /* 0x0000004400007c02 */ /* 0x002fe80008000f00 */
[----:B------:R-:W-:Y:S04]  /*5560*/  SHF.L.U32 R5, R0, 0x1f, RZ ;  /* 0x0000001f00057819 */ /* 0x000fe800000006ff */
[----:B------:R-:W1:Y:S02]  /*5570*/  SYNCS.PHASECHK.TRANS64.TRYWAIT P1, [UR21+0x128], R5 ;  /* 0x00012805ff0075a7 */ /* 0x000e640008021115 */
[----:B-1----:R-:W-:Y:S05]  /*5580*/  @!P1 BRA `(.L_x_93) ;  /* 0x000000e400389947 */ /* 0x002fea0003800000 */
.L_x_92:
[----:B------:R-:W-:Y:S05]  /*5590*/  BRA.U !UP5, `(.L_x_94) ;  /* 0x000000010d387547 */ /* 0x000fea000b800000 */
[----:B------:R-:W-:Y:S01]  /*55a0*/  UPLOP3.LUT UP2, UPT, UPT, UPT, UP6, 0x80, 0x8 ;  /* 0x000000000008789c */ /* 0x000fe20003f4f060 */
[----:B-1----:R-:W-:Y:S01]  /*55b0*/  HFMA2 R0, -RZ, RZ, 0, 5.9604644775390625e-08 ;  /* 0x00000001ff007431 */ /* 0x002fe200000001ff */
[----:B------:R-:W1:Y:S01]  /*55c0*/  LDCU.64 UR8, c[0x0][0x358] ;  /* 0x00006b00ff0877ac */ /* 0x000e620008000a00 */
[----:B------:R-:W-:Y:S03]  /*55d0*/  IMAD.MOV.U32 R176, RZ, RZ, 0x1 ;  /* 0x00000001ffb07424 */ /* 0x000fe600078e00ff */
[----:B------:R-:W-:Y:S05]  /*55e0*/  PLOP3.LUT P1, PT, PT, PT, UP2, 0x80, 0x8 ;  /* 0x000000000008781c */ /* 0x000fea0003f2f028 */
[----:B------:R-:W2:Y:S01]  /*55f0*/  @UP2 LDCU.64 UR4, c[0x0][0xc88] ;  /* 0x00019100ff0427ac */ /* 0x000ea20008000a00 */
[----:B------:R-:W-:Y:S07]  /*5600*/  @UP2 UIMAD UR6, UR44, UR54, URZ ;  /* 0x000000362c0622a4 */ /* 0x000fee000f8e02ff */
[----:B------:R-:W-:Y:S01]  /*5610*/  @!P1 PRMT R176, R0, 0x7610, R176 ;  /* 0x0000761000b09816 */ /* 0x000fe200000000b0 */
[----:B--2---:R-:W-:Y:S06]  /*5620*/  @UP2 UIMAD.WIDE UR4, UR6, 0x4, UR4 ;  /* 0x00000004060428a5 */ /* 0x004fec000f8e0204 */
[----:B------:R-:W-:Y:S01]  /*5630*/  IMAD.U32 R4, RZ, RZ, UR4 ;  /* 0x00000004ff047e24 */ /* 0x000fe2000f8e00ff */
[----:B------:R-:W-:Y:S04]  /*5640*/  MOV R5, UR5 ;  /* 0x0000000500057c02 */ /* 0x000fe80008000f00 */
[----:B------:R-:W2:Y:S01]  /*5650*/  @!UP2 LDCU UR4, c[0x0][0xc80] ;  /* 0x00019000ff04a7ac */ /* 0x000ea20008000800 */
[----:B-1---5:R3:W5:Y:S02]  /*5660*/  @P1 LDG.E R133, desc[UR8][R4.64] ;  /* 0x0000000804851981 */ /* 0x022764000c1e1900 */
[----:B--23--:R-:W-:Y:S07]  /*5670*/  @!P1 IMAD.U32 R133, RZ, RZ, UR4 ;  /* 0x00000004ff859e24 */ /* 0x00cfee000f8e00ff */
.L_x_94:
[----:B-----5:R-:W-:Y:S01]  /*5680*/  @!P0 FSETP.EQ.AND P2, PT, R133, RZ, PT ;  /* 0x000000ff8500820b */ /* 0x020fe20003f42000 */
[----:B------:R-:W-:Y:S01]  /*5690*/  @!UPT UIADD3 URZ, UPT, UPT, URZ, URZ, URZ ;  /* 0x000000fffffff290 */ /* 0x000fe2000fffe0ff */
[----:B------:R-:W-:Y:S11]  /*56a0*/  @!P0 BRA `(.L_x_95) ;  /* 0x0000000000148947 */ /* 0x000ff60003800000 */
[----:B------:R-:W-:Y:S02]  /*56b0*/  LOP3.LUT P0, RZ, R176, 0xff, RZ, 0xc0, !PT ;  /* 0x000000ffb0ff7812 */ /* 0x000fe4000780c0ff */
[----:B------:R-:W-:Y:S04]  /*56c0*/  PLOP3.LUT P2, PT, PT, PT, UP2, 0x80, 0x8 ;  /* 0x000000000008781c */ /* 0x000fe80003f4f028 */
[----:B------:R-:W-:Y:S07]  /*56d0*/  PLOP3.LUT P2, PT, P2, PT, PT, 0x8, 0x80 ;  /* 0x000000000080781c */ /* 0x000fee000174e170 */
[----:B------:R-:W-:Y:S11]  /*56e0*/  @P0 FSETP.EQ.AND P2, PT, R133, RZ, PT ;  /* 0x000000ff8500020b */ /* 0x000ff60003f42000 */
[----:B------:R-:W-:Y:S02]  /*56f0*/  @!UPT UIADD3 URZ, UPT, UPT, URZ, URZ, URZ ;  /* 0x000000fffffff290 */ /* 0x000fe4000fffe0ff */
.L_x_95:
[----:B-1----:R-:W-:Y:S01]  /*5700*/  IMAD.MOV.U32 R0, RZ, RZ, 0x1 ;  /* 0x00000001ff007424 */ /* 0x002fe200078e00ff */
[----:B------:R-:W-:Y:S01]  /*5710*/  ULOP3.LUT UP0, UR19, UR29, 0x1, URZ, 0xc0, !UPT ;  /* 0x000000011d137892 */ /* 0x000fe2000f80c0ff */
[----:B------:R-:W-:Y:S03]  /*5720*/  ELECT P1, URZ, PT ;  /* 0x0000000000ff782f */ /* 0x000fe60003820000 */
[----:B------:R-:W-:Y:S02]  /*5730*/  SHF.L.U32 R5, R0, 0x1f, RZ ;  /* 0x0000001f00057819 */ /* 0x000fe400000006ff */
[----:B------:R-:W-:Y:S02]  /*5740*/  PLOP3.LUT P1, PT, P2, P1, PT, 0xf2, 0x2f ;  /* 0x00000000002f781c */ /* 0x000fe40001723e72 */
[----:B------:R-:W1:Y:S03]  /*5750*/  SYNCS.PHASECHK.TRANS64.TRYWAIT P0, [UR21+0x100], R5 ;  /* 0x00010005ff0075a7 */ /* 0x000e660008001115 */
[----:B------:R-:W-:Y:S01]  /*5760*/  @UP0 UIADD3 UR58, UPT, UPT, UR17, URZ, URZ ;  /* 0x000000ff113a0290 */ /* 0x000fe2000fffe0ff */
[----:B-1----:R-:W-:Y:S11]  /*5770*/  @!P0 BRA `(.L_x_96) ;  /* 0x000000e000d48947 */ /* 0x002ff60003800000 */
.L_x_246:
[----:B------:R-:W-:Y:S01]  /*5780*/  @!P1 IADD3 R2, P0, PT, R12, 0x980, RZ ;  /* 0x000009800c029810 */ /* 0x000fe20007f1e0ff */
[----:B------:R-:W-:Y:S01]  /*5790*/  VOTEU.ALL UP0, P1 ;  /* 0x0000000000ff7886 */ /* 0x000fe20000800000 */
[----:B------:R-:W-:Y:S01]  /*57a0*/  UMOV UR6, 0x0 ;  /* 0x0000000000067882 */ /* 0x000fe20000000000 */
[----:B------:R-:W-:Y:S01]  /*57b0*/  UMOV UR7, 0x10000000 ;  /* 0x1000000000077882 */ /* 0x000fe20000000000 */
[----:B------:R-:W-:Y:S01]  /*57c0*/  @!P1 R2UR UR5, R2 ;  /* 0x00000000020592ca */ /* 0x000fe200000e0000 */
[----:B-1----:R-:W-:Y:S01]  /*57d0*/  @!P1 IMAD.X R0, RZ, RZ, R13, P0 ;  /* 0x000000ffff009224 */ /* 0x002fe200000e060d */
[----:B------:R-:W-:Y:S02]  /*57e0*/  @!UP0 UIADD3 UR56, UPT, UPT, UR21, 0x200, URZ ;  /* 0x0000020015388890 */ /* 0x000fe4000fffe0ff */
[----:B------:R-:W-:Y:S02]  /*57f0*/  @!UP0 UIADD3 UR10, UPT, UPT, UR58, 0x80, URZ ;  /* 0x000000803a0a8890 */ /* 0x000fe4000fffe0ff */
[----:B------:R-:W-:Y:S01]  /*5800*/  @!P1 R2UR UR4, R0 ;  /* 0x00000000000492ca */ /* 0x000fe200000e0000 */
[----:B------:R-:W-:Y:S01]  /*5810*/  @!UP0 UIADD3 UR8, UPT, UPT, UR21, 0x1200, URZ ;  /* 0x0000120015088890 */ /* 0x000fe2000fffe0ff */
[----:B------:R-:W-:Y:S01]  /*5820*/  @!P1 IMAD.MOV.U32 R0, RZ, RZ, 0x2000 ;  /* 0x00002000ff009424 */ /* 0x000fe200078e00ff */
[----:B------:R-:W-:Y:S01]  /*5830*/  VOTEU.ALL UP0, P1 ;  /* 0x0000000000ff7886 */ /* 0x000fe20000800000 */
[----:B------:R-:W-:Y:S01]  /*5840*/  UMOV UR60, UR44 ;  /* 0x0000002c003c7c82 */ /* 0x000fe20008000000 */
[----:B------:R-:W-:Y:S01]  /*5850*/  UMOV UR9, UR57 ;  /* 0x0000003900097c82 */ /* 0x000fe20008000000 */
[----:B------:R-:W-:Y:S01]  /*5860*/  UMOV UR11, UR59 ;  /* 0x0000003b000b7c82 */ /* 0x000fe20008000000 */
[----:B------:R-:W-:Y:S01]  /*5870*/  IMAD.U32 R6, RZ, RZ, UR5 ;  /* 0x00000005ff067e24 */ /* 0x000fe2000f8e00ff */
[----:B------:R-:W-:Y:S05]  /*5880*/  UMOV UR12, UR44 ;  /* 0x0000002c000c7c82 */ /* 0x000fea0008000000 */
[----:B------:R-:W-:Y:S01]  /*5890*/  IMAD.U32 R7, RZ, RZ, UR4 ;  /* 0x00000004ff077e24 */ /* 0x000fe2000f8e00ff */
[----:B------:R-:W-:Y:S04]  /*58a0*/  @!P1 R2UR UR4, R6 ;  /* 0x00000000060492ca */ /* 0x000fe800000e0000 */
[----:B------:R-:W-:Y:S11]  /*58b0*/  @!P1 R2UR UR5, R7 ;  /* 0x00000000070592ca */ /* 0x000ff600000e0000 */
[----:B------:R-:W-:Y:S02]  /*58c0*/  @!UPT UIADD3 URZ, UPT, UPT, URZ, URZ, URZ ;  /* 0x000000fffffff290 */ /* 0x000fe4000fffe0ff */
[----:B------:R1:W-:Y:S01]  /*58d0*/  @!UP0 UTMALDG.3D [UR56], [UR4], desc[UR6] ;  /* 0x00000638040085b4 */ /* 0x0003e20008011000 */
[----:B------:R-:W-:Y:S05]  /*58e0*/  VOTEU.ALL UP0, P1 ;  /* 0x0000000000ff7886 */ /* 0x000fea0000800000 */
[----:B------:R1:W-:Y:S01]  /*58f0*/  @!UP0 UTMALDG.3D [UR8], [UR4], desc[UR6] ;  /* 0x00000608040085b4 */ /* 0x0003e20008011000 */
[----:B------:R1:W-:Y:S01]  /*5900*/  @!P1 SYNCS.ARRIVE.TRANS64.RED.A0TR RZ, [UR21+0xe0], R0 ;  /* 0x0000e000ffff99a7 */ /* 0x0003e20008300415 */
[----:B------:R-:W-:Y:S01]  /*5910*/  SYNCS.ARRIVE.TRANS64.RED.A1T0 RZ, [UR46], RZ ;  /* 0x000000ffffff79a7 */ /* 0x000fe2000810042e */
[----:B------:R-:W2:Y:S02]  /*5920*/  SYNCS.PHASECHK.TRANS64.TRYWAIT P0, [UR21+0x108], R5 ;  /* 0x00010805ff0075a7 */ /* 0x000ea40008001115 */
[----:B-12---:R-:W-:Y:S05]  /*5930*/  @!P0 BRA `(.L_x_97) ;  /* 0x000000e0007c8947 */ /* 0x006fea0003800000 */
.L_x_248:
        /* <DEDUP_REMOVED lines=11> */
[----:B------:R-:W-:Y:S01]  /*59f0*/  @!UP0 UIADD3 UR8, UPT, UPT, UR21, 0x3200, URZ ;  /* 0x0000320015088890 */ /* 0x000fe2000fffe0ff */
[----:B------:R-:W-:Y:S01]  /*5a00*/  VOTEU.ALL UP0, P1 ;  /* 0x0000000000ff7886 */ /* 0x000fe20000800000 */
[----:B------:R-:W-:Y:S02]  /*5a10*/  UMOV UR50, UR58 ;  /* 0x0000003a00327c82 */ /* 0x000fe40008000000 */
[----:B------:R-:W-:Y:S01]  /*5a20*/  IMAD.U32 R6, RZ, RZ, UR5 ;  /* 0x00000005ff067e24 */ /* 0x000fe2000f8e00ff */
[----:B------:R-:W-:Y:S01]  /*5a30*/  UMOV UR52, UR44 ;  /* 0x0000002c00347c82 */ /* 0x000fe20008000000 */
[----:B------:R-:W-:Y:S01]  /*5a40*/  UMOV UR9, UR49 ;  /* 0x0000003100097c82 */ /* 0x000fe20008000000 */
[----:B------:R-:W-:Y:S01]  /*5a50*/  UMOV UR12, UR44 ;  /* 0x0000002c000c7c82 */ /* 0x000fe20008000000 */
[----:B------:R-:W-:Y:S01]  /*5a60*/  UMOV UR11, UR51 ;  /* 0x00000033000b7c82 */ /* 0x000fe20008000000 */
[----:B------:R-:W-:Y:S01]  /*5a70*/  USHF.L.U32 UR16, UR19, 0x5, URZ ;  /* 0x0000000513107899 */ /* 0x000fe200080006ff */
[----:B------:R-:W-:Y:S01]  /*5a80*/  IMAD.U32 R7, RZ, RZ, UR4 ;  /* 0x00000004ff077e24 */ /* 0x000fe2000f8e00ff */
[----:B------:R-:W-:Y:S04]  /*5a90*/  @!P1 R2UR UR4, R6 ;  /* 0x00000000060492ca */ /* 0x000fe800000e0000 */
[----:B------:R-:W-:Y:S11]  /*5aa0*/  @!P1 R2UR UR5, R7 ;  /* 0x00000000070592ca */ /* 0x000ff600000e0000 */
[----:B------:R-:W-:Y:S02]  /*5ab0*/  @!UPT UIADD3 URZ, UPT, UPT, URZ, URZ, URZ ;  /* 0x000000fffffff290 */ /* 0x000fe4000fffe0ff */
[----:B------:R-:W-:Y:S01]  /*5ac0*/  @!UP0 UTMALDG.3D [UR48], [UR4], desc[UR6] ;  /* 0x00000630040085b4 */ /* 0x000fe20008011000 */
[----:B------:R-:W-:Y:S05]  /*5ad0*/  VOTEU.ALL UP0, P1 ;  /* 0x0000000000ff7886 */ /* 0x000fea0000800000 */
[----:B------:R1:W-:Y:S01]  /*5ae0*/  @!UP0 UTMALDG.3D [UR8], [UR4], desc[UR6] ;  /* 0x00000608040085b4 */ /* 0x0003e20008011000 */
[----:B------:R2:W-:Y:S01]  /*5af0*/  @!P1 SYNCS.ARRIVE.TRANS64.RED.A0TR RZ, [UR21+0xe8], R0 ;  /* 0x0000e800ffff99a7 */ /* 0x0005e20008300415 */
[----:B------:R-:W-:Y:S01]  /*5b00*/  SYNCS.ARRIVE.TRANS64.RED.A1T0 RZ, [UR45], RZ ;  /* 0x000000ffffff79a7 */ /* 0x000fe2000810042d */
[----:B------:R-:W3:Y:S01]  /*5b10*/  SYNCS.PHASECHK.TRANS64.TRYWAIT P0, [UR21+0x110], R5 ;  /* 0x00011005ff0075a7 */ /* 0x000ee20008001115 */
[----:B-1----:R-:W-:Y:S01]  /*5b20*/  UIADD3 UR4, UPT, UPT, UR17, -UR16, URZ ;  /* 0x8000001011047290 */ /* 0x002fe2000fffe0ff */
[----:B--23--:R-:W-:Y:S11]  /*5b30*/  @!P0 BRA `(.L_x_98) ;  /* 0x000000e000148947 */ /* 0x00cff60003800000 */
.L_x_250:
[----:B------:R-:W-:Y:S01]  /*5b40*/  @!P1 IADD3 R2, P0, PT, R12, 0x980, RZ ;  /* 0x000009800c029810 */ /* 0x000fe20007f1e0ff */
[----:B------:R-:W-:Y:S01]  /*5b50*/  VOTEU.ALL UP0, P1 ;  /* 0x0000000000ff7886 */ /* 0x000fe20000800000 */
[----:B------:R-:W-:Y:S02]  /*5b60*/  UIADD3 UR42, UPT, UPT, UR4, 0x40, URZ ;  /* 0x00000040042a7890 */ /* 0x000fe4000fffe0ff */
        /* <DEDUP_REMOVED lines=8> */
[----:B------:R-:W-:Y:S01]  /*5bf0*/  UMOV UR24, 0x0 ;  /* 0x0000000000187882 */ /* 0x000fe20000000000 */
[----:B------:R-:W-:Y:S01]  /*5c00*/  UMOV UR25, 0x10000000 ;  /* 0x1000000000197882 */ /* 0x000fe20000000000 */
[----:B------:R-:W-:Y:S01]  /*5c10*/  UMOV UR43, UR59 ;  /* 0x0000003b002b7c82 */ /* 0x000fe20008000000 */
[----:B------:R-:W-:Y:S01]  /*5c20*/  IMAD.U32 R6, RZ, RZ, UR6 ;  /* 0x00000006ff067e24 */ /* 0x000fe2000f8e00ff */
[----:B------:R-:W-:Y:S01]  /*5c30*/  UMOV UR9, UR41 ;  /* 0x0000002900097c82 */ /* 0x000fe20008000000 */
[----:B------:R-:W-:Y:S01]  /*5c40*/  UMOV UR11, UR59 ;  /* 0x0000003b000b7c82 */ /* 0x000fe20008000000 */
[----:B------:R-:W-:Y:S02]  /*5c50*/  UMOV UR12, UR44 ;  /* 0x0000002c000c7c82 */ /* 0x000fe40008000000 */
[----:B------:R-:W-:Y:S01]  /*5c60*/  @!P1 R2UR UR6, R6 ;  /* 0x00000000060692ca */ /* 0x000fe200000e0000 */
[----:B------:R-:W-:Y:S05]  /*5c70*/  IMAD.U32 R7, RZ, RZ, UR5 ;  /* 0x00000005ff077e24 */ /* 0x000fea000f8e00ff */
        /* <DEDUP_REMOVED lines=9> */
.L_x_252:
[----:B------:R-:W-:Y:S01]  /*5d10*/  @!P1 IADD3 R2, P0, PT, R12, 0x980, RZ ;  /* 0x000009800c029810 */ /* 0x000fe20007f1e0ff */
[----:B------:R-:W-:Y:S01]  /*5d20*/  VOTEU.ALL UP0, P1 ;  /* 0x0000000000ff7886 */ /* 0x000fe20000800000 */
[----:B------:R-:W-:Y:S01]  /*5d30*/  UMOV UR6, 0x0 ;  /* 0x0000000000067882 */ /* 0x000fe20000000000 */
[----:B------:R-:W-:Y:S01]  /*5d40*/  UMOV UR7, 0x10000000 ;  /* 0x1000000000077882 */ /* 0x000fe20000000000 */
[----:B------:R-:W-:Y:S01]  /*5d50*/  @!P1 R2UR UR5, R2 ;  /* 0x00000000020592ca */ /* 0x000fe200000e0000 */
[----:B-1----:R-:W-:Y:S01]  /*5d60*/  @!P1 IMAD.X R0, RZ, RZ, R13, P0 ;  /* 0x000000ffff009224 */ /* 0x002fe200000e060d */
[----:B------:R-:W-:Y:S01]  /*5d70*/  @!UP0 UIADD3 UR10, UPT, UPT, UR4, 0xc0, URZ ;  /* 0x000000c0040a8890 */ /* 0x000fe2000fffe0ff */
[----:B------:R-:W-:Y:S01]  /*5d80*/  SHF.L.U32 R4, RZ, 0x1f, RZ ;  /* 0x0000001fff047819 */ /* 0x000fe200000006ff */
        /* <DEDUP_REMOVED lines=11> */
[----:B------:R-:W-:Y:S02]  /*5e40*/  UMOV UR11, UR35 ;  /* 0x00000023000b7c82 */ /* 0x000fe40008000000 */
        /* <DEDUP_REMOVED lines=10> */
[----:B-1----:R-:W-:Y:S01]  /*5ef0*/  UIADD3 UR4, UPT, UPT, UR17, UR16, URZ ;  /* 0x0000001011047290 */ /* 0x002fe2000fffe0ff */
[----:B--23--:R-:W-:Y:S11]  /*5f00*/  @!P0 BRA `(.L_x_100) ;  /* 0x000000dc00508947 */ /* 0x00cff60003800000 */
.L_x_254:
[----:B------:R-:W-:Y:S01]  /*5f10*/  @!P1 IADD3 R2, P0, PT, R12, 0x980, RZ ;  /* 0x000009800c029810 */ /* 0x000fe20007f1e0ff */
[----:B------:R-:W-:Y:S01]  /*5f20*/  VOTEU.ALL UP0, P1 ;  /* 0x0000000000ff7886 */ /* 0x000fe20000800000 */
[----:B------:R-:W-:Y:S02]  /*5f30*/  UIADD3 UR26, UPT, UPT, UR4, 0x20, URZ ;  /* 0x00000020041a7890 */ /* 0x000fe4000fffe0ff */
[----:B------:R-:W-:Y:S01]  /*5f40*/  @!P1 R2UR UR6, R2 ;  /* 0x00000000020692ca */ /* 0x000fe200000e0000 */
[----:B------:R-:W-:Y:S01]  /*5f50*/  @!P1 IMAD.X R0, RZ, RZ, R13, P0 ;  /* 0x000000ffff009224 */ /* 0x000fe200000e060d */
        /* <DEDUP_REMOVED lines=12> */
[----:B------:R-:W-:Y:S01]  /*6020*/  UMOV UR9, UR57 ;  /* 0x0000003900097c82 */ /* 0x000fe20008000000 */
[----:B------:R-:W-:Y:S01]  /*6030*/  UMOV UR11, UR59 ;  /* 0x0000003b000b7c82 */ /* 0x000fe20008000000 */
[----:B------:R-:W-:Y:S01]  /*6040*/  @!P1 R2UR UR6, R6 ;  /* 0x00000000060692ca */ /* 0x000fe200000e0000 */
[----:B-1----:R-:W-:Y:S01]  /*6050*/  IMAD.U32 R7, RZ, RZ, UR5 ;  /* 0x00000005ff077e24 */ /* 0x002fe2000f8e00ff */
[----:B------:R-:W-:Y:S04]  /*6060*/  UMOV UR12, UR44 ;  /* 0x0000002c000c7c82 */ /* 0x000fe80008000000 */
        /* <DEDUP_REMOVED lines=9> */
.L_x_256:
[----:B------:R-:W-:Y:S01]  /*6100*/  @!P1 IADD3 R2, P0, PT, R12, 0x980, RZ ;  /* 0x000009800c029810 */ /* 0x000fe20007f1e0ff */
[----:B------:R-:W-:Y:S01]  /*6110*/  VOTEU.ALL UP0, P1 ;  /* 0x0000000000ff7886 */ /* 0x000fe20000800000 */
[----:B------:R-:W-:Y:S01]  /*6120*/  UMOV UR6, 0x0 ;  /* 0x0000000000067882 */ /* 0x000fe20000000000 */
[----:B------:R-:W-:Y:S01]  /*6130*/  UMOV UR7, 0x10000000 ;  /* 0x1000000000077882 */ /* 0x000fe20000000000 */
[----:B------:R-:W-:Y:S01]  /*6140*/  @!P1 R2UR UR5, R2 ;  /* 0x00000000020592ca */ /* 0x000fe200000e0000 */
[----:B------:R-:W-:Y:S01]  /*6150*/  @!P1 IMAD.X R0, RZ, RZ, R13, P0 ;  /* 0x000000ffff009224 */ /* 0x000fe200000e060d */
[----:B------:R-:W-:Y:S02]  /*6160*/  @!UP0 UIADD3 UR10, UPT, UPT, UR4, 0xa0, URZ ;  /* 0x000000a0040a8890 */ /* 0x000fe4000fffe0ff */
[----:B------:R-:W-:Y:S02]  /*6170*/  @!UP0 UIADD3 UR27, UPT, UPT, UR59, 0x40, URZ ;  /* 0x000000403b1b8890 */ /* 0x000fe4000fffe0ff */
[----:B------:R-:W-:Y:S01]  /*6180*/  @!P1 R2UR UR4, R0 ;  /* 0x00000000000492ca */ /* 0x000fe200000e0000 */
[----:B------:R-:W-:Y:S01]  /*6190*/  @!UP0 UIADD3 UR24, UPT, UPT, UR21, 0x2200, URZ ;  /* 0x0000220015188890 */ /* 0x000fe2000fffe0ff */
[----:B------:R-:W-:Y:S01]  /*61a0*/  @!P1 IMAD.MOV.U32 R0, RZ, RZ, 0x2000 ;  /* 0x00002000ff009424 */ /* 0x000fe200078e00ff */
[----:B------:R-:W-:Y:S02]  /*61b0*/  @!UP0 UIADD3 UR8, UPT, UPT, UR21, 0x3200, URZ ;  /* 0x0000320015088890 */ /* 0x000fe4000fffe0ff */
[----:B------:R-:W-:Y:S02]  /*61c0*/  UISETP.NE.AND UP0, UPT, UR19, URZ, UPT ;  /* 0x000000ff1300728c */ /* 0x000fe4000bf05270 */
[----:B------:R-:W-:Y:S01]  /*61d0*/  IMAD.U32 R6, RZ, RZ, UR5 ;  /* 0x00000005ff067e24 */ /* 0x000fe2000f8e00ff */
[----:B------:R-:W-:Y:S01]  /*61e0*/  UMOV UR25, UR49 ;  /* 0x0000003100197c82 */ /* 0x000fe20008000000 */
[----:B------:R-:W-:Y:S01]  /*61f0*/  UMOV UR28, UR44 ;  /* 0x0000002c001c7c82 */ /* 0x000fe20008000000 */
[----:B------:R-:W-:Y:S01]  /*6200*/  UMOV UR9, UR49 ;  /* 0x0000003100097c82 */ /* 0x000fe20008000000 */
[----:B------:R-:W-:Y:S01]  /*6210*/  UMOV UR12, UR44 ;  /* 0x0000002c000c7c82 */ /* 0x000fe20008000000 */
[----:B------:R-:W-:Y:S01]  /*6220*/  UMOV UR11, UR27 ;  /* 0x0000001b000b7c82 */ /* 0x000fe20008000000 */
[----:B-1----:R-:W-:Y:S01]  /*6230*/  IMAD.U32 R7, RZ, RZ, UR4 ;  /* 0x00000004ff077e24 */ /* 0x002fe2000f8e00ff */
[----:B------:R-:W-:Y:S02]  /*6240*/  @!P1 R2UR UR4, R6 ;  /* 0x00000000060492ca */ /* 0x000fe400000e0000 */
[----:B------:R-:W-:Y:S02]  /*6250*/  @!UP0 UIADD3 UR18, UPT, UPT, UR17, URZ, URZ ;  /* 0x000000ff11128290 */ /* 0x000fe4000fffe0ff */
[----:B------:R-:W-:Y:S01]  /*6260*/  @!P1 R2UR UR5, R7 ;  /* 0x00000000070592ca */ /* 0x000fe200000e0000 */
[----:B------:R-:W-:Y:S11]  /*6270*/  VOTEU.ALL UP0, P1 ;  /* 0x0000000000ff7886 */ /* 0x000ff60000800000 */
[----:B------:R-:W-:Y:S01]  /*6280*/  @!UPT UIADD3 URZ, UPT, UPT, URZ, URZ, URZ ;  /* 0x000000fffffff290 */ /* 0x000fe2000fffe0ff */
[----:B------:R1:W-:Y:S01]  /*6290*/  @!UP0 UTMALDG.3D [UR24], [UR4], desc[UR6] ;  /* 0x00000618040085b4 */ /* 0x0003e20008011000 */
[----:B------:R-:W-:Y:S05]  /*62a0*/  VOTEU.ALL UP0, P1 ;  /* 0x0000000000ff7886 */ /* 0x000fea0000800000 */
[----:B------:R1:W-:Y:S01]  /*62b0*/  @!UP0 UTMALDG.3D [UR8], [UR4], desc[UR6] ;  /* 0x00000608040085b4 */ /* 0x0003e20008011000 */
[----:B------:R1:W-:Y:S01]  /*62c0*/  @!P1 SYNCS.ARRIVE.TRANS64.RED.A0TR RZ, [UR21+0xe8], R0 ;  /* 0x0000e800ffff99a7 */ /* 0x0003e20008300415 */
[----:B------:R-:W-:Y:S01]  /*62d0*/  SYNCS.ARRIVE.TRANS64.RED.A1T0 RZ, [UR45], RZ ;  /* 0x000000ffffff79a7 */ /* 0x000fe2000810042d */
[----:B------:R-:W2:Y:S02]  /*62e0*/  SYNCS.PHASECHK.TRANS64.TRYWAIT P0, [UR21+0x110], R4 ;  /* 0x00011004ff0075a7 */ /* 0x000ea40008001115 */
[----:B-12---:R-:W-:Y:S05]  /*62f0*/  @!P0 BRA `(.L_x_102) ;  /* 0x000000d800848947 */ /* 0x006fea0003800000 */
.L_x_258:
[----:B------:R-:W-:Y:S01]  /*6300*/  @!P1 IADD3 R2, P0, PT, R12, 0x980, RZ ;  /* 0x000009800c029810 */ /* 0x000fe20007f1e0ff */
[----:B------:R-:W-:Y:S01]  /*6310*/  VOTEU.ALL UP0, P1 ;  /* 0x0000000000ff7886 */ /* 0x000fe20000800000 */
[----:B------:R-:W-:Y:S01]  /*6320*/  UMOV UR6, 0x0 ;  /* 0x0000000000067882 */ /* 0x000fe20000000000 */
[----:B------:R-:W-:Y:S01]  /*6330*/  UMOV UR7, 0x10000000 ;  /* 0x1000000000077882 */ /* 0x000fe20000000000 */
[----:B------:R-:W-:Y:S01]  /*6340*/  @!P1 R2UR UR5, R2 ;  /* 0x00000000020592ca */ /* 0x000fe200000e0000 */
[----:B------:R-:W-:Y:S01]  /*6350*/  @!P1 IMAD.X R0, RZ, RZ, R13, P0 ;  /* 0x000000ffff009224 */ /* 0x000fe200000e060d */
[----:B------:R-:W-:Y:S01]  /*6360*/  @!UP0 UIADD3 UR16, UPT, UPT, UR21, 0x4200, URZ ;  /* 0x0000420015108890 */ /* 0x000fe2000fffe0ff */
[----:B------:R-:W-:Y:S01]  /*6370*/  VIADD R10, R10, 0x1 ;  /* 0x000000010a0a7836 */ /* 0x000fe20000000000 */
        /* <DEDUP_REMOVED lines=9> */
[----:B------:R-:W-:Y:S01]  /*6410*/  UMOV UR9, UR41 ;  /* 0x0000002900097c82 */ /* 0x000fe20008000000 */
[----:B------:R-:W-:Y:S01]  /*6420*/  UMOV UR11, UR59 ;  /* 0x0000003b000b7c82 */ /* 0x000fe20008000000 */
[----:B------:R-:W-:Y:S03]  /*6430*/  UMOV UR12, UR44 ;  /* 0x0000002c000c7c82 */ /* 0x000fe60008000000 */
[----:B-1----:R-:W-:Y:S01]  /*6440*/  IMAD.U32 R7, RZ, RZ, UR4 ;  /* 0x00000004ff077e24 */ /* 0x002fe2000f8e00ff */
        /* <DEDUP_REMOVED lines=10> */
.L_x_260:
[----:B------:R-:W-:Y:S01]  /*64f0*/  UIADD3 UR29, UPT, UPT, UR29, 0x1, URZ ;  /* 0x000000011d1d7890 */ /* 0x000fe2000fffe0ff */
[----:B------:R-:W-:Y:S01]  /*6500*/  @!P1 IADD3 R2, P0, PT, R12, 0x980, RZ ;  /* 0x000009800c029810 */ /* 0x000fe20007f1e0ff */
[----:B------:R-:W-:Y:S01]  /*6510*/  UPLOP3.LUT UP1, UPT, UPT, UPT, UPT, 0x80, 0x8 ;  /* 0x000000000008789c */ /* 0x000fe20003f2f070 */
[----:B------:R-:W-:Y:S01]  /*6520*/  R2UR UR24, R178 ;  /* 0x00000000b21872ca */ /* 0x000fe200000e0000 */
[----:B------:R-:W-:Y:S01]  /*6530*/  VOTEU.ALL UP0, P1 ;  /* 0x0000000000ff7886 */ /* 0x000fe20000800000 */
[----:B------:R-:W-:Y:S01]  /*6540*/  @!P1 R2UR UR5, R2 ;  /* 0x00000000020592ca */ /* 0x000fe200000e0000 */
[----:B------:R-:W-:Y:S01]  /*6550*/  @!P1 IMAD.X R0, RZ, RZ, R13, P0 ;  /* 0x000000ffff009224 */ /* 0x000fe200000e060d */
[----:B------:R-:W-:Y:S01]  /*6560*/  UMOV UR6, 0x0 ;  /* 0x0000000000067882 */ /* 0x000fe20000000000 */
[----:B------:R-:W-:Y:S01]  /*6570*/  UMOV UR7, 0x10000000 ;  /* 0x1000000000077882 */ /* 0x000fe20000000000 */
[----:B------:R-:W-:Y:S01]  /*6580*/  @!UP0 UIADD3 UR19, UPT, UPT, UR59, 0x40, URZ ;  /* 0x000000403b138890 */ /* 0x000fe2000fffe0ff */
[----:B------:R-:W-:Y:S01]  /*6590*/  R2UR UR25, R179 ;  /* 0x00000000b31972ca */ /* 0x000fe200000e0000 */
[----:B------:R-:W-:Y:S01]  /*65a0*/  @!UP0 UIADD3 UR16, UPT, UPT, UR21, 0x6200, URZ ;  /* 0x0000620015108890 */ /* 0x000fe2000fffe0ff */
[----:B------:R-:W-:Y:S01]  /*65b0*/  @!P1 R2UR UR4, R0 ;  /* 0x00000000000492ca */ /* 0x000fe200000e0000 */
[----:B------:R-:W-:Y:S01]  /*65c0*/  @!UP0 UIADD3 UR10, UPT, UPT, UR18, 0x80, URZ ;  /* 0x00000080120a8890 */ /* 0x000fe2000fffe0ff */
[----:B------:R-:W-:Y:S01]  /*65d0*/  ISETP.NE.AND P0, PT, R10, 0x2, PT ;  /* 0x000000020a00780c */ /* 0x000fe20003f05270 */
[----:B------:R-:W-:Y:S01]  /*65e0*/  @!UP0 UIADD3 UR8, UPT, UPT, UR21, 0x7200, URZ ;  /* 0x0000720015088890 */ /* 0x000fe2000fffe0ff */
[----:B------:R-:W-:Y:S02]  /*65f0*/  VOTEU.ALL UP0, P1 ;  /* 0x0000000000ff7886 */ /* 0x000fe40000800000 */
[----:B------:R-:W-:Y:S01]  /*6600*/  IMAD.U32 R6, RZ, RZ, UR5 ;  /* 0x00000005ff067e24 */ /* 0x000fe2000f8e00ff */
[----:B------:R-:W-:Y:S01]  /*6610*/  UMOV UR17, UR33 ;  /* 0x0000002100117c82 */ /* 0x000fe20008000000 */
[----:B------:R-:W-:Y:S01]  /*6620*/  UMOV UR20, UR44 ;  /* 0x0000002c00147c82 */ /* 0x000fe20008000000 */
[----:B------:R-:W-:Y:S01]  /*6630*/  UMOV UR9, UR33 ;  /* 0x0000002100097c82 */ /* 0x000fe20008000000 */
[----:B------:R-:W-:Y:S01]  /*6640*/  UMOV UR12, UR44 ;  /* 0x0000002c000c7c82 */ /* 0x000fe20008000000 */
[----:B------:R-:W-:Y:S01]  /*6650*/  UMOV UR11, UR19 ;  /* 0x00000013000b7c82 */ /* 0x000fe20008000000 */
[----:B------:R-:W-:Y:S01]  /*6660*/  SEL R0, RZ, 0x1, P0 ;  /* 0x00000001ff007807 */ /* 0x000fe20000000000 */
[----:B-1----:R-:W-:Y:S01]  /*6670*/  IMAD.U32 R7, RZ, RZ, UR4 ;  /* 0x00000004ff077e24 */ /* 0x002fe2000f8e00ff */
[----:B------:R-:W-:Y:S01]  /*6680*/  @!P1 R2UR UR4, R6 ;  /* 0x00000000060492ca */ /* 0x000fe200000e0000 */
[----:B------:R-:W-:Y:S01]  /*6690*/  UIADD3 UR24, UPT, UPT, UR13, UR24, URZ ;  /* 0x000000180d187290 */ /* 0x000fe2000fffe0ff */
[----:B------:R-:W-:Y:S01]  /*66a0*/  LOP3.LUT R9, R9, R0, RZ, 0x3c, !PT ;  /* 0x0000000009097212 */ /* 0x000fe200078e3cff */
[----:B------:R-:W-:Y:S01]  /*66b0*/  UIADD3 UR27, UPT, UPT, UR14, UR25, URZ ;  /* 0x000000190e1b7290 */ /* 0x000fe2000fffe0ff */
[----:B------:R-:W-:Y:S01]  /*66c0*/  @!P1 R2UR UR5, R7 ;  /* 0x00000000070592ca */ /* 0x000fe200000e0000 */
[----:B------:R-:W-:Y:S01]  /*66d0*/  UMOV UR44, UR47 ;  /* 0x0000002f002c7c82 */ /* 0x000fe20008000000 */
[----:B------:R-:W-:Y:S11]  /*66e0*/  SEL R10, R10, RZ, P0 ;  /* 0x000000ff0a0a7207 */ /* 0x000ff60000000000 */
[----:B------:R1:W-:Y:S01]  /*66f0*/  @!UP0 UTMALDG.3D [UR16], [UR4], desc[UR6] ;  /* 0x00000610040085b4 */ /* 0x0003e20008011000 */
[----:B------:R-:W-:Y:S05]  /*6700*/  VOTEU.ALL UP0, P1 ;  /* 0x0000000000ff7886 */ /* 0x000fea0000800000 */
[----:B------:R1:W-:Y:S01]  /*6710*/  @!UP0 UTMALDG.3D [UR8], [UR4], desc[UR6] ;  /* 0x00000608040085b4 */ /* 0x0003e20008011000 */
[----:B------:R1:W-:Y:S01]  /*6720*/  @!P1 SYNCS.ARRIVE.TRANS64.RED.A0TR RZ, [UR21+0xf8], R3 ;  /* 0x0000f803ffff99a7 */ /* 0x0003e20008300415 */
[----:B------:R-:W-:Y:S01]  /*6730*/  SYNCS.ARRIVE.TRANS64.RED.A1T0 RZ, [UR37], RZ ;  /* 0x000000ffffff79a7 */ /* 0x000fe20008100425 */
[----:B------:R-:W-:Y:S05]  /*6740*/  BRA.U UP3, `(.L_x_104) ;  /* 0xffffffe503e87547 */ /* 0x000fea000b83ffff */
[----:B------:R-:W2:Y:S02]  /*6750*/  SYNCS.PHASECHK.TRANS64.TRYWAIT P0, [UR21+0x100], R5 ;  /* 0x00010005ff0075a7 */ /* 0x000ea40008001115 */
[----:B--2---:R-:W-:Y:S05]  /*6760*/  @!P0 BRA `(.L_x_105) ;  /* 0x000000d400988947 */ /* 0x004fea0003800000 */
.L_x_262:
[----:B------:R-:W3:Y:S02]  /*6770*/  SYNCS.PHASECHK.TRANS64.TRYWAIT P0, [UR21+0x108], R5 ;  /* 0x00010805ff0075a7 */ /* 0x000ee40008001115 */
[----:B---3--:R-:W-:Y:S05]  /*6780*/  @!P0 BRA `(.L_x_106) ;  /* 0x000000d400a88947 */ /* 0x008fea0003800000 */
.L_x_264:
[----:B------:R-:W3:Y:S01]  /*6790*/  SYNCS.PHASECHK.TRANS64.TRYWAIT P0, [UR21+0x110], R5 ;  /* 0x00011005ff0075a7 */ /* 0x000ee20008001115 */
[----:B--2---:R-:W-:Y:S01]  /*67a0*/  HFMA2 R0, -RZ, RZ, 0, 5.9604644775390625e-08 ;  /* 0x00000001ff007431 */ /* 0x004fe200000001ff */
[----:B---3--:R-:W-:Y:S06]  /*67b0*/  @!P0 BRA `(.L_x_107) ;  /* 0x000000d400b48947 */ /* 0x008fec0003800000 */
.L_x_266:
[----:B--2---:R-:W-:Y:S02]  /*67c0*/  MOV R2, UR21 ;  /* 0x0000001500027c02 */ /* 0x004fe40008000f00 */
[----:B-1----:R-:W-:-:S07]  /*67d0*/  SHF.L.U32 R3, R0, 0x1f, RZ ;  /* 0x0000001f00037819 */ /* 0x002fce00000006ff */
.L_x_108:
[----:B-1----:R1:W2:Y:S02]  /*67e0*/  SYNCS.PHASECHK.TRANS64.TRYWAIT P0, [R2+URZ+0x118], R3 ;  /* 0x00011803020075a7 */ /* 0x0022a400080011ff */
[----:B--2---:R-:W-:Y:S05]  /*67f0*/  @!P0 NANOSLEEP.SYNCS 0x989680 ;  /* 0x009896800000895d */ /* 0x004fea0003900000 */
[----:B------:R-:W2:Y:S02]  /*6800*/  @!P0 SYNCS.PHASECHK.TRANS64 P0, [R2+URZ+0x118], R3 ;  /* 0x00011803020085a7 */ /* 0x000ea400080010ff */
[----:B--2---:R-:W-:Y:S05]  /*6810*/  @P0 EXIT ;  /* 0x000000000000094d */ /* 0x004fea0003800000 */
[----:B------:R-:W-:Y:S05]  /*6820*/  BRA `(.L_x_108) ;  /* 0xfffffffc00ec7947 */ /* 0x000fea000383ffff */
.L_x_89:
[----:B------:R-:W-:-:S06]  /*6830*/  UISETP.GE.AND UP0, UPT, UR18, 0x4, UPT ;  /* 0x000000041200788c */ /* 0x000fcc000bf06270 */
[----:B------:R-:W-:-:S13]  /*6840*/  PLOP3.LUT P0, PT, PT, PT, UP0, 0x80, 0x8 ;  /* 0x000000000008781c */ /* 0x000fda0003f0f008 */
[----:B-1----:R-:W-:Y:S05]  /*6850*/  @!P0 EXIT ;  /* 0x000000000000894d */ /* 0x002fea0003800000 */
[----:B------:R-:W1:Y:S08]  /*6860*/  S2UR UR4, SR_CgaCtaId ;  /* 0x00000000000479c3 */ /* 0x000e700000008800 */
[----:B------:R-:W-:Y:S01]  /*6870*/  BAR.SYNC.DEFER_BLOCKING 0x6, 0xa0 ;  /* 0x0182800000007b1d */ /* 0x000fe20000010000 */
[C---:B------:R-:W-:Y:S01]  /*6880*/  IMAD.SHL.U32 R5, R184.reuse, 0x20, RZ ;  /* 0x00000020b8057824 */ /* 0x040fe200078e00ff */
[----:B------:R-:W-:Y:S01]  /*6890*/  LOP3.LUT R185, R184, 0x2, RZ, 0xc0, !PT ;  /* 0x00000002b8b97812 */ /* 0x000fe200078ec0ff */
[----:B------:R-:W-:-:S02]  /*68a0*/  IMAD.SHL.U32 R188, R177, 0x400, RZ ;  /* 0x00000400b1bc7824 */ /* 0x000fc400078e00ff */
[----:B------:R-:W-:Y:S02]  /*68b0*/  HFMA2 R186, -RZ, RZ, 0, 0 ;  /* 0x00000000ffba7431 */ /* 0x000fe400000001ff */
[C---:B------:R-:W-:Y:S01]  /*68c0*/  IMAD.SHL.U32 R0, R184.reuse, 0x4, RZ ;  /* 0x00000004b8007824 */ /* 0x040fe200078e00ff */
[----:B------:R-:W-:Y:S01]  /*68d0*/  UMOV UR45, 0x400 ;  /* 0x00000400002d7882 */ /* 0x000fe20000000000 */
[----:B------:R-:W2:Y:S01]  /*68e0*/  LDC.64 R174, c[0x0][0xcb0] ;  /* 0x00032c00ffae7b82 */ /* 0x000ea20000000a00 */
[C---:B------:R-:W-:Y:S01]  /*68f0*/  LOP3.LUT R7, R5.reuse, 0x320, RZ, 0xc0, !PT ;  /* 0x0000032005077812 */ /* 0x040fe200078ec0ff */
[C---:B------:R-:W-:Y:S01]  /*6900*/  IMAD.U32 R2, R184.reuse, 0x10000, RZ ;  /* 0x00010000b8027824 */ /* 0x040fe200078e00ff */
[----:B------:R-:W-:Y:S01]  /*6910*/  LOP3.LUT R5, R5, 0xc0, RZ, 0xc0, !PT ;  /* 0x000000c005057812 */ /* 0x000fe200078ec0ff */
[----:B------:R-:W-:Y:S01]  /*6920*/  IMAD.MOV.U32 R183, RZ, RZ, RZ ;  /* 0x000000ffffb77224 */ /* 0x000fe200078e00ff */
[----:B------:R-:W-:Y:S01]  /*6930*/  LOP3.LUT R188, R7, 0x400, R188, 0xf8, !PT ;  /* 0x0000040007bc7812 */ /* 0x000fe200078ef8bc */
[----:B------:R-:W-:Y:S01]  /*6940*/  IMAD.MOV R185, RZ, RZ, -R185 ;  /* 0x000000ffffb97224 */ /* 0x000fe200078e0ab9 */
[----:B------:R-:W-:Y:S01]  /*6950*/  LOP3.LUT R5, R5, 0x18, R0, 0xf8, !PT ;  /* 0x0000001805057812 */ /* 0x000fe200078ef800 */
[----:B------:R-:W3:Y:S01]  /*6960*/  LDC.64 R172, c[0x0][0xca8] ;  /* 0x00032a00ffac7b82 */ /* 0x000ee20000000a00 */
[----:B------:R-:W-:Y:S01]  /*6970*/  LOP3.LUT R184, R184, 0x4, RZ, 0xc0, !PT ;  /* 0x00000004b8b87812 */ /* 0x000fe200078ec0ff */
[----:B------:R-:W4:Y:S01]  /*6980*/  LDCU UR63, c[0x0][0x370] ;  /* 0x00006e00ff3f77ac */ /* 0x000f220008000800 */
[----:B------:R-:W-:-:S02]  /*6990*/  LOP3.LUT R188, R188, R5, RZ, 0xfc, !PT ;  /* 0x00000005bcbc7212 */ /* 0x000fc400078efcff */
[----:B------:R-:W-:Y:S01]  /*69a0*/  LOP3.LUT R2, R2, 0x200000, RZ, 0xc0, !PT ;  /* 0x0020000002027812 */ /* 0x000fe200078ec0ff */
[----:B------:R-:W2:Y:S01]  /*69b0*/  LDCU.64 UR54, c[0x0][0x348] ;  /* 0x00006900ff3677ac */ /* 0x000ea20008000a00 */
[----:B------:R-:W-:Y:S01]  /*69c0*/  IADD3 R187, PT, PT, -R184, 0x2, RZ ;  /* 0x00000002b8bb7810 */ /* 0x000fe20007ffe1ff */
[----:B------:R-:W-:Y:S01]  /*69d0*/  IMAD.MOV R184, RZ, RZ, -R184 ;  /* 0x000000ffffb87224 */ /* 0x000fe200078e0ab8 */
[----:B------:R-:W-:Y:S01]  /*69e0*/  LOP3.LUT R189, R177, 0x3, RZ, 0xc0, !PT ;  /* 0x00000003b1bd7812 */ /* 0x000fe200078ec0ff */
[----:B-1----:R-:W-:Y:S01]  /*69f0*/  ULEA UR45, UR4, UR45, 0x18 ;  /* 0x0000002d042d7291 */ /* 0x002fe2000f8ec0ff */
[----:B------:R-:W-:Y:S01]  /*6a00*/  SHF.L.U32 R187, R187, 0x4, RZ ;  /* 0x00000004bbbb7819 */ /* 0x000fe200000006ff */
[----:B------:R-:W1:Y:S01]  /*6a10*/  LDCU.64 UR4, c[0x0][0xc90] ;  /* 0x00019200ff0477ac */ /* 0x000e620008000a00 */
[----:B------:R-:W2:Y:S06]  /*6a20*/  LDCU UR42, c[0x0][0xf0c] ;  /* 0x0001e180ff2a77ac */ /* 0x000eac0008000800 */
[----:B------:R-:W4:Y:S01]  /*6a30*/  LDS R3, [UR45+0x1b0] ;  /* 0x0001b02dff037984 */ /* 0x000f220008000800 */
[----:B------:R-:W2:Y:S01]  /*6a40*/  LDCU UR38, c[0x0][0xf30] ;  /* 0x0001e600ff2677ac */ /* 0x000ea20008000800 */
[----:B------:R-:W2:Y:S01]  /*6a50*/  LDCU.64 UR60, c[0x0][0xc88] ;  /* 0x00019100ff3c77ac */ /* 0x000ea20008000a00 */
[----:B------:R-:W2:Y:S01]  /*6a60*/  LDCU.64 UR40, c[0x0][0xf28] ;  /* 0x0001e500ff2877ac */ /* 0x000ea20008000a00 */
[----:B-1----:R-:W-:Y:S01]  /*6a70*/  IMAD.U32 R191, RZ, RZ, UR4 ;  /* 0x00000004ffbf7e24 */ /* 0x002fe2000f8e00ff */
[----:B------:R-:W-:Y:S01]  /*6a80*/  UIADD3 UR4, UPT, UPT, UR45, 0x200, URZ ;  /* 0x000002002d047890 */ /* 0x000fe2000fffe0ff */
[----:B------:R-:W-:Y:S01]  /*6a90*/  IMAD.U32 R190, RZ, RZ, UR5 ;  /* 0x00000005ffbe7e24 */ /* 0x000fe2000f8e00ff */
[----:B------:R-:W1:Y:S04]  /*6aa0*/  LDCU.128 UR56, c[0x0][0xf10] ;  /* 0x0001e200ff3877ac */ /* 0x000e680008000c00 */
[----:B------:R-:W-:Y:S01]  /*6ab0*/  IMAD.U32 R181, RZ, RZ, UR4 ;  /* 0x00000004ffb57e24 */ /* 0x000fe2000f8e00ff */
[----:B------:R-:W1:Y:S03]  /*6ac0*/  LDCU UR62, c[0x0][0x374] ;  /* 0x00006e80ff3e77ac */ /* 0x000e660008000800 */
[----:B------:R-:W-:Y:S01]  /*6ad0*/  IMAD R188, R188, 0x2, R181 ;  /* 0x00000002bcbc7824 */ /* 0x000fe200078e02b5 */
[----:B------:R-:W-:Y:S01]  /*6ae0*/  UMOV UR43, URZ ;  /* 0x000000ff002b7c82 */ /* 0x000fe20008000000 */
[----:B------:R-:W-:Y:S01]  /*6af0*/  UMOV UR53, URZ ;  /* 0x000000ff00357c82 */ /* 0x000fe20008000000 */
[----:B------:R-:W-:Y:S01]  /*6b00*/  UMOV UR47, URZ ;  /* 0x000000ff002f7c82 */ /* 0x000fe20008000000 */
[----:B-1234-:R-:W-:-:S07]  /*6b10*/  IADD3 R2, PT, PT, R3, R2, RZ ;  /* 0x0000000203027210 */ /* 0x01efce0007ffe0ff */
.L_x_200:
[C---:B------:R-:W-:Y:S02]  /*6b20*/  LEA R0, R183.reuse, UR45, 0x3 ;  /* 0x0000002db7007c11 */ /* 0x040fe4000f8e18ff */
[----:B------:R-:W-:Y:S02]  /*6b30*/  SHF.L.U32 R3, R186, 0x1f, RZ ;  /* 0x0000001fba037819 */ /* 0x000fe400000006ff */
[----:B--2---:R-:W-:Y:S02]  /*6b40*/  LEA R5, R183, UR45, 0x4 ;  /* 0x0000002db7057c11 */ /* 0x004fe4000f8e20ff */
[----:B------:R-:W1:Y:S02]  /*6b50*/  SYNCS.PHASECHK.TRANS64.TRYWAIT P0, [R0+URZ+0x130], R3 ;  /* 0x00013003000075a7 */ /* 0x000e6400080011ff */
[----:B-1-3--:R-:W-:Y:S05]  /*6b60*/  @!P0 BRA `(.L_x_109) ;  /* 0x000000d000e08947 */ /* 0x00afea0003800000 */
.L_x_267:
[----:B------:R-:W-:Y:S01]  /*6b70*/  R2UR UR7, R192 ;  /* 0x00000000c00772ca */ /* 0x000fe200000e0000 */
[----:B------:R-:W2:Y:S01]  /*6b80*/  LDS.128 R4, [R5+0x190] ;  /* 0x0001900005047984 */ /* 0x000ea20000000c00 */
[----:B-1----:R-:W-:Y:S01]  /*6b90*/  VIADD R0, R0, 0x140 ;  /* 0x0000014000007836 */ /* 0x002fe20000000000 */
[----:B------:R-:W-:Y:S04]  /*6ba0*/  UISETP.GE.AND UP0, UPT, UR39, 0x1, UPT ;  /* 0x000000012700788c */ /* 0x000fe8000bf06270 */
[----:B------:R-:W-:Y:S01]  /*6bb0*/  PRMT R0, RZ, 0x654, R0 ;  /* 0x00000654ff007816 */ /* 0x000fe20000000000 */
[----:B------:R-:W-:Y:S01]  /*6bc0*/  @!PT LDS RZ, [RZ] ;  /* 0x00000000fffff984 */ /* 0x000fe20000000800 */
[----:B------:R-:W-:Y:S01]  /*6bd0*/  @!PT LDS RZ, [RZ] ;  /* 0x00000000fffff984 */ /* 0x000fe20000000800 */
[----:B------:R-:W-:Y:S01]  /*6be0*/  @!PT LDS RZ, [RZ] ;  /* 0x00000000fffff984 */ /* 0x000fe20000000800 */
[----:B------:R-:W-:Y:S01]  /*6bf0*/  @!PT LDS RZ, [RZ] ;  /* 0x00000000fffff984 */ /* 0x000fe20000000800 */
[----:B------:R1:W-:Y:S06]  /*6c00*/  MEMBAR.ALL.CTA ;  /* 0x0000000000007992 */ /* 0x0003ec0000008000 */
[----:B-1----:R-:W1:Y:S02]  /*6c10*/  FENCE.VIEW.ASYNC.S ;  /* 0x00000000000073c6 */ /* 0x002e640000000000 */
[----:B-1----:R1:W-:Y:S01]  /*6c20*/  SYNCS.ARRIVE.TRANS64.RED.A1T0 RZ, [R0+URZ], RZ ;  /* 0x000000ff00ff79a7 */ /* 0x0023e200081004ff */
[----:B--2---:R-:W-:Y:S11]  /*6c30*/  LOP3.LUT P0, RZ, R6, 0x1, RZ, 0xc0, !PT ;  /* 0x0000000106ff7812 */ /* 0x004ff6000780c0ff */
[----:B------:R-:W-:Y:S02]  /*6c40*/  @!UPT UIADD3 URZ, UPT, UPT, URZ, URZ, URZ ;  /* 0x000000fffffff290 */ /* 0x000fe4000fffe0ff */
[----:B------:R-:W-:Y:S01]  /*6c50*/  VOTEU.ANY UP1, P0 ;  /* 0x0000000000ff7886 */ /* 0x000fe20000020100 */
[----:B------:R-:W-:Y:S01]  /*6c60*/  PLOP3.LUT P0, PT, PT, PT, UP1, 0x80, 0x8 ;  /* 0x000000000008781c */ /* 0x000fe20003f0f018 */
[----:B------:R-:W-:Y:S06]  /*6c70*/  UP2UR UR4, UPR, URZ, 0x2 ;  /* 0x00000002ff047883 */ /* 0x000fec0008000000 */
[----:B------:R-:W-:Y:S06]  /*6c80*/  IMAD.U32 R193, RZ, RZ, UR4 ;  /* 0x00000004ffc17e24 */ /* 0x000fec000f8e00ff */
[----:B------:R-:W-:Y:S02]  /*6c90*/  @P0 SHF.R.U32.HI R3, RZ, 0x10, R5 ;  /* 0x00000010ff030819 */ /* 0x000fe40000011605 */
[----:B------:R-:W-:Y:S02]  /*6ca0*/  @P0 MOV R8, R4 ;  /* 0x0000000400080202 */ /* 0x000fe40000000f00 */
[----:B------:R-:W-:Y:S02]  /*6cb0*/  @P0 R2UR UR4, R3 ;  /* 0x00000000030402ca */ /* 0x000fe400000e0000 */
[----:B------:R-:W-:Y:S02]  /*6cc0*/  @P0 LOP3.LUT R4, R5, 0xffff, RZ, 0xc0, !PT ;  /* 0x0000ffff05040812 */ /* 0x000fe400078ec0ff */
[----:B------:R-:W-:Y:S02]  /*6cd0*/  @P0 R2UR UR6, R8 ;  /* 0x00000000080602ca */ /* 0x000fe400000e0000 */
[----:B------:R-:W-:Y:S07]  /*6ce0*/  @P0 R2UR UR5, R4 ;  /* 0x00000000040502ca */ /* 0x000fee00000e0000 */
[----:B------:R-:W-:Y:S02]  /*6cf0*/  @UP1 UMOV UR7, UR4 ;  /* 0x0000000400071c82 */ /* 0x000fe40008000000 */
[----:B------:R-:W-:Y:S02]  /*6d00*/  IMAD.U32 R192, RZ, RZ, UR7 ;  /* 0x00000007ffc07e24 */ /* 0x000fe4000f8e00ff */
[----:B------:R-:W-:Y:S02]  /*6d10*/  @UP1 UMOV UR37, UR6 ;  /* 0x0000000600251c82 */ /* 0x000fe40008000000 */
[----:B------:R-:W-:Y:S01]  /*6d20*/  @UP1 UMOV UR36, UR5 ;  /* 0x0000000500241c82 */ /* 0x000fe20008000000 */
[----:B-1----:R-:W-:Y:S05]  /*6d30*/  BRA.U !UP0, `(.L_x_110) ;  /* 0x0000000108cc7547 */ /* 0x002fea000b800000 */
[----:B------:R-:W1:Y:S01]  /*6d40*/  LDCU UR12, c[0x0][0xf20] ;  /* 0x0001e400ff0c77ac */ /* 0x000e620008000800 */
[----:B------:R-:W-:Y:S02]  /*6d50*/  UIMAD.WIDE.U32 UR4, UR62, UR59, URZ ;  /* 0x0000003b3e0472a5 */ /* 0x000fe4000f8e00ff */
[----:B------:R-:W-:Y:S02]  /*6d60*/  UIMAD.WIDE.U32 UR6, UR63, UR56, URZ ;  /* 0x000000383f0672a5 */ /* 0x000fe4000f8e00ff */
[----:B------:R-:W-:Y:S02]  /*6d70*/  UISETP.NE.AND UP0, UPT, UR58, 0x1, UPT ;  /* 0x000000013a00788c */ /* 0x000fe4000bf05270 */
[----:B------:R-:W-:Y:S02]  /*6d80*/  UIMAD.WIDE.U32 UR8, UR36, UR59, URZ ;  /* 0x0000003b240872a5 */ /* 0x000fe4000f8e00ff */
[----:B------:R-:W-:Y:S02]  /*6d90*/  UISETP.NE.AND UP1, UPT, UR42, 0x1, UPT ;  /* 0x000000012a00788c */ /* 0x000fe4000bf25270 */
[----:B------:R-:W-:Y:S02]  /*6da0*/  UIMAD.WIDE.U32 UR10, UR37, UR56, URZ ;  /* 0x00000038250a72a5 */ /* 0x000fe4000f8e00ff */
[----:B------:R-:W-:Y:S01]  /*6db0*/  UISETP.NE.AND UP2, UPT, UR39, 0x1, UPT ;  /* 0x000000012700788c */ /* 0x000fe2000bf45270 */
[----:B------:R-:W-:Y:S02]  /*6dc0*/  UMOV UR4, UR5 ;  /* 0x0000000500047c82 */ /* 0x000fe40008000000 */
[----:B-1----:R-:W-:Y:S03]  /*6dd0*/  USHF.R.U32.HI UR5, URZ, UR12, UR4 ;  /* 0x0000000cff057299 */ /* 0x002fe60008011604 */
[----:B------:R-:W-:Y:S02]  /*6de0*/  UMOV UR4, UR7 ;  /* 0x0000000700047c82 */ /* 0x000fe40008000000 */
[----:B------:R-:W-:Y:S02]  /*6df0*/  USHF.R.U32.HI UR7, URZ, UR57, UR4 ;  /* 0x00000039ff077299 */ /* 0x000fe40008011604 */
[----:B------:R-:W-:Y:S02]  /*6e00*/  USEL UR4, UR62, UR5, !UP0 ;  /* 0x000000053e047287 */ /* 0x000fe4000c000000 */
[----:B------:R-:W-:Y:S01]  /*6e10*/  USEL UR7, UR63, UR7, !UP1 ;  /* 0x000000073f077287 */ /* 0x000fe2000c800000 */
[----:B------:R-:W-:Y:S01]  /*6e20*/  UMOV UR5, UR9 ;  /* 0x0000000900057c82 */ /* 0x000fe20008000000 */
[----:B------:R-:W-:Y:S02]  /*6e30*/  UIMAD.WIDE.U32 UR8, UR4, UR40, URZ ;  /* 0x00000028040872a5 */ /* 0x000fe4000f8e00ff */
[----:B------:R-:W-:Y:S03]  /*6e40*/  USHF.R.U32.HI UR6, URZ, UR12, UR5 ;  /* 0x0000000cff067299 */ /* 0x000fe60008011605 */
[----:B------:R-:W-:Y:S01]  /*6e50*/  UMOV UR5, UR11 ;  /* 0x0000000b00057c82 */ /* 0x000fe20008000000 */
[----:B------:R-:W-:Y:S02]  /*6e60*/  UIMAD.WIDE.U32 UR10, UR7, UR40, URZ ;  /* 0x00000028070a72a5 */ /* 0x000fe4000f8e00ff */
[----:B------:R-:W-:Y:S02]  /*6e70*/  USEL UR6, UR36, UR6, !UP0 ;  /* 0x0000000624067287 */ /* 0x000fe4000c000000 */
[----:B------:R-:W-:Y:S01]  /*6e80*/  USHF.R.U32.HI UR5, URZ, UR57, UR5 ;  /* 0x00000039ff057299 */ /* 0x000fe20008011605 */
[----:B------:R-:W-:Y:S02]  /*6e90*/  UMOV UR8, UR9 ;  /* 0x0000000900087c82 */ /* 0x000fe40008000000 */
[----:B------:R-:W-:Y:S01]  /*6ea0*/  UMOV UR10, UR11 ;  /* 0x0000000b000a7c82 */ /* 0x000fe20008000000 */
[----:B------:R-:W-:Y:S02]  /*6eb0*/  @UP2 USHF.R.U32.HI UR4, URZ, UR41, UR8 ;  /* 0x00000029ff042299 */ /* 0x000fe40008011608 */
[----:B------:R-:W-:Y:S02]  /*6ec0*/  @UP2 USHF.R.U32.HI UR7, URZ, UR41, UR10 ;  /* 0x00000029ff072299 */ /* 0x000fe4000801160a */
[----:B------:R-:W-:Y:S02]  /*6ed0*/  UIMAD UR4, UR39, UR4, URZ ;  /* 0x00000004270472a4 */ /* 0x000fe4000f8e02ff */
[----:B------:R-:W-:Y:S02]  /*6ee0*/  UIMAD.WIDE.U32 UR10, UR6, UR40, URZ ;  /* 0x00000028060a72a5 */ /* 0x000fe4000f8e00ff */
[----:B------:R-:W-:Y:S02]  /*6ef0*/  USEL UR5, UR37, UR5, !UP1 ;  /* 0x0000000525057287 */ /* 0x000fe4000c800000 */
[----:B------:R-:W-:Y:S02]  /*6f00*/  UIMAD UR8, UR39, UR7, URZ ;  /* 0x00000007270872a4 */ /* 0x000fe4000f8e02ff */
[----:B------:R-:W-:Y:S03]  /*6f10*/  UISETP.GE.AND UP0, UPT, UR6, UR4, UPT ;  /* 0x000000040600728c */ /* 0x000fe6000bf06270 */
[----:B------:R-:W-:Y:S01]  /*6f20*/  UMOV UR4, UR11 ;  /* 0x0000000b00047c82 */ /* 0x000fe20008000000 */
[----:B------:R-:W-:Y:S02]  /*6f30*/  UISETP.GE.OR UP0, UPT, UR5, UR8, UP0 ;  /* 0x000000080500728c */ /* 0x000fe40008706670 */
[----:B------:R-:W-:Y:S02]  /*6f40*/  USHF.R.U32.HI UR4, URZ, UR41, UR4 ;  /* 0x00000029ff047299 */ /* 0x000fe40008011604 */
[----:B------:R-:W-:Y:S02]  /*6f50*/  UIMAD.WIDE.U32 UR8, UR5, UR40, URZ ;  /* 0x00000028050872a5 */ /* 0x000fe4000f8e00ff */
[----:B------:R-:W-:Y:S02]  /*6f60*/  USEL UR11, UR6, UR4, !UP2 ;  /* 0x00000004060b7287 */ /* 0x000fe4000d000000 */
[----:B------:R-:W-:Y:S02]  /*6f70*/  UIADD3 UR8, UPT, UPT, -UR5, URZ, URZ ;  /* 0x000000ff05087290 */ /* 0x000fe4000fffe1ff */
[----:B------:R-:W-:Y:S01]  /*6f80*/  UIADD3 UR10, UPT, UPT, -UR11, URZ, URZ ;  /* 0x000000ff0b0a7290 */ /* 0x000fe2000fffe1ff */
[----:B------:R-:W-:Y:S01]  /*6f90*/  @!UP0 UMOV UR4, UR9 ;  /* 0x0000000900048c82 */ /* 0x000fe20008000000 */
[----:B------:R-:W-:Y:S02]  /*6fa0*/  UIADD3 UR9, UPT, UPT, -UR6, URZ, URZ ;  /* 0x000000ff06097290 */ /* 0x000fe4000fffe1ff */
[----:B------:R-:W-:Y:S02]  /*6fb0*/  @!UP0 USHF.R.U32.HI UR4, URZ, UR41, UR4 ;  /* 0x00000029ff048299 */ /* 0x000fe40008011604 */
[----:B------:R-:W-:Y:S02]  /*6fc0*/  UIMAD UR10, UR39, UR10, UR6 ;  /* 0x0000000a270a72a4 */ /* 0x000fe4000f8e0206 */
[----:B------:R-:W-:Y:S04]  /*6fd0*/  @!UP0 USEL UR4, UR5, UR4, !UP2 ;  /* 0x0000000405048287 */ /* 0x000fe8000d000000 */
[----:B------:R-:W-:Y:S02]  /*6fe0*/  @!UP0 UIMAD UR10, UR7, UR10, UR4 ;  /* 0x0000000a070a82a4 */ /* 0x000fe4000f8e0204 */
[----:B------:R-:W-:Y:S02]  /*6ff0*/  @!UP0 UIADD3 UR11, UPT, UPT, UR11, -UR4, URZ ;  /* 0x800000040b0b8290 */ /* 0x000fe4000fffe0ff */
[----:B------:R-:W-:Y:S02]  /*7000*/  UIMAD UR7, UR42, UR8, UR37 ;  /* 0x000000082a0772a4 */ /* 0x000fe4000f8e0225 */
[----:B------:R-:W-:Y:S02]  /*7010*/  @!UP0 UIMAD UR6, UR11, UR39, UR5 ;  /* 0x000000270b0682a4 */ /* 0x000fe4000f8e0205 */
[----:B------:R-:W-:Y:S01]  /*7020*/  UIMAD UR4, UR58, UR9, UR36 ;  /* 0x000000093a0472a4 */ /* 0x000fe2000f8e0224 */
[----:B------:R-:W-:Y:S02]  /*7030*/  @!UP0 UMOV UR5, UR10 ;  /* 0x0000000a00058c82 */ /* 0x000fe40008000000 */
[----:B------:R-:W-:Y:S02]  /*7040*/  UIMAD UR37, UR5, UR42, UR7 ;  /* 0x0000002a052572a4 */ /* 0x000fe4000f8e0207 */
[----:B------:R-:W-:Y:S11]  /*7050*/  UIMAD UR36, UR6, UR58, UR4 ;  /* 0x0000003a062472a4 */ /* 0x000ff6000f8e0204 */
[----:B------:R-:W-:Y:S01]  /*7060*/  @!UPT UIADD3 URZ, UPT, UPT, URZ, URZ, URZ ;  /* 0x000000fffffff290 */ /* 0x000fe2000fffe0ff */
.L_x_110:
[----:B------:R-:W-:Y:S01]  /*7070*/  UISETP.NE.AND UP0, UPT, UR38, 0x1, UPT ;  /* 0x000000012600788c */ /* 0x000fe2000bf05270 */
[----:B------:R-:W-:Y:S01]  /*7080*/  LOP3.LUT P0, RZ, R181, 0x1b0, RZ, 0xc0, !PT ;  /* 0x000001b0b5ff7812 */ /* 0x000fe2000780c0ff */
[----:B------:R-:W-:Y:S01]  /*7090*/  USHF.L.U32 UR50, UR27, 0x7, URZ ;  /* 0x000000071b327899 */ /* 0x000fe200080006ff */
[----:B------:R-:W-:Y:S01]  /*70a0*/  BSSY.RECONVERGENT B6, `(.L_x_111) ;  /* 0x0000034000067945 */ /* 0x000fe20003800200 */
[----:B------:R-:W-:Y:S01]  /*70b0*/  USHF.L.U32 UR52, UR24, 0x8, URZ ;  /* 0x0000000818347899 */ /* 0x000fe200080006ff */
[----:B------:R-:W-:Y:S06]  /*70c0*/  IADD3 R183, PT, PT, R183, 0x1, RZ ;  /* 0x00000001b7b77810 */ /* 0x000fec0007ffe0ff */
[----:B------:R-:W1:Y:S01]  /*70d0*/  @!UP0 LDCU.128 UR12, c[0x0][0xf10] ;  /* 0x0001e200ff0c87ac */ /* 0x000e620008000c00 */
[----:B------:R-:W2:Y:S01]  /*70e0*/  @!UP0 LDCU UR5, c[0x0][0xf0c] ;  /* 0x0001e180ff0587ac */ /* 0x000ea20008000800 */
[----:B------:R-:W3:Y:S01]  /*70f0*/  @!UP0 LDCU UR10, c[0x0][0xf20] ;  /* 0x0001e400ff0a87ac */ /* 0x000ee20008000800 */
[----:B-1----:R-:W-:Y:S02]  /*7100*/  UIMAD.WIDE.U32 UR8, UR37, UR12, URZ ;  /* 0x0000000c250872a5 */ /* 0x002fe4000f8e00ff */
[----:B------:R-:W-:Y:S02]  /*7110*/  UIMAD.WIDE.U32 UR6, UR36, UR15, URZ ;  /* 0x0000000f240672a5 */ /* 0x000fe4000f8e00ff */
[----:B------:R-:W-:Y:S03]  /*7120*/  @!UP0 UISETP.NE.AND UP1, UPT, UR14, 0x1, UPT ;  /* 0x000000010e00888c */ /* 0x000fe6000bf25270 */
[----:B------:R-:W-:Y:S01]  /*7130*/  @!UP0 UMOV UR4, UR9 ;  /* 0x0000000900048c82 */ /* 0x000fe20008000000 */
[----:B--2---:R-:W-:Y:S02]  /*7140*/  @!UP0 UISETP.NE.AND UP2, UPT, UR5, 0x1, UPT ;  /* 0x000000010500888c */ /* 0x004fe4000bf45270 */
[----:B------:R-:W-:Y:S01]  /*7150*/  @!UP0 USHF.R.U32.HI UR4, URZ, UR13, UR4 ;  /* 0x0000000dff048299 */ /* 0x000fe20008011604 */
[----:B------:R-:W-:Y:S02]  /*7160*/  @!UP0 UMOV UR6, UR7 ;  /* 0x0000000700068c82 */ /* 0x000fe40008000000 */
[----:B---3--:R-:W-:Y:S02]  /*7170*/  @!UP0 USHF.R.U32.HI UR6, URZ, UR10, UR6 ;  /* 0x0000000aff068299 */ /* 0x008fe40008011606 */
[----:B------:R-:W-:Y:S02]  /*7180*/  @!UP0 USEL UR7, UR37, UR4, !UP2 ;  /* 0x0000000425078287 */ /* 0x000fe4000d000000 */
[----:B------:R-:W-:Y:S04]  /*7190*/  @!UP0 USEL UR6, UR36, UR6, !UP1 ;  /* 0x0000000624068287 */ /* 0x000fe8000c800000 */
[----:B------:R-:W-:Y:S02]  /*71a0*/  @!UP0 UIADD3 UR4, UPT, UPT, -UR7, UR6, URZ ;  /* 0x0000000607048290 */ /* 0x000fe4000fffe1ff */
[----:B------:R-:W-:Y:S02]  /*71b0*/  @!UP0 UIADD3 UR6, UPT, UPT, UR7, -UR6, URZ ;  /* 0x8000000607068290 */ /* 0x000fe4000fffe0ff */
[----:B------:R-:W-:Y:S02]  /*71c0*/  @!UP0 UIMAD UR37, UR4, UR5, UR37 ;  /* 0x00000005042582a4 */ /* 0x000fe4000f8e0225 */
[----:B------:R-:W-:Y:S01]  /*71d0*/  @!UP0 UIMAD UR36, UR6, UR14, UR36 ;  /* 0x0000000e062482a4 */ /* 0x000fe2000f8e0224 */
[----:B------:R-:W-:Y:S11]  /*71e0*/  @!P0 BRA `(.L_x_112) ;  /* 0x00000000007c8947 */ /* 0x000ff60003800000 */
[----:B------:R-:W1:Y:S01]  /*71f0*/  LDCU.64 UR8, c[0x4][0x80] ;  /* 0x01001000ff0877ac */ /* 0x000e620008000a00 */
[----:B------:R-:W-:Y:S01]  /*7200*/  MOV R16, 0x0 ;  /* 0x0000000000107802 */ /* 0x000fe20000000f00 */
[----:B------:R-:W-:Y:S02]  /*7210*/  HFMA2 R12, -RZ, RZ, 0, 5.9604644775390625e-08 ;  /* 0x00000001ff0c7431 */ /* 0x000fe400000001ff */
[----:B------:R-:W-:Y:S01]  /*7220*/  IMAD.MOV.U32 R8, RZ, RZ, 0x70 ;  /* 0x00000070ff087424 */ /* 0x000fe200078e00ff */
[----:B------:R2:W3:Y:S01]  /*7230*/  LDC.64 R14, c[0x4][R16] ;  /* 0x01000000100e7b82 */ /* 0x0004e20000000a00 */
[----:B------:R-:W4:Y:S01]  /*7240*/  LDCU.64 UR6, c[0x4][0x88] ;  /* 0x01001100ff0677ac */ /* 0x000f220008000a00 */
[----:B------:R-:W-:Y:S01]  /*7250*/  IMAD.MOV.U32 R13, RZ, RZ, RZ ;  /* 0x000000ffff0d7224 */ /* 0x000fe200078e00ff */
[----:B------:R-:W2:Y:S01]  /*7260*/  LDCU.64 UR4, c[0x4][0x8] ;  /* 0x01000100ff0477ac */ /* 0x000ea20008000a00 */
[----:B-1----:R-:W-:Y:S01]  /*7270*/  MOV R5, UR9 ;  /* 0x0000000900057c02 */ /* 0x002fe20008000f00 */
[----:B------:R-:W-:Y:S01]  /*7280*/  IMAD.U32 R4, RZ, RZ, UR8 ;  /* 0x00000008ff047e24 */ /* 0x000fe2000f8e00ff */
[----:B----4-:R-:W-:Y:S01]  /*7290*/  MOV R7, UR7 ;  /* 0x0000000700077c02 */ /* 0x010fe20008000f00 */
[----:B------:R-:W-:Y:S01]  /*72a0*/  IMAD.U32 R6, RZ, RZ, UR6 ;  /* 0x00000006ff067e24 */ /* 0x000fe2000f8e00ff */
[----:B--2---:R-:W-:Y:S01]  /*72b0*/  MOV R11, UR5 ;  /* 0x00000005000b7c02 */ /* 0x004fe20008000f00 */
[----:B------:R-:W-:Y:S02]  /*72c0*/  IMAD.U32 R10, RZ, RZ, UR4 ;  /* 0x00000004ff0a7e24 */ /* 0x000fe4000f8e00ff */
[----:B------:R-:W-:Y:S07]  /*72d0*/  LEPC R20, `(.L_x_113) ;  /* 0x000000001014794e */ /* 0x000fee0000000000 */
[----:B---3-5:R-:W-:Y:S05]  /*72e0*/  CALL.ABS.NOINC R14 ;  /* 0x000000000e007343 */ /* 0x028fea0003c00000 */
.L_x_113:
[----:B------:R-:W1:Y:S01]  /*72f0*/  LDCU.64 UR8, c[0x4][0x80] ;  /* 0x01001000ff0877ac */ /* 0x000e620008000a00 */
[----:B------:R-:W2:Y:S01]  /*7300*/  LDC.64 R16, c[0x4][R16] ;  /* 0x0100000010107b82 */ /* 0x000ea20000000a00 */
[----:B------:R-:W-:Y:S02]  /*7310*/  HFMA2 R12, -RZ, RZ, 0, 5.9604644775390625e-08 ;  /* 0x00000001ff0c7431 */ /* 0x000fe400000001ff */
[----:B------:R-:W-:Y:S02]  /*7320*/  IMAD.MOV.U32 R8, RZ, RZ, 0x70 ;  /* 0x00000070ff087424 */ /* 0x000fe400078e00ff */
[----:B------:R-:W-:Y:S01]  /*7330*/  IMAD.MOV.U32 R13, RZ, RZ, RZ ;  /* 0x000000ffff0d7224 */ /* 0x000fe200078e00ff */
[----:B------:R-:W3:Y:S01]  /*7340*/  LDCU.64 UR6, c[0x4][0x88] ;  /* 0x01001100ff0677ac */ /* 0x000ee20008000a00 */
[----:B------:R-:W4:Y:S01]  /*7350*/  LDCU.64 UR4, c[0x4][0x8] ;  /* 0x01000100ff0477ac */ /* 0x000f220008000a00 */
[----:B-1----:R-:W-:Y:S02]  /*7360*/  MOV R4, UR8 ;  /* 0x0000000800047c02 */ /* 0x002fe40008000f00 */
[----:B------:R-:W-:Y:S02]  /*7370*/  MOV R5, UR9 ;  /* 0x0000000900057c02 */ /* 0x000fe40008000f00 */
[----:B---3--:R-:W-:Y:S01]  /*7380*/  MOV R7, UR7 ;  /* 0x0000000700077c02 */ /* 0x008fe20008000f00 */
[----:B------:R-:W-:Y:S01]  /*7390*/  IMAD.U32 R6, RZ, RZ, UR6 ;  /* 0x00000006ff067e24 */ /* 0x000fe2000f8e00ff */
[----:B----4-:R-:W-:Y:S01]  /*73a0*/  MOV R11, UR5 ;  /* 0x00000005000b7c02 */ /* 0x010fe20008000f00 */
[----:B------:R-:W-:Y:S02]  /*73b0*/  IMAD.U32 R10, RZ, RZ, UR4 ;  /* 0x00000004ff0a7e24 */ /* 0x000fe4000f8e00ff */
[----:B------:R-:W-:Y:S07]  /*73c0*/  LEPC R20, `(.L_x_112) ;  /* 0x000000001014794e */ /* 0x000fee0000000000 */
[----:B--2---:R-:W-:Y:S05]  /*73d0*/  CALL.ABS.NOINC R16 ;  /* 0x0000000010007343 */ /* 0x004fea0003c00000 */
.L_x_112:
[----:B------:R-:W-:Y:S05]  /*73e0*/  BSYNC.RECONVERGENT B6 ;  /* 0x0000000000067941 */ /* 0x000fea0003800200 */
.L_x_111:
[----:B------:R-:W-:Y:S02]  /*73f0*/  R2UR UR6, R180 ;  /* 0x00000000b40672ca */ /* 0x000fe400000e0000 */
[----:B------:R-:W-:Y:S02]  /*7400*/  R2UR UR5, R191 ;  /* 0x00000000bf0572ca */ /* 0x000fe400000e0000 */
[----:B------:R-:W-:Y:S02]  /*7410*/  R2UR UR4, R190 ;  /* 0x00000000be0472ca */ /* 0x000fe400000e0000 */
[----:B------:R-:W-:Y:S02]  /*7420*/  ISETP.NE.U32.AND P4, PT, R174, RZ, PT ;  /* 0x000000ffae00720c */ /* 0x000fe40003f85070 */
[----:B------:R-:W-:Y:S02]  /*7430*/  ISETP.NE.U32.AND P2, PT, RZ, UR60, PT ;  /* 0x0000003cff007c0c */ /* 0x000fe4000bf45070 */
[----:B------:R-:W-:Y:S02]  /*7440*/  ISETP.NE.AND.EX P4, PT, R175, RZ, PT, P4 ;  /* 0x000000ffaf00720c */ /* 0x000fe40003f85340 */
[----:B------:R-:W-:Y:S01]  /*7450*/  ISETP.NE.AND.EX P2, PT, RZ, UR61, PT, P2 ;  /* 0x0000003dff007c0c */ /* 0x000fe2000bf45320 */
[----:B------:R-:W-:Y:S02]  /*7460*/  UISETP.NE.AND UP2, UPT, UR6, URZ, UPT ;  /* 0x000000ff0600728c */ /* 0x000fe4000bf45270 */
[----:B------:R-:W-:Y:S04]  /*7470*/  UISETP.NE.U32.AND UP0, UPT, UR5, URZ, UPT ;  /* 0x000000ff0500728c */ /* 0x000fe8000bf05070 */
[----:B------:R-:W-:Y:S01]  /*7480*/  UISETP.NE.AND.EX UP1, UPT, UR4, URZ, UPT, UP0 ;  /* 0x000000ff0400728c */ /* 0x000fe2000bf25300 */
[----:B------:R-:W-:Y:S01]  /*7490*/  PLOP3.LUT P1, PT, PT, PT, UP2, 0x80, 0x8 ;  /* 0x000000000008781c */ /* 0x000fe20003f2f028 */
[----:B------:R-:W-:Y:S03]  /*74a0*/  UPLOP3.LUT UP0, UPT, UPT, UPT, UPT, 0x40, 0x4 ;  /* 0x000000000004789c */ /* 0x000fe60003f0e870 */
[----:B------:R-:W-:Y:S06]  /*74b0*/  @UP2 UPLOP3.LUT UP0, UPT, UPT, UPT, UP1, 0x80, 0x8 ;  /* 0x000000000008289c */ /* 0x000fec0003f0f010 */
[----:B------:R-:W-:Y:S01]  /*74c0*/  PLOP3.LUT P0, PT, PT, PT, UP0, 0x80, 0x8 ;  /* 0x000000000008781c */ /* 0x000fe20003f0f008 */
[----:B------:R-:W-:Y:S01]  /*74d0*/  @!UPT UIADD3 URZ, UPT, UPT, URZ, URZ, URZ ;  /* 0x000000fffffff290 */ /* 0x000fe2000fffe0ff */
[----:B------:R-:W-:Y:S11]  /*74e0*/  BRA.U !UP1, `(.L_x_114) ;  /* 0x0000000109407547 */ /* 0x000ff6000b800000 */
[----:B------:R-:W-:Y:S01]  /*74f0*/  UISETP.NE.U32.AND UP0, UPT, UR60, URZ, UPT ;  /* 0x000000ff3c00728c */ /* 0x000fe2000bf05070 */
[----:B------:R-:W-:Y:S01]  /*7500*/  R2UR UR6, R191 ;  /* 0x00000000bf0672ca */ /* 0x000fe200000e0000 */
[----:B------:R-:W1:Y:S01]  /*7510*/  LDCU.64 UR8, c[0x0][0x358] ;  /* 0x00006b00ff0877ac */ /* 0x000e620008000a00 */
[----:B------:R-:W-:Y:S02]  /*7520*/  HFMA2 R176, -RZ, RZ, 0, 5.9604644775390625e-08 ;  /* 0x00000001ffb07431 */ /* 0x000fe400000001ff */
[----:B------:R-:W-:Y:S01]  /*7530*/  IMAD.MOV.U32 R0, RZ, RZ, 0x1 ;  /* 0x00000001ff007424 */ /* 0x000fe200078e00ff */
[----:B------:R-:W-:Y:S06]  /*7540*/  UISETP.NE.AND.EX UP0, UPT, UR61, URZ, UPT, UP0 ;  /* 0x000000ff3d00728c */ /* 0x000fec000bf05300 */
[----:B------:R-:W-:Y:S05]  /*7550*/  PLOP3.LUT P3, PT, PT, PT, UP0, 0x80, 0x8 ;  /* 0x000000000008781c */ /* 0x000fea0003f6f008 */
[----:B------:R-:W2:Y:S01]  /*7560*/  @UP0 LDCU.64 UR4, c[0x0][0xc88] ;  /* 0x00019100ff0407ac */ /* 0x000ea20008000a00 */
[----:B------:R-:W-:Y:S07]  /*7570*/  @UP0 UIMAD UR6, UR44, UR6, URZ ;  /* 0x000000062c0602a4 */ /* 0x000fee000f8e02ff */
[----:B------:R-:W-:Y:S01]  /*7580*/  @!P3 PRMT R176, R0, 0x7610, R176 ;  /* 0x0000761000b0b816 */ /* 0x000fe200000000b0 */
[----:B--2---:R-:W-:Y:S06]  /*7590*/  @UP0 UIMAD.WIDE UR4, UR6, 0x4, UR4 ;  /* 0x00000004060408a5 */ /* 0x004fec000f8e0204 */
[----:B------:R-:W-:Y:S02]  /*75a0*/  IMAD.U32 R4, RZ, RZ, UR4 ;  /* 0x00000004ff047e24 */ /* 0x000fe4000f8e00ff */
[----:B------:R-:W-:Y:S03]  /*75b0*/  IMAD.U32 R5, RZ, RZ, UR5 ;  /* 0x00000005ff057e24 */ /* 0x000fe6000f8e00ff */
[----:B------:R-:W2:Y:S02]  /*75c0*/  @!UP0 LDCU UR4, c[0x0][0xc80] ;  /* 0x00019000ff0487ac */ /* 0x000ea40008000800 */
[----:B-1---5:R1:W5:Y:S02]  /*75d0*/  @P3 LDG.E R133, desc[UR8][R4.64] ;  /* 0x0000000804853981 */ /* 0x022364000c1e1900 */
[----:B-12---:R-:W-:Y:S02]  /*75e0*/  @!P3 MOV R133, UR4 ;  /* 0x000000040085bc02 */ /* 0x006fe40008000f00 */
.L_x_114:
[----:B------:R-:W-:Y:S05]  /*75f0*/  @!P4 BRA `(.L_x_115) ;  /* 0x000000000024c947 */ /* 0x000fea0003800000 */
[----:B------:R-:W-:Y:S01]  /*7600*/  ISETP.NE.U32.AND P3, PT, R172, RZ, PT ;  /* 0x000000ffac00720c */ /* 0x000fe20003f65070 */
[----:B------:R-:W1:Y:S03]  /*7610*/  LDCU.64 UR4, c[0x0][0x358] ;  /* 0x00006b00ff0477ac */ /* 0x000e660008000a00 */
[----:B------:R-:W-:Y:S11]  /*7620*/  ISETP.NE.AND.EX P3, PT, R173, RZ, PT, P3 ;  /* 0x000000ffad00720c */ /* 0x000ff60003f65330 */
[----:B------:R-:W-:Y:S02]  /*7630*/  @!UPT UIADD3 URZ, UPT, UPT, URZ, URZ, URZ ;  /* 0x000000fffffff290 */ /* 0x000fe4000fffe0ff */
[----:B------:R-:W2:Y:S01]  /*7640*/  @P3 LDC.64 R4, c[0x0][0xca8] ;  /* 0x00032a00ff043b82 */ /* 0x000ea20000000a00 */
[----:B------:R-:W-:Y:S04]  /*7650*/  @P3 IMAD R0, R174, UR44, RZ ;  /* 0x0000002cae003c24 */ /* 0x000fe8000f8e02ff */
[----:B--2---:R-:W-:Y:S05]  /*7660*/  @P3 IMAD.WIDE R4, R0, 0x4, R4 ;  /* 0x0000000400043825 */ /* 0x004fea00078e0204 */
[----:B-1---5:R1:W5:Y:S02]  /*7670*/  @P3 LDG.E R130, desc[UR4][R4.64] ;  /* 0x0000000404823981 */ /* 0x022364000c1e1900 */
[----:B-1----:R-:W2:Y:S02]  /*7680*/  @!P3 LDC R130, c[0x0][0xca0] ;  /* 0x00032800ff82bb82 */ /* 0x002ea40000000800 */
.L_x_115:
[----:B-----5:R-:W-:Y:S01]  /*7690*/  FSETP.NEU.AND P3, PT, R133, RZ, PT ;  /* 0x000000ff8500720b */ /* 0x020fe20003f6d000 */
[----:B------:R-:W-:Y:S01]  /*76a0*/  IMAD.U32 R3, RZ, RZ, UR43 ;  /* 0x0000002bff037e24 */ /* 0x000fe2000f8e00ff */
[----:B------:R-:W-:Y:S01]  /*76b0*/  SEL R5, RZ, 0xffffffff, P2 ;  /* 0xffffffffff057807 */ /* 0x000fe20001000000 */
[----:B------:R-:W-:Y:S01]  /*76c0*/  IMAD.SHL.U32 R197, R185, 0x10, RZ ;  /* 0x00000010b9c57824 */ /* 0x000fe200078e00ff */
[----:B------:R-:W-:Y:S01]  /*76d0*/  @P1 LOP3.LUT P2, RZ, R176, 0xff, RZ, 0xc0, !PT ;  /* 0x000000ffb0ff1812 */ /* 0x000fe2000784c0ff */
[----:B------:R-:W-:Y:S01]  /*76e0*/  IMAD R131, R3, 0xc0, R2 ;  /* 0x000000c003837824 */ /* 0x000fe200078e0202 */
[----:B------:R-:W-:Y:S01]  /*76f0*/  @P1 SEL R0, RZ, 0xffffffff, P3 ;  /* 0xffffffffff001807 */ /* 0x000fe20001800000 */
[----:B------:R-:W-:Y:S01]  /*7700*/  IMAD.SHL.U32 R139, R184, 0x10, RZ ;  /* 0x00000010b88b7824 */ /* 0x000fe200078e00ff */
[----:B------:R-:W-:Y:S01]  /*7710*/  LOP3.LUT P4, R182, R176, 0xff, RZ, 0xc0, !PT ;  /* 0x000000ffb0b67812 */ /* 0x000fe2000788c0ff */
[----:B------:R-:W-:Y:S01]  /*7720*/  IMAD.IADD R198, R188, 0x1, R197 ;  /* 0x00000001bcc67824 */ /* 0x000fe200078e02c5 */
[C---:B------:R-:W-:Y:S01]  /*7730*/  @P0 SEL R0, R5.reuse, R0, !P2 ;  /* 0x0000000005000207 */ /* 0x040fe20005000000 */
[----:B------:R-:W-:Y:S01]  /*7740*/  BSSY B1, `(.L_x_116) ;  /* 0x000004d000017945 */ /* 0x000fe20003800000 */
[----:B------:R-:W-:Y:S01]  /*7750*/  PLOP3.LUT P2, PT, PT, PT, UP1, 0x80, 0x8 ;  /* 0x000000000008781c */ /* 0x000fe20003f4f018 */
[----:B------:R-:W-:Y:S01]  /*7760*/  IMAD.MOV.U32 R138, RZ, RZ, 0x1 ;  /* 0x00000001ff8a7424 */ /* 0x000fe200078e00ff */
[----:B------:R-:W-:Y:S01]  /*7770*/  @P1 LOP3.LUT R0, R0, 0x1, RZ, 0xc0, !PT ;  /* 0x0000000100001812 */ /* 0x000fe200078ec0ff */
[----:B------:R-:W-:Y:S01]  /*7780*/  IMAD.MOV.U32 R137, RZ, RZ, RZ ;  /* 0x000000ffff897224 */ /* 0x000fe200078e00ff */
[----:B------:R-:W-:Y:S02]  /*7790*/  CS2R R146, SRZ ;  /* 0x0000000000927805 */ /* 0x000fe4000001ff00 */
[----:B------:R-:W-:Y:S02]  /*77a0*/  CS2R R144, SRZ ;  /* 0x0000000000907805 */ /* 0x000fe4000001ff00 */
[----:B------:R-:W-:Y:S01]  /*77b0*/  ISETP.NE.U32.OR P5, PT, R0, 0x1, !P1 ;  /* 0x000000010000780c */ /* 0x000fe20004fa5470 */
[----:B------:R-:W-:Y:S01]  /*77c0*/  IMAD.U32 R0, RZ, RZ, UR43 ;  /* 0x0000002bff007e24 */ /* 0x000fe2000f8e00ff */
[----:B------:R-:W-:Y:S02]  /*77d0*/  CS2R R142, SRZ ;  /* 0x00000000008e7805 */ /* 0x000fe4000001ff00 */
[----:B------:R-:W-:Y:S02]  /*77e0*/  CS2R R140, SRZ ;  /* 0x00000000008c7805 */ /* 0x000fe4000001ff00 */
[----:B------:R-:W-:Y:S02]  /*77f0*/  P2R R194, PR, RZ, 0x20 ;  /* 0x00000020ffc27803 */ /* 0x000fe40000000000 */
[----:B------:R-:W-:Y:S02]  /*7800*/  CS2R R150, SRZ ;  /* 0x0000000000967805 */ /* 0x000fe4000001ff00 */
[----:B------:R-:W-:Y:S02]  /*7810*/  SHF.L.U32 R4, R0, 0x1f, RZ ;  /* 0x0000001f00047819 */ /* 0x000fe400000006ff */
[----:B------:R-:W-:Y:S02]  /*7820*/  CS2R R148, SRZ ;  /* 0x0000000000947805 */ /* 0x000fe4000001ff00 */
[----:B------:R-:W-:Y:S02]  /*7830*/  SEL R0, RZ, 0xffffffff, P3 ;  /* 0xffffffffff007807 */ /* 0x000fe40001800000 */
[----:B------:R-:W-:Y:S02]  /*7840*/  CS2R R154, SRZ ;  /* 0x00000000009a7805 */ /* 0x000fe4000001ff00 */
[----:B------:R-:W-:Y:S02]  /*7850*/  CS2R R152, SRZ ;  /* 0x0000000000987805 */ /* 0x000fe4000001ff00 */
[----:B------:R-:W-:Y:S02]  /*7860*/  CS2R R158, SRZ ;  /* 0x00000000009e7805 */ /* 0x000fe4000001ff00 */
[----:B------:R-:W-:Y:S02]  /*7870*/  @P2 SEL R0, R5, R0, !P4 ;  /* 0x0000000005002207 */ /* 0x000fe40006000000 */
[----:B------:R-:W-:Y:S02]  /*7880*/  CS2R R156, SRZ ;  /* 0x00000000009c7805 */ /* 0x000fe4000001ff00 */
[----:B------:R-:W-:Y:S02]  /*7890*/  @P5 SHF.L.U32 R6, RZ, 0x1f, RZ ;  /* 0x0000001fff065819 */ /* 0x000fe400000006ff */
[----:B------:R-:W-:Y:S02]  /*78a0*/  CS2R R162, SRZ ;  /* 0x0000000000a27805 */ /* 0x000fe4000001ff00 */
[----:B------:R-:W-:Y:S02]  /*78b0*/  ISETP.NE.AND P2, PT, RZ, UR43, PT ;  /* 0x0000002bff007c0c */ /* 0x000fe4000bf45270 */
[----:B------:R-:W-:Y:S01]  /*78c0*/  CS2R R160, SRZ ;  /* 0x0000000000a07805 */ /* 0x000fe2000001ff00 */
[----:B------:R-:W1:Y:S01]  /*78d0*/  @P5 SYNCS.PHASECHK.TRANS64.TRYWAIT P1, [UR45+0xe0], R6 ;  /* 0x0000e006ff0055a7 */ /* 0x000e62000802112d */
[----:B------:R-:W-:Y:S02]  /*78e0*/  LOP3.LUT R0, R0, 0x1, RZ, 0xc0, !PT ;  /* 0x0000000100007812 */ /* 0x000fe400078ec0ff */
[----:B------:R-:W-:Y:S02]  /*78f0*/  CS2R R166, SRZ ;  /* 0x0000000000a67805 */ /* 0x000fe4000001ff00 */
[----:B------:R-:W-:Y:S02]  /*7900*/  SEL R212, RZ, 0x60, P2 ;  /* 0x00000060ffd47807 */ /* 0x000fe40001000000 */
[----:B------:R-:W-:Y:S02]  /*7910*/  CS2R R164, SRZ ;  /* 0x0000000000a47805 */ /* 0x000fe4000001ff00 */
[----:B------:R-:W-:Y:S02]  /*7920*/  ISETP.NE.U32.AND P3, PT, R0, 0x1, PT ;  /* 0x000000010000780c */ /* 0x000fe40003f65070 */
[----:B------:R-:W-:Y:S02]  /*7930*/  CS2R R170, SRZ ;  /* 0x0000000000aa7805 */ /* 0x000fe4000001ff00 */
[----:B------:R-:W-:Y:S01]  /*7940*/  CS2R R168, SRZ ;  /* 0x0000000000a87805 */ /* 0x000fe2000001ff00 */
[----:B------:R-:W-:Y:S01]  /*7950*/  IMAD.IADD R213, R131, 0x1, R212 ;  /* 0x0000000183d57824 */ /* 0x000fe200078e02d4 */
[----:B------:R-:W-:Y:S01]  /*7960*/  P2R R199, PR, RZ, 0x8 ;  /* 0x00000008ffc77803 */ /* 0x000fe20000000000 */
[----:B------:R-:W-:Y:S02]  /*7970*/  IMAD.IADD R196, R188, 0x1, R139 ;  /* 0x00000001bcc47824 */ /* 0x000fe400078e028b */
[----:B------:R-:W-:Y:S01]  /*7980*/  VIADD R212, R212, UR52 ;  /* 0x00000034d4d47c36 */ /* 0x000fe20008000000 */
[----:B------:R-:W-:Y:S01]  /*7990*/  SHF.R.U32.HI R0, RZ, 0x15, R213 ;  /* 0x00000015ff007819 */ /* 0x000fe200000116d5 */
[----:B------:R-:W-:Y:S01]  /*79a0*/  IMAD.IADD R195, R187, 0x1, R198 ;  /* 0x00000001bbc37824 */ /* 0x000fe200078e02c6 */
[----:B------:R3:W4:Y:S02]  /*79b0*/  SYNCS.PHASECHK.TRANS64.TRYWAIT P0, [UR45+0x150], R4 ;  /* 0x00015004ff0075a7 */ /* 0x000724000800112d */
[----:B------:R-:W-:Y:S02]  /*79c0*/  LOP3.LUT R200, R0, 0x3, RZ, 0xc0, !PT ;  /* 0x0000000300c87812 */ /* 0x000fe400078ec0ff */
[----:B-1----:R-:W-:Y:S01]  /*79d0*/  @P5 SEL R138, RZ, 0x1, !P1 ;  /* 0x00000001ff8a5807 */ /* 0x002fe20004800000 */
[----:B---3--:R-:W-:Y:S06]  /*79e0*/  @!P5 BRA `(.L_x_117) ;  /* 0x000000000088d947 */ /* 0x008fec0003800000 */
[----:B------:R-:W-:Y:S01]  /*79f0*/  IMAD.MOV.U32 R147, RZ, RZ, RZ ;  /* 0x000000ffff937224 */ /* 0x000fe200078e00ff */
[----:B------:R-:W-:Y:S01]  /*7a00*/  ISETP.NE.AND P1, PT, R138, RZ, PT ;  /* 0x000000ff8a00720c */ /* 0x000fe20003f25270 */
[----:B------:R-:W-:Y:S01]  /*7a10*/  BSSY B0, `(.L_x_118) ;  /* 0x0000014000007945 */ /* 0x000fe20003800000 */
[----:B------:R-:W-:Y:S02]  /*7a20*/  CS2R R170, SRZ ;  /* 0x0000000000aa7805 */ /* 0x000fe4000001ff00 */
        /* <DEDUP_REMOVED lines=13> */
[----:B------:R-:W-:Y:S01]  /*7b00*/  CS2R R144, SRZ ;  /* 0x0000000000907805 */ /* 0x000fe2000001ff00 */
[----:B------:R-:W-:Y:S06]  /*7b10*/  @P1 BRA `(.L_x_119) ;  /* 0x00000000000c1947 */ /* 0x000fec0003800000 */
[----:B------:R-:W-:Y:S04]  /*7b20*/  SHF.L.U32 R6, RZ, 0x1f, RZ ;  /* 0x0000001fff067819 */ /* 0x000fe800000006ff */
[----:B------:R-:W1:Y:S02]  /*7b30*/  SYNCS.PHASECHK.TRANS64.TRYWAIT P1, [UR45+0xe0], R6 ;  /* 0x0000e006ff0075a7 */ /* 0x000e64000802112d */
[----:B-1----:R-:W-:Y:S05]  /*7b40*/  @!P1 BRA `(.L_x_120) ;  /* 0x000000c000fc9947 */ /* 0x002fea0003800000 */
.L_x_119:
[----:B------:R-:W-:Y:S05]  /*7b50*/  BSYNC B0 ;  /* 0x0000000000007941 */ /* 0x000fea0003800000 */
.L_x_118:
[----:B------:R-:W-:Y:S01]  /*7b60*/  ISETP.NE.AND P1, PT, R199, RZ, PT ;  /* 0x000000ffc700720c */ /* 0x000fe20003f25270 */
[----:B------:R-:W-:Y:S11]  /*7b70*/  HFMA2 R137, -RZ, RZ, 0, 5.9604644775390625e-08 ;  /* 0x00000001ff897431 */ /* 0x000ff600000001ff */
[----:B------:R-:W-:Y:S01]  /*7b80*/  @!UPT UIADD3 URZ, UPT, UPT, URZ, URZ, URZ ;  /* 0x000000fffffff290 */ /* 0x000fe2000fffe0ff */
[----:B------:R3:W1:Y:S04]  /*7b90*/  @P1 LDS.128 R168, [R188] ;  /* 0x00000000bca81984 */ /* 0x0006680000000c00 */
[----:B------:R3:W1:Y:S04]  /*7ba0*/  @P1 LDS.128 R164, [R198+0x10] ;  /* 0x00001000c6a41984 */ /* 0x0006680000000c00 */
[----:B------:R3:W1:Y:S04]  /*7bb0*/  @P1 LDS.128 R160, [R196+0x20] ;  /* 0x00002000c4a01984 */ /* 0x0006680000000c00 */
[----:B------:R3:W1:Y:S04]  /*7bc0*/  @P1 LDS.128 R156, [R195+0x10] ;  /* 0x00001000c39c1984 */ /* 0x0006680000000c00 */
[----:B------:R3:W1:Y:S04]  /*7bd0*/  @P1 LDS.128 R152, [R188+0x1000] ;  /* 0x00100000bc981984 */ /* 0x0006680000000c00 */
[----:B------:R3:W1:Y:S04]  /*7be0*/  @P1 LDS.128 R148, [R198+0x1010] ;  /* 0x00101000c6941984 */ /* 0x0006680000000c00 */
[----:B------:R3:W1:Y:S04]  /*7bf0*/  @P1 LDS.128 R140, [R196+0x1020] ;  /* 0x00102000c48c1984 */ /* 0x0006680000000c00 */
[----:B------:R3:W1:Y:S02]  /*7c00*/  @P1 LDS.128 R144, [R195+0x1010] ;  /* 0x00101000c3901984 */ /* 0x0006640000000c00 */
.L_x_117:
[----:B------:R-:W-:Y:S05]  /*7c10*/  BSYNC B1 ;  /* 0x0000000000017941 */ /* 0x000fea0003800000 */
.L_x_116:
[----:B------:R-:W-:Y:S02]  /*7c20*/  ISETP.NE.AND P1, PT, R189, R200, PT ;  /* 0x000000c8bd00720c */ /* 0x000fe40003f25270 */
[----:B------:R-:W-:Y:S01]  /*7c30*/  MOV R55, RZ ;  /* 0x000000ff00377202 */ /* 0x000fe20000000f00 */
[----:B----4-:R-:W-:Y:S10]  /*7c40*/  @P0 BRA `(.L_x_121) ;  /* 0x0000000000080947 */ /* 0x010ff40003800000 */
[----:B------:R-:W4:Y:S02]  /*7c50*/  SYNCS.PHASECHK.TRANS64.TRYWAIT P0, [UR45+0x150], R4 ;  /* 0x00015004ff0075a7 */ /* 0x000f24000800112d */
[----:B----4-:R-:W-:Y:S05]  /*7c60*/  @!P0 BRA `(.L_x_122) ;  /* 0x000000c000cc8947 */ /* 0x010fea0003800000 */
.L_x_121:
[----:B------:R-:W-:Y:S01]  /*7c70*/  IMAD.MOV.U32 R54, RZ, RZ, RZ ;  /* 0x000000ffff367224 */ /* 0x000fe200078e00ff */
        /* <DEDUP_REMOVED lines=32> */
[----:B------:R-:W-:Y:S11]  /*7e80*/  LOP3.LUT P0, RZ, R0, 0x3, R177, 0x48, !PT ;  /* 0x0000000300ff7812 */ /* 0x000ff600078048b1 */
[----:B------:R-:W-:Y:S02]  /*7e90*/  @!UPT UIADD3 URZ, UPT, UPT, URZ, URZ, URZ ;  /* 0x000000fffffff290 */ /* 0x000fe4000fffe0ff */
[----:B------:R-:W-:Y:S05]  /*7ea0*/  @!P0 BRA `(.L_x_124) ;  /* 0x0000000000408947 */ /* 0x000fea0003800000 */
[----:B------:R-:W4:Y:S01]  /*7eb0*/  LDCU.64 UR8, c[0x4][0x70] ;  /* 0x01000e00ff0877ac */ /* 0x000f220008000a00 */
[----:B------:R-:W-:Y:S01]  /*7ec0*/  MOV R15, 0x0 ;  /* 0x00000000000f7802 */ /* 0x000fe20000000f00 */
[----:B------:R-:W-:Y:S02]  /*7ed0*/  HFMA2 R12, -RZ, RZ, 0, 5.9604644775390625e-08 ;  /* 0x00000001ff0c7431 */ /* 0x000fe400000001ff */
[----:B------:R-:W-:Y:S02]  /*7ee0*/  IMAD.MOV.U32 R8, RZ, RZ, 0x192 ;  /* 0x00000192ff087424 */ /* 0x000fe400078e00ff */
[----:B------:R-:W-:Y:S01]  /*7ef0*/  IMAD.MOV.U32 R13, RZ, RZ, RZ ;  /* 0x000000ffff0d7224 */ /* 0x000fe200078e00ff */
[----:B------:R-:W5:Y:S01]  /*7f00*/  LDCU.64 UR6, c[0x4][0x78] ;  /* 0x01000f00ff0677ac */ /* 0x000f620008000a00 */
[----:B------:R-:W2:Y:S01]  /*7f10*/  LDC.64 R14, c[0x4][R15] ;  /* 0x010000000f0e7b82 */ /* 0x000ea20000000a00 */
[----:B------:R-:W3:Y:S01]  /*7f20*/  LDCU.64 UR4, c[0x4][0x10] ;  /* 0x01000200ff0477ac */ /* 0x000ee20008000a00 */
[----:B----4-:R-:W-:Y:S01]  /*7f30*/  MOV R5, UR9 ;  /* 0x0000000900057c02 */ /* 0x010fe20008000f00 */
[----:B-1----:R-:W-:Y:S01]  /*7f40*/  IMAD.U32 R4, RZ, RZ, UR8 ;  /* 0x00000008ff047e24 */ /* 0x002fe2000f8e00ff */
[----:B-----5:R-:W-:Y:S01]  /*7f50*/  MOV R7, UR7 ;  /* 0x0000000700077c02 */ /* 0x020fe20008000f00 */
[----:B------:R-:W-:Y:S01]  /*7f60*/  IMAD.U32 R6, RZ, RZ, UR6 ;  /* 0x00000006ff067e24 */ /* 0x000fe2000f8e00ff */
[----:B---3--:R-:W-:Y:S01]  /*7f70*/  MOV R11, UR5 ;  /* 0x00000005000b7c02 */ /* 0x008fe20008000f00 */
[----:B------:R-:W-:Y:S02]  /*7f80*/  IMAD.U32 R10, RZ, RZ, UR4 ;  /* 0x00000004ff0a7e24 */ /* 0x000fe4000f8e00ff */
[----:B------:R-:W-:Y:S07]  /*7f90*/  LEPC R20, `(.L_x_124) ;  /* 0x000000001014794e */ /* 0x000fee0000000000 */
[----:B--2---:R-:W-:Y:S05]  /*7fa0*/  CALL.ABS.NOINC R14 ;  /* 0x000000000e007343 */ /* 0x004fea0003c00000 */
.L_x_124:
[----:B------:R-:W-:Y:S05]  /*7fb0*/  WARPSYNC.ALL ;  /* 0x0000000000007948 */ /* 0x000fea0003800000 */
[C---:B------:R-:W-:Y:S01]  /*7fc0*/  R2UR UR4, R213.reuse ;  /* 0x00000000d50472ca */ /* 0x040fe200000e0000 */
[----:B------:R-:W-:Y:S05]  /*7fd0*/  VIADD R0, R213, 0x80 ;  /* 0x00000080d5007836 */ /* 0x000fea0000000000 */
[----:B------:R-:W-:Y:S04]  /*7fe0*/  SHF.R.U32.HI R0, RZ, 0x15, R0 ;  /* 0x00000015ff007819 */ /* 0x000fe80000011600 */
[----:B------:R-:W-:Y:S03]  /*7ff0*/  LOP3.LUT P0, RZ, R0, 0x3, R177, 0x48, !PT ;  /* 0x0000000300ff7812 */ /* 0x000fe600078048b1 */
[----:B------:R-:W4:Y:S10]  /*8000*/  LDTM.x32 R24, tmem[UR4] ;  /* 0x00000004001879ee */ /* 0x000f3400082c0000 */
[----:B----4-:R-:W-:Y:S05]  /*8010*/  @!P0 BRA `(.L_x_125) ;  /* 0x0000000000408947 */ /* 0x010fea0003800000 */
        /* <DEDUP_REMOVED lines=16> */
.L_x_125:
[----:B------:R-:W-:Y:S05]  /*8120*/  WARPSYNC.ALL ;  /* 0x0000000000007948 */ /* 0x000fea0003800000 */
[----:B------:R-:W-:Y:S11]  /*8130*/  R2UR UR4, R213 ;  /* 0x00000000d50472ca */ /* 0x000ff600000e0000 */
[----:B------:R-:W-:Y:S02]  /*8140*/  @!UPT UIADD3 URZ, UPT, UPT, URZ, URZ, URZ ;  /* 0x000000fffffff290 */ /* 0x000fe4000fffe0ff */
[----:B------:R-:W4:Y:S02]  /*8150*/  LDTM.x32 R56, tmem[UR4+0x80] ;  /* 0x00008004003879ee */ /* 0x000f2400082c0000 */
[----:B----4-:R-:W-:Y:S01]  /*8160*/  NOP ;  /* 0x0000000000007918 */ /* 0x010fe20000000000 */
.L_x_123:
[----:B-1----:R-:W-:Y:S01]  /*8170*/  SHF.L.U32 R132, R168, 0x10, RZ ;  /* 0x00000010a8847819 */ /* 0x002fe200000006ff */
[----:B--2---:R-:W-:Y:S01]  /*8180*/  FMUL R0, R130, R24 ;  /* 0x0000001882007220 */ /* 0x004fe20000400000 */
[----:B------:R-:W-:Y:S01]  /*8190*/  LOP3.LUT R134, R168, 0xffff0000, RZ, 0xc0, !PT ;  /* 0xffff0000a8867812 */ /* 0x000fe200078ec0ff */
[C---:B------:R-:W-:Y:S01]  /*81a0*/  FMUL R3, R130.reuse, R25 ;  /* 0x0000001982037220 */ /* 0x040fe20000400000 */
[----:B------:R-:W-:Y:S01]  /*81b0*/  SHF.L.U32 R135, R169, 0x10, RZ ;  /* 0x00000010a9877819 */ /* 0x000fe200000006ff */
[----:B------:R-:W-:Y:S01]  /*81c0*/  FMUL R4, R130, R26 ;  /* 0x0000001a82047220 */ /* 0x000fe20000400000 */
[----:B------:R-:W-:Y:S01]  /*81d0*/  LOP3.LUT R136, R165, 0xffff0000, RZ, 0xc0, !PT ;  /* 0xffff0000a5887812 */ /* 0x000fe200078ec0ff */
[----:B------:R-:W-:Y:S01]  /*81e0*/  FFMA R0, R133, R132, R0 ;  /* 0x0000008485007223 */ /* 0x000fe20000000000 */
[----:B------:R-:W-:Y:S01]  /*81f0*/  LOP3.LUT R132, R169, 0xffff0000, RZ, 0xc0, !PT ;  /* 0xffff0000a9847812 */ /* 0x000fe200078ec0ff */
[C---:B------:R-:W-:Y:S01]  /*8200*/  FFMA R3, R133.reuse, R134, R3 ;  /* 0x0000008685037223 */ /* 0x040fe20000000003 */
[C---:B------:R-:W-:Y:S01]  /*8210*/  LOP3.LUT R134, R170.reuse, 0xffff0000, RZ, 0xc0, !PT ;  /* 0xffff0000aa867812 */ /* 0x040fe200078ec0ff */
[----:B------:R-:W-:Y:S01]  /*8220*/  FFMA R4, R133, R135, R4 ;  /* 0x0000008785047223 */ /* 0x000fe20000000004 */
[----:B------:R-:W-:Y:S01]  /*8230*/  SHF.L.U32 R135, R170, 0x10, RZ ;  /* 0x00000010aa877819 */ /* 0x000fe200000006ff */
[C---:B------:R-:W-:Y:S01]  /*8240*/  FMUL R5, R130.reuse, R27 ;  /* 0x0000001b82057220 */ /* 0x040fe20000400000 */
[----:B------:R-:W-:Y:S01]  /*8250*/  ISETP.NE.AND P0, PT, R189, R200, PT ;  /* 0x000000c8bd00720c */ /* 0x000fe20003f05270 */
[C---:B------:R-:W-:Y:S01]  /*8260*/  FMUL R6, R130.reuse, R28 ;  /* 0x0000001c82067220 */ /* 0x040fe20000400000 */
[----:B------:R-:W-:Y:S01]  /*8270*/  F2FP.BF16.F32.PACK_AB R200, R3, R0 ;  /* 0x0000000003c8723e */ /* 0x000fe200000010ff */
[C---:B------:R-:W-:Y:S01]  /*8280*/  FMUL R7, R130.reuse, R29 ;  /* 0x0000001d82077220 */ /* 0x040fe20000400000 */
[----:B------:R-:W-:Y:S01]  /*8290*/  ISETP.NE.AND P1, PT, R189, RZ, PT ;  /* 0x000000ffbd00720c */ /* 0x000fe20003f25270 */
[----:B------:R-:W-:Y:S01]  /*82a0*/  FFMA R5, R133, R132, R5 ;  /* 0x0000008485057223 */ /* 0x000fe20000000005 */
[----:B------:R-:W-:Y:S01]  /*82b0*/  SHF.L.U32 R132, R171, 0x10, RZ ;  /* 0x00000010ab847819 */ /* 0x000fe200000006ff */
[----:B------:R-:W-:Y:S01]  /*82c0*/  FFMA R6, R133, R135, R6 ;  /* 0x0000008785067223 */ /* 0x000fe20000000006 */
[----:B------:R-:W-:Y:S01]  /*82d0*/  SHF.L.U32 R135, R165, 0x10, RZ ;  /* 0x00000010a5877819 */ /* 0x000fe200000006ff */
[----:B------:R-:W-:Y:S01]  /*82e0*/  FFMA R7, R133, R134, R7 ;  /* 0x0000008685077223 */ /* 0x000fe20000000007 */
[----:B------:R-:W-:Y:S01]  /*82f0*/  LOP3.LUT R134, R171, 0xffff0000, RZ, 0xc0, !PT ;  /* 0xffff0000ab867812 */ /* 0x000fe200078ec0ff */
[C---:B------:R-:W-:Y:S01]  /*8300*/  FMUL R8, R130.reuse, R30 ;  /* 0x0000001e82087220 */ /* 0x040fe20000400000 */
[----:B------:R-:W-:Y:S01]  /*8310*/  F2FP.BF16.F32.PACK_AB R201, R5, R4 ;  /* 0x0000000405c9723e */ /* 0x000fe200000010ff */
[----:B------:R-:W-:Y:S01]  /*8320*/  FMUL R9, R130, R31 ;  /* 0x0000001f82097220 */ /* 0x000fe20000400000 */
[----:B------:R-:W-:Y:S01]  /*8330*/  F2FP.BF16.F32.PACK_AB R202, R7, R6 ;  /* 0x0000000607ca723e */ /* 0x000fe200000010ff */
[C---:B------:R-:W-:Y:S01]  /*8340*/  FFMA R8, R133.reuse, R132, R8 ;  /* 0x0000008485087223 */ /* 0x040fe20000000008 */
[C---:B------:R-:W-:Y:S01]  /*8350*/  SHF.L.U32 R132, R164.reuse, 0x10, RZ ;  /* 0x00000010a4847819 */ /* 0x040fe200000006ff */
[----:B------:R-:W-:Y:S01]  /*8360*/  FFMA R9, R133, R134, R9 ;  /* 0x0000008685097223 */ /* 0x000fe20000000009 */
[----:B------:R-:W-:Y:S01]  /*8370*/  LOP3.LUT R134, R164, 0xffff0000, RZ, 0xc0, !PT ;  /* 0xffff0000a4867812 */ /* 0x000fe200078ec0ff */
[C---:B------:R-:W-:Y:S01]  /*8380*/  FMUL R10, R130.reuse, R32 ;  /* 0x00000020820a7220 */ /* 0x040fe20000400000 */
[C---:B------:R-:W-:Y:S01]  /*8390*/  FMUL R11, R130.reuse, R33 ;  /* 0x00000021820b7220 */ /* 0x040fe20000400000 */
        /* <DEDUP_REMOVED lines=10> */
[----:B------:R-:W-:Y:S01]  /*8440*/  FFMA R12, R133, R135, R12 ;  /* 0x00000087850c7223 */ /* 0x000fe2000000000c */
[----:B------:R-:W-:Y:S01]  /*8450*/  SHF.L.U32 R135, R167, 0x10, RZ ;  /* 0x00000010a7877819 */ /* 0x000fe200000006ff */
[----:B------:R-:W-:Y:S01]  /*8460*/  FFMA R13, R133, R136, R13 ;  /* 0x00000088850d7223 */ /* 0x000fe2000000000d */
[----:B------:R-:W-:Y:S01]  /*8470*/  LOP3.LUT R136, R167, 0xffff0000, RZ, 0xc0, !PT ;  /* 0xffff0000a7887812 */ /* 0x000fe200078ec0ff */
[----:B------:R-:W-:Y:S01]  /*8480*/  FFMA R14, R133, R132, R14 ;  /* 0x00000084850e7223 */ /* 0x000fe2000000000e */
[----:B------:R-:W-:Y:S01]  /*8490*/  SHF.L.U32 R132, R160, 0x10, RZ ;  /* 0x00000010a0847819 */ /* 0x000fe200000006ff */
[----:B------:R-:W-:Y:S01]  /*84a0*/  FMUL R16, R130, R38 ;  /* 0x0000002682107220 */ /* 0x000fe20000400000 */
[----:B------:R-:W-:Y:S01]  /*84b0*/  F2FP.BF16.F32.PACK_AB R205, R13, R12 ;  /* 0x0000000c0dcd723e */ /* 0x000fe200000010ff */
[----:B------:R-:W-:Y:S01]  /*84c0*/  FFMA R15, R133, R134, R15 ;  /* 0x00000086850f7223 */ /* 0x000fe2000000000f */
[----:B------:R-:W-:Y:S01]  /*84d0*/  LOP3.LUT R134, R160, 0xffff0000, RZ, 0xc0, !PT ;  /* 0xffff0000a0867812 */ /* 0x000fe200078ec0ff */
[C---:B------:R-:W-:Y:S01]  /*84e0*/  FMUL R17, R130.reuse, R39 ;  /* 0x0000002782117220 */ /* 0x040fe20000400000 */
[C---:B------:R-:W-:Y:S01]  /*84f0*/  FMUL R18, R130.reuse, R40 ;  /* 0x0000002882127220 */ /* 0x040fe20000400000 */
[----:B------:R-:W-:Y:S01]  /*8500*/  FMUL R19, R130, R41 ;  /* 0x0000002982137220 */ /* 0x000fe20000400000 */
[----:B------:R-:W-:Y:S01]  /*8510*/  F2FP.BF16.F32.PACK_AB R206, R15, R14 ;  /* 0x0000000e0fce723e */ /* 0x000fe200000010ff */
[C---:B------:R-:W-:Y:S01]  /*8520*/  FFMA R16, R133.reuse, R135, R16 ;  /* 0x0000008785107223 */ /* 0x040fe20000000010 */
[----:B------:R-:W-:Y:S01]  /*8530*/  SHF.L.U32 R135, R162, 0x10, RZ ;  /* 0x00000010a2877819 */ /* 0x000fe200000006ff */
[----:B------:R-:W-:Y:S01]  /*8540*/  FFMA R17, R133, R136, R17 ;  /* 0x0000008885117223 */ /* 0x000fe20000000011 */
[----:B------:R-:W-:Y:S01]  /*8550*/  LOP3.LUT R136, R159, 0xffff0000, RZ, 0xc0, !PT ;  /* 0xffff00009f887812 */ /* 0x000fe200078ec0ff */
[----:B------:R-:W-:Y:S01]  /*8560*/  FFMA R18, R133, R132, R18 ;  /* 0x0000008485127223 */ /* 0x000fe20000000012 */
[----:B------:R-:W-:Y:S01]  /*8570*/  SHF.L.U32 R132, R161, 0x10, RZ ;  /* 0x00000010a1847819 */ /* 0x000fe200000006ff */
[----:B------:R-:W-:Y:S01]  /*8580*/  FFMA R19, R133, R134, R19 ;  /* 0x0000008685137223 */ /* 0x000fe20000000013 */
[----:B------:R-:W-:Y:S01]  /*8590*/  LOP3.LUT R134, R161, 0xffff0000, RZ, 0xc0, !PT ;  /* 0xffff0000a1867812 */ /* 0x000fe200078ec0ff */
[C---:B------:R-:W-:Y:S01]  /*85a0*/  FMUL R20, R130.reuse, R42 ;  /* 0x0000002a82147220 */ /* 0x040fe20000400000 */
[----:B------:R-:W-:Y:S01]  /*85b0*/  F2FP.BF16.F32.PACK_AB R207, R17, R16 ;  /* 0x0000001011cf723e */ /* 0x000fe200000010ff */
[C---:B------:R-:W-:Y:S01]  /*85c0*/  FMUL R21, R130.reuse, R43 ;  /* 0x0000002b82157220 */ /* 0x040fe20000400000 */
[----:B------:R-:W-:Y:S01]  /*85d0*/  FMUL R22, R130, R44 ;  /* 0x0000002c82167220 */ /* 0x000fe20000400000 */
[C---:B------:R-:W-:Y:S01]  /*85e0*/  FFMA R20, R133.reuse, R132, R20 ;  /* 0x0000008485147223 */ /* 0x040fe20000000014 */
[----:B------:R-:W-:Y:S01]  /*85f0*/  LOP3.LUT R132, R162, 0xffff0000, RZ, 0xc0, !PT ;  /* 0xffff0000a2847812 */ /* 0x000fe200078ec0ff */
[----:B------:R-:W-:Y:S01]  /*8600*/  FFMA R21, R133, R134, R21 ;  /* 0x0000008685157223 */ /* 0x000fe20000000015 */
[----:B------:R-:W-:Y:S01]  /*8610*/  LOP3.LUT R134, R163, 0xffff0000, RZ, 0xc0, !PT ;  /* 0xffff0000a3867812 */ /* 0x000fe200078ec0ff */
[----:B------:R-:W-:Y:S01]  /*8620*/  FFMA R22, R133, R135, R22 ;  /* 0x0000008785167223 */ /* 0x000fe20000000016 */
[----:B------:R-:W-:Y:S01]  /*8630*/  SHF.L.U32 R135, R163, 0x10, RZ ;  /* 0x00000010a3877819 */ /* 0x000fe200000006ff */
[C---:B------:R-:W-:Y:S01]  /*8640*/  FMUL R23, R130.reuse, R45 ;  /* 0x0000002d82177220 */ /* 0x040fe20000400000 */
[C---:B------:R-:W-:Y:S01]  /*8650*/  FMUL R88, R130.reuse, R46 ;  /* 0x0000002e82587220 */ /* 0x040fe20000400000 */
[C---:B------:R-:W-:Y:S01]  /*8660*/  FMUL R89, R130.reuse, R47 ;  /* 0x0000002f82597220 */ /* 0x040fe20000400000 */
[----:B------:R-:W-:Y:S01]  /*8670*/  FMUL R90, R130, R48 ;  /* 0x00000030825a7220 */ /* 0x000fe20000400000 */
[C---:B------:R-:W-:Y:S01]  /*8680*/  FFMA R23, R133.reuse, R132, R23 ;  /* 0x0000008485177223 */ /* 0x040fe20000000017 */
[C---:B------:R-:W-:Y:S01]  /*8690*/  SHF.L.U32 R132, R156.reuse, 0x10, RZ ;  /* 0x000000109c847819 */ /* 0x040fe200000006ff */
[----:B------:R-:W-:Y:S01]  /*86a0*/  FFMA R88, R133, R135, R88 ;  /* 0x0000008785587223 */ /* 0x000fe20000000058 */
[----:B------:R-:W-:Y:S01]  /*86b0*/  SHF.L.U32 R135, R159, 0x10, RZ ;  /* 0x000000109f877819 */ /* 0x000fe200000006ff */
[C---:B------:R-:W-:Y:S01]  /*86c0*/  FFMA R89, R133.reuse, R134, R89 ;  /* 0x0000008685597223 */ /* 0x040fe20000000059 */
[----:B------:R-:W-:Y:S01]  /*86d0*/  LOP3.LUT R134, R156, 0xffff0000, RZ, 0xc0, !PT ;  /* 0xffff00009c867812 */ /* 0x000fe200078ec0ff */
[C---:B------:R-:W-:Y:S01]  /*86e0*/  FMUL R91, R130.reuse, R49 ;  /* 0x00000031825b7220 */ /* 0x040fe20000400000 */
[----:B------:R-:W-:Y:S01]  /*86f0*/  FFMA R90, R133, R132, R90 ;  /* 0x00000084855a7223 */ /* 0x000fe2000000005a */
[----:B------:R-:W-:Y:S01]  /*8700*/  SHF.L.U32 R132, R157, 0x10, RZ ;  /* 0x000000109d847819 */ /* 0x000fe200000006ff */
[C---:B------:R-:W-:Y:S01]  /*8710*/  FMUL R92, R130.reuse, R50 ;  /* 0x00000032825c7220 */ /* 0x040fe20000400000 */
[----:B------:R-:W-:Y:S01]  /*8720*/  FFMA R91, R133, R134, R91 ;  /* 0x00000086855b7223 */ /* 0x000fe2000000005b */
[----:B------:R-:W-:Y:S01]  /*8730*/  LOP3.LUT R134, R157, 0xffff0000, RZ, 0xc0, !PT ;  /* 0xffff00009d867812 */ /* 0x000fe200078ec0ff */
[----:B------:R-:W-:Y:S01]  /*8740*/  FMUL R93, R130, R51 ;  /* 0x00000033825d7220 */ /* 0x000fe20000400000 */
[----:B------:R1:W-:Y:S01]  /*8750*/  @!P0 STS.128 [R188], R200 ;  /* 0x000000c8bc008388 */ /* 0x0003e20000000c00 */
[C---:B------:R-:W-:Y:S01]  /*8760*/  FFMA R92, R133.reuse, R132, R92 ;  /* 0x00000084855c7223 */ /* 0x040fe2000000005c */
[----:B------:R-:W-:Y:S01]  /*8770*/  SHF.L.U32 R132, R158, 0x10, RZ ;  /* 0x000000109e847819 */ /* 0x000fe200000006ff */
[----:B------:R-:W-:Y:S01]  /*8780*/  FMUL R94, R130, R52 ;  /* 0x00000034825e7220 */ /* 0x000fe20000400000 */
[C---:B------:R-:W-:Y:S01]  /*8790*/  FFMA R93, R133.reuse, R134, R93 ;  /* 0x00000086855d7223 */ /* 0x040fe2000000005d */
[----:B------:R-:W-:Y:S01]  /*87a0*/  LOP3.LUT R134, R158, 0xffff0000, RZ, 0xc0, !PT ;  /* 0xffff00009e867812 */ /* 0x000fe200078ec0ff */
[----:B------:R-:W-:Y:S01]  /*87b0*/  FMUL R95, R130, R53 ;  /* 0x00000035825f7220 */ /* 0x000fe20000400000 */
[C---:B------:R-:W-:Y:S01]  /*87c0*/  FFMA R94, R133.reuse, R132, R94 ;  /* 0x00000084855e7223 */ /* 0x040fe2000000005e */
[----:B------:R-:W-:Y:S01]  /*87d0*/  SHF.L.U32 R132, R152, 0x10, RZ ;  /* 0x0000001098847819 */ /* 0x000fe200000006ff */
[C---:B------:R-:W-:Y:S01]  /*87e0*/  FMUL R96, R130.reuse, R54 ;  /* 0x0000003682607220 */ /* 0x040fe20000400000 */
[C---:B------:R-:W-:Y:S01]  /*87f0*/  FMUL R97, R130.reuse, R55 ;  /* 0x0000003782617220 */ /* 0x040fe20000400000 */
[----:B------:R2:W-:Y:S01]  /*8800*/  @!P0 STS.128 [R198+0x10], R204 ;  /* 0x000010ccc6008388 */ /* 0x0005e20000000c00 */
[----:B------:R-:W-:Y:S01]  /*8810*/  FMUL R98, R130, R56 ;  /* 0x0000003882627220 */ /* 0x000fe20000400000 */
[C---:B------:R-:W-:Y:S01]  /*8820*/  FFMA R95, R133.reuse, R134, R95 ;  /* 0x00000086855f7223 */ /* 0x040fe2000000005f */
[----:B------:R-:W-:Y:S01]  /*8830*/  LOP3.LUT R134, R154, 0xffff0000, RZ, 0xc0, !PT ;  /* 0xffff00009a867812 */ /* 0x000fe200078ec0ff */
[----:B------:R-:W-:Y:S01]  /*8840*/  FFMA R96, R133, R135, R96 ;  /* 0x0000008785607223 */ /* 0x000fe20000000060 */
[----:B------:R-:W-:Y:S01]  /*8850*/  SHF.L.U32 R135, R153, 0x10, RZ ;  /* 0x0000001099877819 */ /* 0x000fe200000006ff */
[----:B------:R-:W-:Y:S01]  /*8860*/  FFMA R97, R133, R136, R97 ;  /* 0x0000008885617223 */ /* 0x000fe20000000061 */
[----:B------:R-:W-:Y:S01]  /*8870*/  LOP3.LUT R136, R145, 0xffff0000, RZ, 0xc0, !PT ;  /* 0xffff000091887812 */ /* 0x000fe200078ec0ff */
[C---:B------:R-:W-:Y:S01]  /*8880*/  FFMA R98, R133.reuse, R132, R98 ;  /* 0x0000008485627223 */ /* 0x040fe20000000062 */
[----:B------:R-:W-:Y:S01]  /*8890*/  LOP3.LUT R132, R152, 0xffff0000, RZ, 0xc0, !PT ;  /* 0xffff000098847812 */ /* 0x000fe200078ec0ff */
[C---:B------:R-:W-:Y:S01]  /*88a0*/  FMUL R99, R130.reuse, R57 ;  /* 0x0000003982637220 */ /* 0x040fe20000400000 */
[C---:B------:R-:W-:Y:S01]  /*88b0*/  FMUL R100, R130.reuse, R58 ;  /* 0x0000003a82647220 */ /* 0x040fe20000400000 */
[C---:B------:R-:W-:Y:S01]  /*88c0*/  FMUL R101, R130.reuse, R59 ;  /* 0x0000003b82657220 */ /* 0x040fe20000400000 */
[----:B------:R-:W-:Y:S01]  /*88d0*/  FMUL R102, R130, R60 ;  /* 0x0000003c82667220 */ /* 0x000fe20000400000 */
[----:B------:R-:W-:Y:S01]  /*88e0*/  FFMA R99, R133, R132, R99 ;  /* 0x0000008485637223 */ /* 0x000fe20000000063 */
[----:B------:R-:W-:Y:S01]  /*88f0*/  LOP3.LUT R132, R153, 0xffff0000, RZ, 0xc0, !PT ;  /* 0xffff000099847812 */ /* 0x000fe200078ec0ff */
[----:B------:R-:W-:Y:S01]  /*8900*/  FFMA R100, R133, R135, R100 ;  /* 0x0000008785647223 */ /* 0x000fe20000000064 */
[----:B------:R-:W-:Y:S01]  /*8910*/  SHF.L.U32 R135, R154, 0x10, RZ ;  /* 0x000000109a877819 */ /* 0x000fe200000006ff */
[C---:B------:R-:W-:Y:S01]  /*8920*/  FMUL R103, R130.reuse, R61 ;  /* 0x0000003d82677220 */ /* 0x040fe20000400000 */
[C---:B------:R-:W-:Y:S01]  /*8930*/  FMUL R104, R130.reuse, R62 ;  /* 0x0000003e82687220 */ /* 0x040fe20000400000 */
[----:B-1----:R-:W-:Y:S01]  /*8940*/  F2FP.BF16.F32.PACK_AB R200, R19, R18 ;  /* 0x0000001213c8723e */ /* 0x002fe200000010ff */
[----:B------:R-:W-:Y:S01]  /*8950*/  FFMA R101, R133, R132, R101 ;  /* 0x0000008485657223 */ /* 0x000fe20000000065 */
[----:B------:R-:W-:Y:S01]  /*8960*/  SHF.L.U32 R132, R155, 0x10, RZ ;  /* 0x000000109b847819 */ /* 0x000fe200000006ff */
[----:B------:R-:W-:Y:S01]  /*8970*/  FFMA R102, R133, R135, R102 ;  /* 0x0000008785667223 */ /* 0x000fe20000000066 */
[----:B------:R-:W-:Y:S01]  /*8980*/  F2FP.BF16.F32.PACK_AB R201, R21, R20 ;  /* 0x0000001415c9723e */ /* 0x000fe200000010ff */
[----:B------:R-:W-:Y:S01]  /*8990*/  FFMA R103, R133, R134, R103 ;  /* 0x0000008685677223 */ /* 0x000fe20000000067 */
[----:B------:R-:W-:Y:S01]  /*89a0*/  LOP3.LUT R134, R155, 0xffff0000, RZ, 0xc0, !PT ;  /* 0xffff00009b867812 */ /* 0x000fe200078ec0ff */
[----:B------:R-:W-:Y:S01]  /*89b0*/  FMUL R105, R130, R63 ;  /* 0x0000003f82697220 */ /* 0x000fe20000400000 */
[----:B------:R-:W-:Y:S01]  /*89c0*/  F2FP.BF16.F32.PACK_AB R202, R23, R22 ;  /* 0x0000001617ca723e */ /* 0x000fe200000010ff */
[----:B------:R-:W-:Y:S01]  /*89d0*/  FFMA R104, R133, R132, R104 ;  /* 0x0000008485687223 */ /* 0x000fe20000000068 */
[----:B------:R-:W-:Y:S01]  /*89e0*/  F2FP.BF16.F32.PACK_AB R203, R89, R88 ;  /* 0x0000005859cb723e */ /* 0x000fe200000010ff */
[----:B------:R-:W-:Y:S01]  /*89f0*/  FFMA R105, R133, R134, R105 ;  /* 0x0000008685697223 */ /* 0x000fe20000000069 */
[----:B------:R-:W-:Y:S01]  /*8a00*/  SHF.L.U32 R132, R148, 0x10, RZ ;  /* 0x0000001094847819 */ /* 0x000fe200000006ff */
[----:B------:R-:W-:Y:S01]  /*8a10*/  FMUL R106, R130, R64 ;  /* 0x00000040826a7220 */ /* 0x000fe20000400000 */
[----:B------:R-:W-:Y:S01]  /*8a20*/  LOP3.LUT R134, R148, 0xffff0000, RZ, 0xc0, !PT ;  /* 0xffff000094867812 */ /* 0x000fe200078ec0ff */
[----:B------:R1:W-:Y:S01]  /*8a30*/  @!P0 STS.128 [R196+0x20], R200 ;  /* 0x000020c8c4008388 */ /* 0x0003e20000000c00 */
[----:B------:R-:W-:Y:S01]  /*8a40*/  SHF.L.U32 R135, R149, 0x10, RZ ;  /* 0x0000001095877819 */ /* 0x000fe200000006ff */
[C---:B------:R-:W-:Y:S01]  /*8a50*/  FMUL R107, R130.reuse, R65 ;  /* 0x00000041826b7220 */ /* 0x040fe20000400000 */
[----:B--2---:R-:W-:Y:S01]  /*8a60*/  F2FP.BF16.F32.PACK_AB R204, R91, R90 ;  /* 0x0000005a5bcc723e */ /* 0x004fe200000010ff */
[C---:B------:R-:W-:Y:S01]  /*8a70*/  FMUL R108, R130.reuse, R66 ;  /* 0x00000042826c7220 */ /* 0x040fe20000400000 */
[----:B------:R-:W-:Y:S01]  /*8a80*/  F2FP.BF16.F32.PACK_AB R205, R93, R92 ;  /* 0x0000005c5dcd723e */ /* 0x000fe200000010ff */
[----:B------:R-:W-:Y:S01]  /*8a90*/  FFMA R106, R133, R132, R106 ;  /* 0x00000084856a7223 */ /* 0x000fe2000000006a */
[----:B------:R-:W-:Y:S01]  /*8aa0*/  F2FP.BF16.F32.PACK_AB R206, R95, R94 ;  /* 0x0000005e5fce723e */ /* 0x000fe200000010ff */
[----:B------:R-:W-:Y:S01]  /*8ab0*/  FFMA R107, R133, R134, R107 ;  /* 0x00000086856b7223 */ /* 0x000fe2000000006b */
[----:B------:R-:W-:Y:S01]  /*8ac0*/  F2FP.BF16.F32.PACK_AB R207, R97, R96 ;  /* 0x0000006061cf723e */ /* 0x000fe200000010ff */
[----:B------:R-:W-:Y:S01]  /*8ad0*/  FFMA R108, R133, R135, R108 ;  /* 0x00000087856c7223 */ /* 0x000fe2000000006c */
[----:B------:R-:W-:Y:S01]  /*8ae0*/  LOP3.LUT R132, R149, 0xffff0000, RZ, 0xc0, !PT ;  /* 0xffff000095847812 */ /* 0x000fe200078ec0ff */
[----:B------:R-:W-:Y:S01]  /*8af0*/  FMUL R109, R130, R67 ;  /* 0x00000043826d7220 */ /* 0x000fe20000400000 */
[C---:B------:R-:W-:Y:S01]  /*8b00*/  SHF.L.U32 R135, R150.reuse, 0x10, RZ ;  /* 0x0000001096877819 */ /* 0x040fe200000006ff */
[----:B------:R2:W-:Y:S01]  /*8b10*/  @!P0 STS.128 [R195+0x10], R204 ;  /* 0x000010ccc3008388 */ /* 0x0005e20000000c00 */
[----:B------:R-:W-:Y:S01]  /*8b20*/  LOP3.LUT R134, R150, 0xffff0000, RZ, 0xc0, !PT ;  /* 0xffff000096867812 */ /* 0x000fe200078ec0ff */
[C---:B------:R-:W-:Y:S01]  /*8b30*/  FMUL R110, R130.reuse, R68 ;  /* 0x00000044826e7220 */ /* 0x040fe20000400000 */
[C---:B------:R-:W-:Y:S01]  /*8b40*/  FMUL R111, R130.reuse, R69 ;  /* 0x00000045826f7220 */ /* 0x040fe20000400000 */
[----:B------:R-:W-:Y:S01]  /*8b50*/  FFMA R109, R133, R132, R109 ;  /* 0x00000084856d7223 */ /* 0x000fe2000000006d */
[----:B------:R-:W-:Y:S01]  /*8b60*/  SHF.L.U32 R132, R151, 0x10, RZ ;  /* 0x0000001097847819 */ /* 0x000fe200000006ff */
[----:B------:R-:W-:Y:S01]  /*8b70*/  FFMA R110, R133, R135, R110 ;  /* 0x00000087856e7223 */ /* 0x000fe2000000006e */
[----:B------:R-:W-:Y:S01]  /*8b80*/  SHF.L.U32 R135, R141, 0x10, RZ ;  /* 0x000000108d877819 */ /* 0x000fe200000006ff */
[----:B------:R-:W-:Y:S01]  /*8b90*/  FFMA R111, R133, R134, R111 ;  /* 0x00000086856f7223 */ /* 0x000fe2000000006f */
[----:B------:R-:W-:Y:S01]  /*8ba0*/  LOP3.LUT R134, R151, 0xffff0000, RZ, 0xc0, !PT ;  /* 0xffff000097867812 */ /* 0x000fe200078ec0ff */
[C---:B------:R-:W-:Y:S01]  /*8bb0*/  FMUL R112, R130.reuse, R70 ;  /* 0x0000004682707220 */ /* 0x040fe20000400000 */
[C---:B------:R-:W-:Y:S01]  /*8bc0*/  FMUL R113, R130.reuse, R71 ;  /* 0x0000004782717220 */ /* 0x040fe20000400000 */
[C---:B------:R-:W-:Y:S01]  /*8bd0*/  FMUL R114, R130.reuse, R72 ;  /* 0x0000004882727220 */ /* 0x040fe20000400000 */
[----:B------:R-:W-:Y:S01]  /*8be0*/  FMUL R115, R130, R73 ;  /* 0x0000004982737220 */ /* 0x000fe20000400000 */
[C---:B------:R-:W-:Y:S01]  /*8bf0*/  FFMA R112, R133.reuse, R132, R112 ;  /* 0x0000008485707223 */ /* 0x040fe20000000070 */
[C---:B------:R-:W-:Y:S01]  /*8c00*/  SHF.L.U32 R132, R140.reuse, 0x10, RZ ;  /* 0x000000108c847819 */ /* 0x040fe200000006ff */
[----:B------:R-:W-:Y:S01]  /*8c10*/  FFMA R113, R133, R134, R113 ;  /* 0x0000008685717223 */ /* 0x000fe20000000071 */
[----:B------:R-:W-:Y:S01]  /*8c20*/  LOP3.LUT R134, R140, 0xffff0000, RZ, 0xc0, !PT ;  /* 0xffff00008c867812 */ /* 0x000fe200078ec0ff */
[----:B------:R-:W-:Y:S01]  /*8c30*/  FMUL R116, R130, R74 ;  /* 0x0000004a82747220 */ /* 0x000fe20000400000 */
[----:B-1----:R-:W-:Y:S01]  /*8c40*/  F2FP.BF16.F32.PACK_AB R200, R99, R98 ;  /* 0x0000006263c8723e */ /* 0x002fe200000010ff */
[----:B------:R-:W-:Y:S01]  /*8c50*/  FFMA R114, R133, R132, R114 ;  /* 0x0000008485727223 */ /* 0x000fe20000000072 */
[----:B------:R-:W-:Y:S01]  /*8c60*/  LOP3.LUT R132, R141, 0xffff0000, RZ, 0xc0, !PT ;  /* 0xffff00008d847812 */ /* 0x000fe200078ec0ff */
[C---:B------:R-:W-:Y:S01]  /*8c70*/  FFMA R115, R133.reuse, R134, R115 ;  /* 0x0000008685737223 */ /* 0x040fe20000000073 */
[C---:B------:R-:W-:Y:S01]  /*8c80*/  LOP3.LUT R134, R142.reuse, 0xffff0000, RZ, 0xc0, !PT ;  /* 0xffff00008e867812 */ /* 0x040fe200078ec0ff */
[----:B------:R-:W-:Y:S01]  /*8c90*/  FFMA R116, R133, R135, R116 ;  /* 0x0000008785747223 */ /* 0x000fe20000000074 */
[----:B------:R-:W-:Y:S01]  /*8ca0*/  SHF.L.U32 R135, R142, 0x10, RZ ;  /* 0x000000108e877819 */ /* 0x000fe200000006ff */
[C---:B------:R-:W-:Y:S01]  /*8cb0*/  FMUL R117, R130.reuse, R75 ;  /* 0x0000004b82757220 */ /* 0x040fe20000400000 */
[----:B------:R-:W-:Y:S01]  /*8cc0*/  F2FP.BF16.F32.PACK_AB R201, R101, R100 ;  /* 0x0000006465c9723e */ /* 0x000fe200000010ff */
[C---:B------:R-:W-:Y:S01]  /*8cd0*/  FMUL R118, R130.reuse, R76 ;  /* 0x0000004c82767220 */ /* 0x040fe20000400000 */
[----:B------:R-:W-:Y:S01]  /*8ce0*/  F2FP.BF16.F32.PACK_AB R202, R103, R102 ;  /* 0x0000006667ca723e */ /* 0x000fe200000010ff */
[C---:B------:R-:W-:Y:S01]  /*8cf0*/  FMUL R119, R130.reuse, R77 ;  /* 0x0000004d82777220 */ /* 0x040fe20000400000 */
[C---:B------:R-:W-:Y:S01]  /*8d00*/  FFMA R117, R133.reuse, R132, R117 ;  /* 0x0000008485757223 */ /* 0x040fe20000000075 */
[----:B------:R-:W-:Y:S01]  /*8d10*/  FFMA R118, R133, R135, R118 ;  /* 0x0000008785767223 */ /* 0x000fe20000000076 */
[----:B------:R-:W-:Y:S01]  /*8d20*/  SHF.L.U32 R132, R143, 0x10, RZ ;  /* 0x000000108f847819 */ /* 0x000fe200000006ff */
[----:B------:R-:W-:Y:S01]  /*8d30*/  FFMA R119, R133, R134, R119 ;  /* 0x0000008685777223 */ /* 0x000fe20000000077 */
[----:B------:R-:W-:Y:S01]  /*8d40*/  F2FP.BF16.F32.PACK_AB R203, R105, R104 ;  /* 0x0000006869cb723e */ /* 0x000fe200000010ff */
[C---:B------:R-:W-:Y:S01]  /*8d50*/  FMUL R120, R130.reuse, R78 ;  /* 0x0000004e82787220 */ /* 0x040fe20000400000 */
[----:B------:R-:W-:Y:S01]  /*8d60*/  LOP3.LUT R134, R143, 0xffff0000, RZ, 0xc0, !PT ;  /* 0xffff00008f867812 */ /* 0x000fe200078ec0ff */
[----:B------:R-:W-:Y:S01]  /*8d70*/  FMUL R121, R130, R79 ;  /* 0x0000004f82797220 */ /* 0x000fe20000400000 */
[----:B--2---:R-:W-:Y:S01]  /*8d80*/  F2FP.BF16.F32.PACK_AB R204, R107, R106 ;  /* 0x0000006a6bcc723e */ /* 0x004fe200000010ff */
[----:B------:R1:W-:Y:S01]  /*8d90*/  @!P0 STS.128 [R188+0x1000], R200 ;  /* 0x001000c8bc008388 */ /* 0x0003e20000000c00 */
[C---:B------:R-:W-:Y:S01]  /*8da0*/  FFMA R120, R133.reuse, R132, R120 ;  /* 0x0000008485787223 */ /* 0x040fe20000000078 */
[----:B------:R-:W-:Y:S01]  /*8db0*/  FFMA R121, R133, R134, R121 ;  /* 0x0000008685797223 */ /* 0x000fe20000000079 */
[----:B------:R-:W-:Y:S01]  /*8dc0*/  SHF.L.U32 R132, R144, 0x10, RZ ;  /* 0x0000001090847819 */ /* 0x000fe200000006ff */
[----:B------:R-:W-:Y:S01]  /*8dd0*/  FMUL R122, R130, R80 ;  /* 0x00000050827a7220 */ /* 0x000fe20000400000 */
[----:B------:R-:W-:Y:S01]  /*8de0*/  LOP3.LUT R134, R144, 0xffff0000, RZ, 0xc0, !PT ;  /* 0xffff000090867812 */ /* 0x000fe200078ec0ff */
[C---:B------:R-:W-:Y:S01]  /*8df0*/  FMUL R123, R130.reuse, R81 ;  /* 0x00000051827b7220 */ /* 0x040fe20000400000 */
[----:B------:R-:W-:Y:S01]  /*8e00*/  SHF.L.U32 R135, R145, 0x10, RZ ;  /* 0x0000001091877819 */ /* 0x000fe200000006ff */
[C---:B------:R-:W-:Y:S01]  /*8e10*/  FMUL R124, R130.reuse, R82 ;  /* 0x00000052827c7220 */ /* 0x040fe20000400000 */
[----:B------:R-:W-:Y:S01]  /*8e20*/  F2FP.BF16.F32.PACK_AB R205, R109, R108 ;  /* 0x0000006c6dcd723e */ /* 0x000fe200000010ff */
[----:B------:R-:W-:Y:S01]  /*8e30*/  FMUL R125, R130, R83 ;  /* 0x00000053827d7220 */ /* 0x000fe20000400000 */
[----:B------:R-:W-:Y:S01]  /*8e40*/  F2FP.BF16.F32.PACK_AB R206, R111, R110 ;  /* 0x0000006e6fce723e */ /* 0x000fe200000010ff */
[----:B------:R-:W-:Y:S01]  /*8e50*/  FFMA R122, R133, R132, R122 ;  /* 0x00000084857a7223 */ /* 0x000fe2000000007a */
[----:B------:R-:W-:Y:S01]  /*8e60*/  F2FP.BF16.F32.PACK_AB R207, R113, R112 ;  /* 0x0000007071cf723e */ /* 0x000fe200000010ff */
[C---:B------:R-:W-:Y:S01]  /*8e70*/  FFMA R123, R133.reuse, R134, R123 ;  /* 0x00000086857b7223 */ /* 0x040fe2000000007b */
[----:B------:R-:W-:Y:S01]  /*8e80*/  SHF.L.U32 R132, R146, 0x10, RZ ;  /* 0x0000001092847819 */ /* 0x000fe200000006ff */
[C---:B------:R-:W-:Y:S01]  /*8e90*/  FFMA R124, R133.reuse, R135, R124 ;  /* 0x00000087857c7223 */ /* 0x040fe2000000007c */
[----:B------:R-:W-:Y:S01]  /*8ea0*/  FMUL R126, R130, R84 ;  /* 0x00000054827e7220 */ /* 0x000fe20000400000 */
[----:B------:R1:W-:Y:S01]  /*8eb0*/  @!P0 STS.128 [R198+0x1010], R204 ;  /* 0x001010ccc6008388 */ /* 0x0003e20000000c00 */
[----:B------:R-:W-:Y:S01]  /*8ec0*/  LOP3.LUT R134, R146, 0xffff0000, RZ, 0xc0, !PT ;  /* 0xffff000092867812 */ /* 0x000fe200078ec0ff */
[----:B------:R-:W-:Y:S01]  /*8ed0*/  FFMA R125, R133, R136, R125 ;  /* 0x00000088857d7223 */ /* 0x000fe2000000007d */
[C---:B------:R-:W-:Y:S01]  /*8ee0*/  FMUL R127, R130.reuse, R85 ;  /* 0x00000055827f7220 */ /* 0x040fe20000400000 */
[C---:B------:R-:W-:Y:S01]  /*8ef0*/  SHF.L.U32 R135, R147.reuse, 0x10, RZ ;  /* 0x0000001093877819 */ /* 0x040fe200000006ff */
[C---:B------:R-:W-:Y:S01]  /*8f00*/  FMUL R128, R130.reuse, R86 ;  /* 0x0000005682807220 */ /* 0x040fe20000400000 */
[----:B------:R-:W-:Y:S01]  /*8f10*/  LOP3.LUT R136, R147, 0xffff0000, RZ, 0xc0, !PT ;  /* 0xffff000093887812 */ /* 0x000fe200078ec0ff */
[----:B------:R-:W-:Y:S01]  /*8f20*/  FMUL R129, R130, R87 ;  /* 0x0000005782817220 */ /* 0x000fe20000400000 */
[----:B------:R-:W-:Y:S01]  /*8f30*/  F2FP.BF16.F32.PACK_AB R208, R115, R114 ;  /* 0x0000007273d0723e */ /* 0x000fe200000010ff */
[----:B------:R-:W-:Y:S01]  /*8f40*/  FFMA R126, R133, R132, R126 ;  /* 0x00000084857e7223 */ /* 0x000fe2000000007e */
[----:B------:R-:W-:Y:S01]  /*8f50*/  F2FP.BF16.F32.PACK_AB R209, R117, R116 ;  /* 0x0000007475d1723e */ /* 0x000fe200000010ff */
[----:B------:R-:W-:Y:S01]  /*8f60*/  FFMA R127, R133, R134, R127 ;  /* 0x00000086857f7223 */ /* 0x000fe2000000007f */
[----:B------:R-:W-:Y:S01]  /*8f70*/  F2FP.BF16.F32.PACK_AB R210, R119, R118 ;  /* 0x0000007677d2723e */ /* 0x000fe200000010ff */
[----:B------:R-:W-:Y:S01]  /*8f80*/  FFMA R128, R133, R135, R128 ;  /* 0x0000008785807223 */ /* 0x000fe20000000080 */
[----:B------:R-:W-:Y:S01]  /*8f90*/  F2FP.BF16.F32.PACK_AB R211, R121, R120 ;  /* 0x0000007879d3723e */ /* 0x000fe200000010ff */
[----:B------:R-:W-:Y:S01]  /*8fa0*/  FFMA R129, R133, R136, R129 ;  /* 0x0000008885817223 */ /* 0x000fe20000000081 */
[----:B------:R-:W-:Y:S02]  /*8fb0*/  F2FP.BF16.F32.PACK_AB R216, R123, R122 ;  /* 0x0000007a7bd8723e */ /* 0x000fe400000010ff */
[----:B------:R-:W-:Y:S01]  /*8fc0*/  F2FP.BF16.F32.PACK_AB R217, R125, R124 ;  /* 0x0000007c7dd9723e */ /* 0x000fe200000010ff */
[----:B------:R1:W-:Y:S01]  /*8fd0*/  @!P0 STS.128 [R196+0x1020], R208 ;  /* 0x001020d0c4008388 */ /* 0x0003e20000000c00 */
[----:B------:R-:W-:Y:S02]  /*8fe0*/  F2FP.BF16.F32.PACK_AB R218, R127, R126 ;  /* 0x0000007e7fda723e */ /* 0x000fe400000010ff */
[----:B------:R-:W-:Y:S05]  /*8ff0*/  F2FP.BF16.F32.PACK_AB R219, R129, R128 ;  /* 0x0000008081db723e */ /* 0x000fea00000010ff */
[----:B------:R1:W-:Y:S01]  /*9000*/  @!P0 STS.128 [R195+0x1010], R216 ;  /* 0x001010d8c3008388 */ /* 0x0003e20000000c00 */
[----:B------:R-:W-:Y:S01]  /*9010*/  @!PT LDS RZ, [RZ] ;  /* 0x00000000fffff984 */ /* 0x000fe20000000800 */
[----:B------:R-:W-:Y:S01]  /*9020*/  @!PT LDS RZ, [RZ] ;  /* 0x00000000fffff984 */ /* 0x000fe20000000800 */
[----:B------:R-:W-:Y:S01]  /*9030*/  @!PT LDS RZ, [RZ] ;  /* 0x00000000fffff984 */ /* 0x000fe20000000800 */
[----:B------:R-:W-:Y:S01]  /*9040*/  @!PT LDS RZ, [RZ] ;  /* 0x00000000fffff984 */ /* 0x000fe20000000800 */
[----:B------:R2:W-:Y:S07]  /*9050*/  MEMBAR.ALL.CTA ;  /* 0x0000000000007992 */ /* 0x0005ee0000008000 */
[----:B--2---:R-:W2:Y:S01]  /*9060*/  FENCE.VIEW.ASYNC.S ;  /* 0x00000000000073c6 */ /* 0x004ea20000000000 */
[----:B------:R-:W-:Y:S05]  /*9070*/  WARPSYNC.ALL ;  /* 0x0000000000007948 */ /* 0x000fea0003800000 */
[----:B------:R-:W-:Y:S01]  /*9080*/  BSSY.RECONVERGENT B0, `(.L_x_126) ;  /* 0x0000012000007945 */ /* 0x000fe20003800200 */
[----:B--2---:R-:W-:Y:S06]  /*9090*/  BAR.SYNC.DEFER_BLOCKING 0x1, 0x80 ;  /* 0x0042000000007b1d */ /* 0x004fec0000010000 */
[----:B------:R-:W-:Y:S05]  /*90a0*/  @P1 BRA `(.L_x_127) ;  /* 0x00000000003c1947 */ /* 0x000fea0003800000 */
[----:B------:R-:W-:Y:S01]  /*90b0*/  UIADD3 UR4, UPT, UPT, UR45, 0x200, URZ ;  /* 0x000002002d047890 */ /* 0x000fe2000fffe0ff */
[----:B------:R-:W-:Y:S01]  /*90c0*/  R2UR UR49, R212 ;  /* 0x00000000d43172ca */ /* 0x000fe200000e0000 */
[----:B------:R-:W-:Y:S01]  /*90d0*/  UMOV UR51, UR44 ;  /* 0x0000002c00337c82 */ /* 0x000fe20008000000 */
[----:B------:R-:W-:Y:S01]  /*90e0*/  UIADD3 UR8, UPT, UPT, UR45, 0x1200, URZ ;  /* 0x000012002d087890 */ /* 0x000fe2000fffe0ff */
[----:B------:R-:W-:Y:S02]  /*90f0*/  UMOV UR10, UR50 ;  /* 0x00000032000a7c82 */ /* 0x000fe40008000000 */
[----:B------:R-:W-:Y:S01]  /*9100*/  IMAD.U32 R181, RZ, RZ, UR4 ;  /* 0x00000004ffb57e24 */ /* 0x000fe2000f8e00ff */
[----:B------:R-:W-:Y:S01]  /*9110*/  UIADD3 UR4, UP0, UPT, UR54, 0xa80, URZ ;  /* 0x00000a8036047890 */ /* 0x000fe2000ff1e0ff */
[----:B------:R-:W-:Y:S03]  /*9120*/  UMOV UR11, UR44 ;  /* 0x0000002c000b7c82 */ /* 0x000fe60008000000 */
[----:B------:R-:W-:Y:S01]  /*9130*/  R2UR UR48, R181 ;  /* 0x00000000b53072ca */ /* 0x000fe200000e0000 */
[----:B------:R-:W-:Y:S02]  /*9140*/  UIADD3.X UR5, UPT, UPT, URZ, UR55, URZ, UP0, !UPT ;  /* 0x00000037ff057290 */ /* 0x000fe400087fe4ff */
[----:B------:R-:W-:Y:S10]  /*9150*/  UIADD3 UR9, UPT, UPT, UR49, 0x80, URZ ;  /* 0x0000008031097890 */ /* 0x000ff4000fffe0ff */
[----:B------:R2:W-:Y:S01]  /*9160*/  UTMASTG.3D [UR48], [UR4] ;  /* 0x00000030040073b5 */ /* 0x0005e20008010000 */
[----:B------:R2:W-:Y:S01]  /*9170*/  UTMASTG.3D [UR8], [UR4] ;  /* 0x00000008040073b5 */ /* 0x0005e20008010000 */
[----:B------:R0:W-:Y:S01]  /*9180*/  UTMACMDFLUSH ;  /* 0x00000000000079b7 */ /* 0x0001e20000000000 */
[----:B--2---:R-:W-:Y:S04]  /*9190*/  DEPBAR.LE SB0, 0x1 ;  /* 0x000080400000791a */ /* 0x004fe80000000000 */
.L_x_127:
[----:B------:R-:W-:Y:S05]  /*91a0*/  BSYNC.RECONVERGENT B0 ;  /* 0x0000000000007941 */ /* 0x000fea0003800200 */
.L_x_126:
[----:B------:R-:W-:Y:S01]  /*91b0*/  BAR.SYNC.DEFER_BLOCKING 0x1, 0x80 ;  /* 0x0042000000007b1d */ /* 0x000fe20000010000 */
[----:B------:R-:W-:Y:S01]  /*91c0*/  ISETP.NE.AND P1, PT, R194, RZ, PT ;  /* 0x000000ffc200720c */ /* 0x000fe20003f25270 */
[----:B------:R-:W-:Y:S01]  /*91d0*/  UISETP.NE.AND UP0, UPT, UR53, URZ, UPT ;  /* 0x000000ff3500728c */ /* 0x000fe2000bf05270 */
[----:B------:R-:W-:Y:S11]  /*91e0*/  LEA R3, R137, UR45, 0x3 ;  /* 0x0000002d89037c11 */ /* 0x000ff6000f8e18ff */
[----:B------:R-:W-:Y:S01]  /*91f0*/  @P1 SHF.L.U32 R6, RZ, 0x1f, RZ ;  /* 0x0000001fff061819 */ /* 0x000fe200000006ff */
[----:B------:R-:W-:Y:S06]  /*9200*/  BRA.U !UP0, `(.L_x_128) ;  /* 0x0000000108247547 */ /* 0x000fec000b800000 */
[----:B------:R-:W2:Y:S01]  /*9210*/  S2R R0, SR_CgaCtaId ;  /* 0x0000000000007919 */ /* 0x000ea20000008800 */
[----:B------:R-:W-:Y:S01]  /*9220*/  IMAD.U32 R4, RZ, RZ, UR47 ;  /* 0x0000002fff047e24 */ /* 0x000fe2000f8e00ff */
[----:B------:R-:W-:Y:S04]  /*9230*/  UIADD3 UR4, UPT, UPT, UR47, 0x1, URZ ;  /* 0x000000012f047890 */ /* 0x000fe8000fffe0ff */
[----:B------:R-:W-:Y:S01]  /*9240*/  @P1 LEA R4, R4, UR45, 0x3 ;  /* 0x0000002d04041c11 */ /* 0x000fe2000f8e18ff */
[----:B------:R-:W-:Y:S04]  /*9250*/  UISETP.NE.AND UP0, UPT, UR4, 0x4, UPT ;  /* 0x000000040400788c */ /* 0x000fe8000bf05270 */
[----:B------:R-:W-:Y:S01]  /*9260*/  @P1 VIADD R5, R4, 0x100 ;  /* 0x0000010004051836 */ /* 0x000fe20000000000 */
[----:B------:R-:W-:Y:S04]  /*9270*/  USEL UR47, UR4, URZ, UP0 ;  /* 0x000000ff042f7287 */ /* 0x000fe80008000000 */
[----:B--2---:R-:W-:Y:S04]  /*9280*/  @P1 PRMT R0, R0, 0x654, R5 ;  /* 0x0000065400001816 */ /* 0x004fe80000000005 */
[----:B------:R2:W-:Y:S04]  /*9290*/  @P1 SYNCS.ARRIVE.TRANS64.RED.A1T0 RZ, [R0+URZ], RZ ;  /* 0x000000ff00ff19a7 */ /* 0x0005e800081004ff */
.L_x_128:
[----:B------:R-:W4:Y:S01]  /*92a0*/  @P1 SYNCS.PHASECHK.TRANS64.TRYWAIT P0, [R3+URZ+0xe0], R6 ;  /* 0x0000e006030015a7 */ /* 0x000f2200080011ff */
[----:B------:R-:W-:Y:S01]  /*92b0*/  BSSY B1, `(.L_x_129) ;  /* 0x0000019000017945 */ /* 0x000fe20003800000 */
[----:B----4-:R-:W-:Y:S03]  /*92c0*/  @P1 SEL R138, RZ, 0x1, !P0 ;  /* 0x00000001ff8a1807 */ /* 0x010fe60004000000 */
[----:B------:R-:W-:Y:S05]  /*92d0*/  @!P1 BRA `(.L_x_130) ;  /* 0x0000000000589947 */ /* 0x000fea0003800000 */
[----:B------:R-:W-:Y:S01]  /*92e0*/  ISETP.NE.AND P1, PT, R199, RZ, PT ;  /* 0x000000ffc700720c */ /* 0x000fe20003f25270 */
[----:B------:R-:W-:Y:S01]  /*92f0*/  BSSY B0, `(.L_x_131) ;  /* 0x000000a000007945 */ /* 0x000fe20003800000 */
[----:B------:R-:W-:Y:S11]  /*9300*/  ISETP.NE.AND P0, PT, R138, RZ, PT ;  /* 0x000000ff8a00720c */ /* 0x000ff60003f05270 */
[----:B------:R-:W-:Y:S04]  /*9310*/  @P1 IMAD R8, R137, 0x2000, R188 ;  /* 0x0000200089081824 */ /* 0x000fe800078e02bc */
[----:B------:R-:W-:Y:S01]  /*9320*/  @P1 IMAD.IADD R6, R197, 0x1, R8 ;  /* 0x00000001c5061824 */ /* 0x000fe200078e0208 */
[----:B------:R-:W-:Y:S03]  /*9330*/  @P1 IADD3 R5, PT, PT, R139, R8, RZ ;  /* 0x000000088b051210 */ /* 0x000fe60007ffe0ff */
[----:B------:R-:W-:Y:S01]  /*9340*/  @P1 IMAD.IADD R4, R187, 0x1, R6 ;  /* 0x00000001bb041824 */ /* 0x000fe200078e0206 */
[----:B------:R-:W-:Y:S06]  /*9350*/  @P0 BRA `(.L_x_132) ;  /* 0x00000000000c0947 */ /* 0x000fec0003800000 */
[----:B--2---:R-:W-:Y:S04]  /*9360*/  SHF.L.U32 R0, RZ, 0x1f, RZ ;  /* 0x0000001fff007819 */ /* 0x004fe800000006ff */
[----:B------:R-:W2:Y:S02]  /*9370*/  SYNCS.PHASECHK.TRANS64.TRYWAIT P0, [R3+URZ+0xe0], R0 ;  /* 0x0000e000030075a7 */ /* 0x000ea400080011ff */
[----:B--2---:R-:W-:Y:S05]  /*9380*/  @!P0 BRA `(.L_x_133) ;  /* 0x000000ac001c8947 */ /* 0x004fea0003800000 */
.L_x_132:
[----:B------:R-:W-:Y:S05]  /*9390*/  BSYNC B0 ;  /* 0x0000000000007941 */ /* 0x000fea0003800000 */
.L_x_131:
[----:B------:R-:W-:Y:S02]  /*93a0*/  ISETP.NE.AND P0, PT, R199, RZ, PT ;  /* 0x000000ffc700720c */ /* 0x000fe40003f05270 */
[----:B------:R-:W-:Y:S11]  /*93b0*/  IADD3 R137, PT, PT, R137, 0x1, RZ ;  /* 0x0000000189897810 */ /* 0x000ff60007ffe0ff */
[----:B------:R4:W1:Y:S04]  /*93c0*/  @P0 LDS.128 R160, [R5+0x20] ;  /* 0x0000200005a00984 */ /* 0x0008680000000c00 */
[----:B------:R4:W1:Y:S04]  /*93d0*/  @P0 LDS.128 R140, [R5+0x1020] ;  /* 0x00102000058c0984 */ /* 0x0008680000000c00 */
[----:B------:R4:W1:Y:S04]  /*93e0*/  @P0 LDS.128 R168, [R8] ;  /* 0x0000000008a80984 */ /* 0x0008680000000c00 */
[----:B------:R4:W1:Y:S04]  /*93f0*/  @P0 LDS.128 R152, [R8+0x1000] ;  /* 0x0010000008980984 */ /* 0x0008680000000c00 */
[----:B------:R4:W1:Y:S04]  /*9400*/  @P0 LDS.128 R164, [R6+0x10] ;  /* 0x0000100006a40984 */ /* 0x0008680000000c00 */
[----:B------:R4:W1:Y:S04]  /*9410*/  @P0 LDS.128 R148, [R6+0x1010] ;  /* 0x0010100006940984 */ /* 0x0008680000000c00 */
[----:B------:R4:W1:Y:S04]  /*9420*/  @P0 LDS.128 R156, [R4+0x10] ;  /* 0x00001000049c0984 */ /* 0x0008680000000c00 */
[----:B------:R4:W1:Y:S02]  /*9430*/  @P0 LDS.128 R144, [R4+0x1010] ;  /* 0x0010100004900984 */ /* 0x0008640000000c00 */
.L_x_130:
[----:B------:R-:W-:Y:S05]  /*9440*/  BSYNC B1 ;  /* 0x0000000000017941 */ /* 0x000fea0003800000 */
.L_x_129:
[----:B------:R-:W-:Y:S05]  /*9450*/  VIADD R213, R213, 0x400000 ;  /* 0x00400000d5d57836 */ /* 0x000fea0000000000 */
[----:B--2---:R-:W-:Y:S04]  /*9460*/  SHF.R.U32.HI R0, RZ, 0x15, R213 ;  /* 0x00000015ff007819 */ /* 0x004fe800000116d5 */
[----:B------:R-:W-:Y:S04]  /*9470*/  LOP3.LUT R16, R0, 0x3, RZ, 0xc0, !PT ;  /* 0x0000000300107812 */ /* 0x000fe800078ec0ff */
[----:B------:R-:W-:Y:S11]  /*9480*/  ISETP.NE.AND P0, PT, R189, R16, PT ;  /* 0x00000010bd00720c */ /* 0x000ff60003f05270 */
[----:B------:R-:W-:Y:S02]  /*9490*/  @!UPT UIADD3 URZ, UPT, UPT, URZ, URZ, URZ ;  /* 0x000000fffffff290 */ /* 0x000fe4000fffe0ff */
[----:B------:R-:W-:Y:S05]  /*94a0*/  @P0 BRA `(.L_x_134) ;  /* 0x0000000000bc0947 */ /* 0x000fea0003800000 */
[----:B------:R-:W-:Y:S11]  /*94b0*/  LOP3.LUT P0, RZ, R0, 0x3, R177, 0x48, !PT ;  /* 0x0000000300ff7812 */ /* 0x000ff600078048b1 */
[----:B------:R-:W-:Y:S02]  /*94c0*/  @!UPT UIADD3 URZ, UPT, UPT, URZ, URZ, URZ ;  /* 0x000000fffffff290 */ /* 0x000fe4000fffe0ff */
[----:B------:R-:W-:Y:S05]  /*94d0*/  @!P0 BRA `(.L_x_135) ;  /* 0x0000000000408947 */ /* 0x000fea0003800000 */
[----:B------:R-:W2:Y:S01]  /*94e0*/  LDCU.64 UR8, c[0x4][0x70] ;  /* 0x01000e00ff0877ac */ /* 0x000ea20008000a00 */
[----:B------:R-:W-:Y:S01]  /*94f0*/  MOV R15, 0x0 ;  /* 0x00000000000f7802 */ /* 0x000fe20000000f00 */
[----:B------:R-:W-:Y:S02]  /*9500*/  HFMA2 R12, -RZ, RZ, 0, 5.9604644775390625e-08 ;  /* 0x00000001ff0c7431 */ /* 0x000fe400000001ff */
[----:B----4-:R-:W-:Y:S02]  /*9510*/  IMAD.MOV.U32 R8, RZ, RZ, 0x192 ;  /* 0x00000192ff087424 */ /* 0x010fe400078e00ff */
[----:B------:R-:W-:Y:S01]  /*9520*/  IMAD.MOV.U32 R13, RZ, RZ, RZ ;  /* 0x000000ffff0d7224 */ /* 0x000fe200078e00ff */
[----:B------:R-:W4:Y:S01]  /*9530*/  LDCU.64 UR6, c[0x4][0x78] ;  /* 0x01000f00ff0677ac */ /* 0x000f220008000a00 */
[----:B------:R-:W1:Y:S01]  /*9540*/  LDC.64 R14, c[0x4][R15] ;  /* 0x010000000f0e7b82 */ /* 0x000e620000000a00 */
[----:B------:R-:W5:Y:S01]  /*9550*/  LDCU.64 UR4, c[0x4][0x10] ;  /* 0x01000200ff0477ac */ /* 0x000f620008000a00 */
[----:B--2---:R-:W-:Y:S01]  /*9560*/  MOV R5, UR9 ;  /* 0x0000000900057c02 */ /* 0x004fe20008000f00 */
[----:B------:R-:W-:Y:S01]  /*9570*/  IMAD.U32 R4, RZ, RZ, UR8 ;  /* 0x00000008ff047e24 */ /* 0x000fe2000f8e00ff */
[----:B----4-:R-:W-:Y:S01]  /*9580*/  MOV R7, UR7 ;  /* 0x0000000700077c02 */ /* 0x010fe20008000f00 */
[----:B------:R-:W-:Y:S01]  /*9590*/  IMAD.U32 R6, RZ, RZ, UR6 ;  /* 0x00000006ff067e24 */ /* 0x000fe2000f8e00ff */
[----:B-----5:R-:W-:Y:S01]  /*95a0*/  MOV R11, UR5 ;  /* 0x00000005000b7c02 */ /* 0x020fe20008000f00 */
[----:B------:R-:W-:Y:S02]  /*95b0*/  IMAD.U32 R10, RZ, RZ, UR4 ;  /* 0x00000004ff0a7e24 */ /* 0x000fe4000f8e00ff */
[----:B------:R-:W-:Y:S07]  /*95c0*/  LEPC R20, `(.L_x_135) ;  /* 0x000000001014794e */ /* 0x000fee0000000000 */
[----:B-1-3--:R-:W-:Y:S05]  /*95d0*/  CALL.ABS.NOINC R14 ;  /* 0x000000000e007343 */ /* 0x00afea0003c00000 */
.L_x_135:
[----:B------:R-:W-:Y:S05]  /*95e0*/  WARPSYNC.ALL ;  /* 0x0000000000007948 */ /* 0x000fea0003800000 */
[C---:B------:R-:W-:Y:S01]  /*95f0*/  R2UR UR4, R213.reuse ;  /* 0x00000000d50472ca */ /* 0x040fe200000e0000 */
[----:B------:R-:W-:Y:S05]  /*9600*/  VIADD R0, R213, 0x80 ;  /* 0x00000080d5007836 */ /* 0x000fea0000000000 */
[----:B------:R-:W-:Y:S04]  /*9610*/  SHF.R.U32.HI R0, RZ, 0x15, R0 ;  /* 0x00000015ff007819 */ /* 0x000fe80000011600 */
[----:B------:R-:W-:Y:S03]  /*9620*/  LOP3.LUT P0, RZ, R0, 0x3, R177, 0x48, !PT ;  /* 0x0000000300ff7812 */ /* 0x000fe600078048b1 */
[----:B------:R-:W2:Y:S10]  /*9630*/  LDTM.x32 R24, tmem[UR4] ;  /* 0x00000004001879ee */ /* 0x000eb400082c0000 */
[----:B--2---:R-:W-:Y:S05]  /*9640*/  @!P0 BRA `(.L_x_136) ;  /* 0x0000000000408947 */ /* 0x004fea0003800000 */
        /* <DEDUP_REMOVED lines=16> */
.L_x_136:
[----:B------:R-:W-:Y:S05]  /*9750*/  WARPSYNC.ALL ;  /* 0x0000000000007948 */ /* 0x000fea0003800000 */
[----:B------:R-:W-:Y:S11]  /*9760*/  R2UR UR4, R213 ;  /* 0x00000000d50472ca */ /* 0x000ff600000e0000 */
[----:B------:R-:W-:Y:S02]  /*9770*/  @!UPT UIADD3 URZ, UPT, UPT, URZ, URZ, URZ ;  /* 0x000000fffffff290 */ /* 0x000fe4000fffe0ff */
[----:B------:R-:W2:Y:S02]  /*9780*/  LDTM.x32 R56, tmem[UR4+0x80] ;  /* 0x00008004003879ee */ /* 0x000ea400082c0000 */
[----:B--2---:R-:W-:Y:S01]  /*9790*/  NOP ;  /* 0x0000000000007918 */ /* 0x004fe20000000000 */
.L_x_134:
[----:B-1----:R-:W-:Y:S01]  /*97a0*/  SHF.L.U32 R18, R168, 0x10, RZ ;  /* 0x00000010a8127819 */ /* 0x002fe200000006ff */
[----:B------:R-:W-:Y:S01]  /*97b0*/  FMUL R0, R130, R24 ;  /* 0x0000001882007220 */ /* 0x000fe20000400000 */
[C---:B------:R-:W-:Y:S01]  /*97c0*/  SHF.L.U32 R19, R169.reuse, 0x10, RZ ;  /* 0x00000010a9137819 */ /* 0x040fe200000006ff */
[----:B------:R-:W-:Y:S05]  /*97d0*/  WARPSYNC.ALL ;  /* 0x0000000000007948 */ /* 0x000fea0003800000 */
[----:B------:R-:W-:Y:S01]  /*97e0*/  LOP3.LUT R20, R169, 0xffff0000, RZ, 0xc0, !PT ;  /* 0xffff0000a9147812 */ /* 0x000fe200078ec0ff */
[----:B------:R-:W1:Y:S01]  /*97f0*/  S2UR UR5, SR_CgaCtaId ;  /* 0x00000000000579c3 */ /* 0x000e620000008800 */
[----:B------:R-:W-:Y:S01]  /*9800*/  ISETP.NE.AND P1, PT, R189, R16, PT ;  /* 0x00000010bd00720c */ /* 0x000fe20003f25270 */
[----:B------:R-:W-:Y:S01]  /*9810*/  FFMA R0, R133, R18, R0 ;  /* 0x0000001285007223 */ /* 0x000fe20000000000 */
[----:B------:R-:W-:Y:S01]  /*9820*/  LOP3.LUT R18, R168, 0xffff0000, RZ, 0xc0, !PT ;  /* 0xffff0000a8127812 */ /* 0x000fe200078ec0ff */
[----:B------:R-:W-:Y:S01]  /*9830*/  FMUL R3, R130, R25 ;  /* 0x0000001982037220 */ /* 0x000fe20000400000 */
[----:B------:R-:W-:Y:S01]  /*9840*/  LOP3.LUT R16, R164, 0xffff0000, RZ, 0xc0, !PT ;  /* 0xffff0000a4107812 */ /* 0x000fe200078ec0ff */
[C---:B----4-:R-:W-:Y:S01]  /*9850*/  FMUL R4, R130.reuse, R26 ;  /* 0x0000001a82047220 */ /* 0x050fe20000400000 */
[----:B------:R-:W-:Y:S01]  /*9860*/  SHF.L.U32 R15, R165, 0x10, RZ ;  /* 0x00000010a50f7819 */ /* 0x000fe200000006ff */
[----:B------:R-:W-:Y:S01]  /*9870*/  FMUL R5, R130, R27 ;  /* 0x0000001b82057220 */ /* 0x000fe20000400000 */
[----:B------:R-:W-:Y:S01]  /*9880*/  SHF.L.U32 R17, R166, 0x10, RZ ;  /* 0x00000010a6117819 */ /* 0x000fe200000006ff */
[C---:B------:R-:W-:Y:S01]  /*9890*/  FFMA R3, R133.reuse, R18, R3 ;  /* 0x0000001285037223 */ /* 0x040fe20000000003 */
[----:B------:R-:W-:Y:S01]  /*98a0*/  SHF.L.U32 R18, R170, 0x10, RZ ;  /* 0x00000010aa127819 */ /* 0x000fe200000006ff */
[C---:B------:R-:W-:Y:S01]  /*98b0*/  FFMA R4, R133.reuse, R19, R4 ;  /* 0x0000001385047223 */ /* 0x040fe20000000004 */
[----:B------:R-:W-:Y:S01]  /*98c0*/  SHF.L.U32 R19, R164, 0x10, RZ ;  /* 0x00000010a4137819 */ /* 0x000fe200000006ff */
[----:B------:R-:W-:Y:S01]  /*98d0*/  FFMA R5, R133, R20, R5 ;  /* 0x0000001485057223 */ /* 0x000fe20000000005 */
[----:B------:R-:W-:Y:S01]  /*98e0*/  LOP3.LUT R20, R170, 0xffff0000, RZ, 0xc0, !PT ;  /* 0xffff0000aa147812 */ /* 0x000fe200078ec0ff */
[C---:B------:R-:W-:Y:S01]  /*98f0*/  FMUL R6, R130.reuse, R28 ;  /* 0x0000001c82067220 */ /* 0x040fe20000400000 */
[----:B------:R-:W-:Y:S01]  /*9900*/  F2FP.BF16.F32.PACK_AB R88, R3, R0 ;  /* 0x000000000358723e */ /* 0x000fe200000010ff */
[C---:B------:R-:W-:Y:S01]  /*9910*/  FMUL R7, R130.reuse, R29 ;  /* 0x0000001d82077220 */ /* 0x040fe20000400000 */
[----:B------:R-:W-:Y:S01]  /*9920*/  F2FP.BF16.F32.PACK_AB R89, R5, R4 ;  /* 0x000000040559723e */ /* 0x000fe200000010ff */
[----:B------:R-:W-:Y:S01]  /*9930*/  FFMA R6, R133, R18, R6 ;  /* 0x0000001285067223 */ /* 0x000fe20000000006 */
[----:B------:R-:W-:Y:S01]  /*9940*/  SHF.L.U32 R18, R171, 0x10, RZ ;  /* 0x00000010ab127819 */ /* 0x000fe200000006ff */
[----:B------:R-:W-:Y:S01]  /*9950*/  FFMA R7, R133, R20, R7 ;  /* 0x0000001485077223 */ /* 0x000fe20000000007 */
[----:B------:R-:W-:Y:S01]  /*9960*/  LOP3.LUT R20, R171, 0xffff0000, RZ, 0xc0, !PT ;  /* 0xffff0000ab147812 */ /* 0x000fe200078ec0ff */
[----:B------:R-:W-:Y:S01]  /*9970*/  FMUL R8, R130, R30 ;  /* 0x0000001e82087220 */ /* 0x000fe20000400000 */
[----:B------:R-:W-:Y:S01]  /*9980*/  ISETP.NE.AND P2, PT, R194, RZ, PT ;  /* 0x000000ffc200720c */ /* 0x000fe20003f45270 */
[C---:B------:R-:W-:Y:S01]  /*9990*/  FMUL R9, R130.reuse, R31 ;  /* 0x0000001f82097220 */ /* 0x040fe20000400000 */
[----:B------:R-:W-:Y:S01]  /*99a0*/  F2FP.BF16.F32.PACK_AB R90, R7, R6 ;  /* 0x00000006075a723e */ /* 0x000fe200000010ff */
[----:B------:R-:W-:Y:S01]  /*99b0*/  UIADD3 UR4, UPT, UPT, UR45, 0x158, URZ ;  /* 0x000001582d047890 */ /* 0x000fe2000fffe0ff */
[----:B------:R-:W-:Y:S01]  /*99c0*/  ISETP.NE.AND P0, PT, R189, RZ, PT ;  /* 0x000000ffbd00720c */ /* 0x000fe20003f05270 */
[----:B------:R-:W-:Y:S01]  /*99d0*/  FFMA R8, R133, R18, R8 ;  /* 0x0000001285087223 */ /* 0x000fe20000000008 */
[----:B------:R-:W-:Y:S01]  /*99e0*/  LOP3.LUT R18, R165, 0xffff0000, RZ, 0xc0, !PT ;  /* 0xffff0000a5127812 */ /* 0x000fe200078ec0ff */
[----:B------:R-:W-:Y:S01]  /*99f0*/  FFMA R9, R133, R20, R9 ;  /* 0x0000001485097223 */ /* 0x000fe20000000009 */
[----:B------:R-:W-:Y:S01]  /*9a00*/  LOP3.LUT R20, R167, 0xffff0000, RZ, 0xc0, !PT ;  /* 0xffff0000a7147812 */ /* 0x000fe200078ec0ff */
[----:B-1----:R-:W-:Y:S01]  /*9a10*/  UPRMT UR4, UR5, 0x654, UR4 ;  /* 0x0000065405047896 */ /* 0x002fe20008000004 */
[----:B------:R-:W-:Y:S01]  /*9a20*/  NOP ;  /* 0x0000000000007918 */ /* 0x000fe20000000000 */
[C---:B------:R-:W-:Y:S01]  /*9a30*/  FMUL R10, R130.reuse, R32 ;  /* 0x00000020820a7220 */ /* 0x040fe20000400000 */
[----:B------:R-:W-:Y:S01]  /*9a40*/  F2FP.BF16.F32.PACK_AB R91, R9, R8 ;  /* 0x00000008095b723e */ /* 0x000fe200000010ff */
[C---:B------:R-:W-:Y:S01]  /*9a50*/  FMUL R11, R130.reuse, R33 ;  /* 0x00000021820b7220 */ /* 0x040fe20000400000 */
[C---:B------:R-:W-:Y:S01]  /*9a60*/  FMUL R12, R130.reuse, R34 ;  /* 0x00000022820c7220 */ /* 0x040fe20000400000 */
[----:B------:R-:W-:Y:S01]  /*9a70*/  FMUL R13, R130, R35 ;  /* 0x00000023820d7220 */ /* 0x000fe20000400000 */
[----:B------:R-:W-:Y:S01]  /*9a80*/  FFMA R10, R133, R19, R10 ;  /* 0x00000013850a7223 */ /* 0x000fe2000000000a */
[----:B------:R-:W-:Y:S01]  /*9a90*/  SHF.L.U32 R19, R167, 0x10, RZ ;  /* 0x00000010a7137819 */ /* 0x000fe200000006ff */
[----:B------:R-:W-:Y:S01]  /*9aa0*/  SYNCS.ARRIVE.TRANS64.RED.A1T0 RZ, [UR4], RZ ;  /* 0x000000ffffff79a7 */ /* 0x000fe20008100404 */
[----:B------:R1:W-:Y:S01]  /*9ab0*/  @!P1 STS.128 [R188+0x2000], R88 ;  /* 0x00200058bc009388 */ /* 0x0003e20000000c00 */
[C---:B------:R-:W-:Y:S01]  /*9ac0*/  FFMA R11, R133.reuse, R16, R11 ;  /* 0x00000010850b7223 */ /* 0x040fe2000000000b */
[C---:B------:R-:W-:Y:S01]  /*9ad0*/  FFMA R12, R133.reuse, R15, R12 ;  /* 0x0000000f850c7223 */ /* 0x040fe2000000000c */
[----:B------:R-:W-:Y:S01]  /*9ae0*/  FFMA R13, R133, R18, R13 ;  /* 0x00000012850d7223 */ /* 0x000fe2000000000d */
[----:B------:R-:W-:Y:S01]  /*9af0*/  LOP3.LUT R18, R166, 0xffff0000, RZ, 0xc0, !PT ;  /* 0xffff0000a6127812 */ /* 0x000fe200078ec0ff */
[C---:B------:R-:W-:Y:S01]  /*9b00*/  FMUL R14, R130.reuse, R36 ;  /* 0x00000024820e7220 */ /* 0x040fe20000400000 */
[----:B------:R-:W-:Y:S01]  /*9b10*/  F2FP.BF16.F32.PACK_AB R92, R11, R10 ;  /* 0x0000000a0b5c723e */ /* 0x000fe200000010ff */
[----:B------:R-:W-:Y:S01]  /*9b20*/  FMUL R15, R130, R37 ;  /* 0x00000025820f7220 */ /* 0x000fe20000400000 */
[----:B------:R-:W-:Y:S01]  /*9b30*/  SHF.L.U32 R11, R160, 0x10, RZ ;  /* 0x00000010a00b7819 */ /* 0x000fe200000006ff */
[----:B------:R-:W-:Y:S01]  /*9b40*/  FFMA R14, R133, R17, R14 ;  /* 0x00000011850e7223 */ /* 0x000fe2000000000e */
[----:B------:R-:W-:Y:S01]  /*9b50*/  F2FP.BF16.F32.PACK_AB R93, R13, R12 ;  /* 0x0000000c0d5d723e */ /* 0x000fe200000010ff */
[----:B------:R-:W-:Y:S01]  /*9b60*/  FMUL R16, R130, R38 ;  /* 0x0000002682107220 */ /* 0x000fe20000400000 */
[----:B------:R-:W-:Y:S01]  /*9b70*/  LOP3.LUT R12, R160, 0xffff0000, RZ, 0xc0, !PT ;  /* 0xffff0000a00c7812 */ /* 0x000fe200078ec0ff */
[----:B------:R-:W-:Y:S01]  /*9b80*/  FMUL R17, R130, R39 ;  /* 0x0000002782117220 */ /* 0x000fe20000400000 */
[----:B------:R-:W-:Y:S01]  /*9b90*/  SHF.L.U32 R13, R161, 0x10, RZ ;  /* 0x00000010a10d7819 */ /* 0x000fe200000006ff */
[C---:B------:R-:W-:Y:S01]  /*9ba0*/  FFMA R15, R133.reuse, R18, R15 ;  /* 0x00000012850f7223 */ /* 0x040fe2000000000f */
[----:B------:R-:W-:Y:S01]  /*9bb0*/  LOP3.LUT R18, R158, 0xffff0000, RZ, 0xc0, !PT ;  /* 0xffff00009e127812 */ /* 0x000fe200078ec0ff */
[C---:B------:R-:W-:Y:S01]  /*9bc0*/  FFMA R16, R133.reuse, R19, R16 ;  /* 0x0000001385107223 */ /* 0x040fe20000000010 */
[C---:B------:R-:W-:Y:S01]  /*9bd0*/  FMUL R8, R130.reuse, R40 ;  /* 0x0000002882087220 */ /* 0x040fe20000400000 */
[----:B------:R-:W-:Y:S01]  /*9be0*/  FFMA R17, R133, R20, R17 ;  /* 0x0000001485117223 */ /* 0x000fe20000000011 */
[----:B------:R-:W-:Y:S01]  /*9bf0*/  F2FP.BF16.F32.PACK_AB R94, R15, R14 ;  /* 0x0000000e0f5e723e */ /* 0x000fe200000010ff */
[C---:B------:R-:W-:Y:S01]  /*9c00*/  FMUL R9, R130.reuse, R41 ;  /* 0x0000002982097220 */ /* 0x040fe20000400000 */
[----:B------:R-:W-:Y:S01]  /*9c10*/  LOP3.LUT R14, R161, 0xffff0000, RZ, 0xc0, !PT ;  /* 0xffff0000a10e7812 */ /* 0x000fe200078ec0ff */
[----:B------:R-:W-:Y:S01]  /*9c20*/  FFMA R8, R133, R11, R8 ;  /* 0x0000000b85087223 */ /* 0x000fe20000000008 */
[----:B------:R-:W-:Y:S01]  /*9c30*/  F2FP.BF16.F32.PACK_AB R95, R17, R16 ;  /* 0x00000010115f723e */ /* 0x000fe200000010ff */
[----:B------:R-:W-:Y:S01]  /*9c40*/  FMUL R10, R130, R42 ;  /* 0x0000002a820a7220 */ /* 0x000fe20000400000 */
[----:B------:R-:W-:Y:S01]  /*9c50*/  SHF.L.U32 R15, R162, 0x10, RZ ;  /* 0x00000010a20f7819 */ /* 0x000fe200000006ff */
[----:B------:R-:W-:Y:S01]  /*9c60*/  FMUL R11, R130, R43 ;  /* 0x0000002b820b7220 */ /* 0x000fe20000400000 */
[----:B------:R-:W-:Y:S01]  /*9c70*/  LOP3.LUT R16, R157, 0xffff0000, RZ, 0xc0, !PT ;  /* 0xffff00009d107812 */ /* 0x000fe200078ec0ff */
[----:B------:R-:W-:Y:S01]  /*9c80*/  FFMA R9, R133, R12, R9 ;  /* 0x0000000c85097223 */ /* 0x000fe20000000009 */
[----:B------:R-:W-:Y:S01]  /*9c90*/  SHF.L.U32 R17, R159, 0x10, RZ ;  /* 0x000000109f117819 */ /* 0x000fe200000006ff */
[----:B------:R-:W-:Y:S01]  /*9ca0*/  FFMA R10, R133, R13, R10 ;  /* 0x0000000d850a7223 */ /* 0x000fe2000000000a */
[----:B------:R-:W-:Y:S01]  /*9cb0*/  LOP3.LUT R20, R159, 0xffff0000, RZ, 0xc0, !PT ;  /* 0xffff00009f147812 */ /* 0x000fe200078ec0ff */
[----:B------:R-:W-:Y:S01]  /*9cc0*/  FFMA R11, R133, R14, R11 ;  /* 0x0000000e850b7223 */ /* 0x000fe2000000000b */
[----:B------:R-:W-:Y:S01]  /*9cd0*/  LOP3.LUT R14, R162, 0xffff0000, RZ, 0xc0, !PT ;  /* 0xffff0000a20e7812 */ /* 0x000fe200078ec0ff */
[C---:B------:R-:W-:Y:S01]  /*9ce0*/  FMUL R12, R130.reuse, R44 ;  /* 0x0000002c820c7220 */ /* 0x040fe20000400000 */
[----:B-1----:R-:W-:Y:S01]  /*9cf0*/  F2FP.BF16.F32.PACK_AB R88, R9, R8 ;  /* 0x000000080958723e */ /* 0x002fe200000010ff */
[----:B------:R1:W-:Y:S01]  /*9d00*/  @!P1 STS.128 [R198+0x2010], R92 ;  /* 0x0020105cc6009388 */ /* 0x0003e20000000c00 */
[----:B------:R-:W-:Y:S01]  /*9d10*/  F2FP.BF16.F32.PACK_AB R89, R11, R10 ;  /* 0x0000000a0b59723e */ /* 0x000fe200000010ff */
[----:B------:R-:W-:Y:S01]  /*9d20*/  FMUL R13, R130, R45 ;  /* 0x0000002d820d7220 */ /* 0x000fe20000400000 */
[----:B------:R-:W-:Y:S01]  /*9d30*/  SHF.L.U32 R11, R163, 0x10, RZ ;  /* 0x00000010a30b7819 */ /* 0x000fe200000006ff */
[C---:B------:R-:W-:Y:S01]  /*9d40*/  FFMA R12, R133.reuse, R15, R12 ;  /* 0x0000000f850c7223 */ /* 0x040fe2000000000c */
[----:B------:R-:W-:Y:S01]  /*9d50*/  SHF.L.U32 R15, R156, 0x10, RZ ;  /* 0x000000109c0f7819 */ /* 0x000fe200000006ff */
[----:B------:R-:W-:Y:S01]  /*9d60*/  FFMA R13, R133, R14, R13 ;  /* 0x0000000e850d7223 */ /* 0x000fe2000000000d */
[----:B------:R-:W-:Y:S01]  /*9d70*/  LOP3.LUT R14, R163, 0xffff0000, RZ, 0xc0, !PT ;  /* 0xffff0000a30e7812 */ /* 0x000fe200078ec0ff */
[C---:B------:R-:W-:Y:S01]  /*9d80*/  FMUL R8, R130.reuse, R46 ;  /* 0x0000002e82087220 */ /* 0x040fe20000400000 */
[C---:B------:R-:W-:Y:S01]  /*9d90*/  FMUL R9, R130.reuse, R47 ;  /* 0x0000002f82097220 */ /* 0x040fe20000400000 */
[----:B------:R-:W-:Y:S01]  /*9da0*/  FMUL R10, R130, R48 ;  /* 0x00000030820a7220 */ /* 0x000fe20000400000 */
[----:B------:R-:W-:Y:S01]  /*9db0*/  F2FP.BF16.F32.PACK_AB R90, R13, R12 ;  /* 0x0000000c0d5a723e */ /* 0x000fe200000010ff */
[C---:B------:R-:W-:Y:S01]  /*9dc0*/  FFMA R8, R133.reuse, R11, R8 ;  /* 0x0000000b85087223 */ /* 0x040fe20000000008 */
[C---:B------:R-:W-:Y:S01]  /*9dd0*/  FFMA R9, R133.reuse, R14, R9 ;  /* 0x0000000e85097223 */ /* 0x040fe20000000009 */
[----:B------:R-:W-:Y:S01]  /*9de0*/  LOP3.LUT R14, R156, 0xffff0000, RZ, 0xc0, !PT ;  /* 0xffff00009c0e7812 */ /* 0x000fe200078ec0ff */
[----:B------:R-:W-:Y:S01]  /*9df0*/  FFMA R10, R133, R15, R10 ;  /* 0x0000000f850a7223 */ /* 0x000fe2000000000a */
[----:B------:R-:W-:Y:S01]  /*9e00*/  SHF.L.U32 R15, R157, 0x10, RZ ;  /* 0x000000109d0f7819 */ /* 0x000fe200000006ff */
[C---:B------:R-:W-:Y:S01]  /*9e10*/  FMUL R11, R130.reuse, R49 ;  /* 0x00000031820b7220 */ /* 0x040fe20000400000 */
[----:B------:R-:W-:Y:S01]  /*9e20*/  F2FP.BF16.F32.PACK_AB R91, R9, R8 ;  /* 0x00000008095b723e */ /* 0x000fe200000010ff */
[C---:B------:R-:W-:Y:S01]  /*9e30*/  FMUL R12, R130.reuse, R50 ;  /* 0x00000032820c7220 */ /* 0x040fe20000400000 */
[C---:B------:R-:W-:Y:S01]  /*9e40*/  FMUL R13, R130.reuse, R51 ;  /* 0x00000033820d7220 */ /* 0x040fe20000400000 */
[C---:B------:R-:W-:Y:S01]  /*9e50*/  FFMA R11, R133.reuse, R14, R11 ;  /* 0x0000000e850b7223 */ /* 0x040fe2000000000b */
[----:B------:R-:W-:Y:S01]  /*9e60*/  FMUL R8, R130, R52 ;  /* 0x0000003482087220 */ /* 0x000fe20000400000 */
[C---:B------:R-:W-:Y:S01]  /*9e70*/  FFMA R12, R133.reuse, R15, R12 ;  /* 0x0000000f850c7223 */ /* 0x040fe2000000000c */
[C---:B------:R-:W-:Y:S01]  /*9e80*/  FFMA R13, R133.reuse, R16, R13 ;  /* 0x00000010850d7223 */ /* 0x040fe2000000000d */
[----:B------:R-:W-:Y:S01]  /*9e90*/  SHF.L.U32 R16, R158, 0x10, RZ ;  /* 0x000000109e107819 */ /* 0x000fe200000006ff */
[C---:B------:R-:W-:Y:S01]  /*9ea0*/  FMUL R9, R130.reuse, R53 ;  /* 0x0000003582097220 */ /* 0x040fe20000400000 */
[C---:B------:R-:W-:Y:S01]  /*9eb0*/  FMUL R14, R130.reuse, R54 ;  /* 0x00000036820e7220 */ /* 0x040fe20000400000 */
[----:B------:R-:W-:Y:S01]  /*9ec0*/  FMUL R15, R130, R55 ;  /* 0x00000037820f7220 */ /* 0x000fe20000400000 */
[----:B------:R2:W-:Y:S01]  /*9ed0*/  @!P1 STS.128 [R196+0x2020], R88 ;  /* 0x00202058c4009388 */ /* 0x0005e20000000c00 */
[----:B------:R-:W-:Y:S01]  /*9ee0*/  FFMA R8, R133, R16, R8 ;  /* 0x0000001085087223 */ /* 0x000fe20000000008 */
[----:B-1----:R-:W-:Y:S01]  /*9ef0*/  F2FP.BF16.F32.PACK_AB R93, R13, R12 ;  /* 0x0000000c0d5d723e */ /* 0x002fe200000010ff */
[C---:B------:R-:W-:Y:S01]  /*9f00*/  FFMA R9, R133.reuse, R18, R9 ;  /* 0x0000001285097223 */ /* 0x040fe20000000009 */
[C---:B------:R-:W-:Y:S01]  /*9f10*/  LOP3.LUT R12, R152.reuse, 0xffff0000, RZ, 0xc0, !PT ;  /* 0xffff0000980c7812 */ /* 0x040fe200078ec0ff */
[C---:B------:R-:W-:Y:S01]  /*9f20*/  FFMA R14, R133.reuse, R17, R14 ;  /* 0x00000011850e7223 */ /* 0x040fe2000000000e */
[----:B------:R-:W-:Y:S01]  /*9f30*/  SHF.L.U32 R17, R152, 0x10, RZ ;  /* 0x0000001098117819 */ /* 0x000fe200000006ff */
[----:B------:R-:W-:Y:S01]  /*9f40*/  FFMA R15, R133, R20, R15 ;  /* 0x00000014850f7223 */ /* 0x000fe2000000000f */
[----:B------:R-:W-:Y:S01]  /*9f50*/  F2FP.BF16.F32.PACK_AB R94, R9, R8 ;  /* 0x00000008095e723e */ /* 0x000fe200000010ff */
        /* <DEDUP_REMOVED lines=9> */
[----:B------:R-:W-:Y:S01]  /*9ff0*/  SHF.L.U32 R18, R154, 0x10, RZ ;  /* 0x000000109a127819 */ /* 0x000fe200000006ff */
[----:B------:R-:W-:Y:S01]  /*a000*/  FMUL R10, R130, R59 ;  /* 0x0000003b820a7220 */ /* 0x000fe20000400000 */
[----:B------:R-:W-:Y:S01]  /*a010*/  LOP3.LUT R15, R154, 0xffff0000, RZ, 0xc0, !PT ;  /* 0xffff00009a0f7812 */ /* 0x000fe200078ec0ff */
[----:B------:R-:W-:Y:S01]  /*a020*/  FMUL R11, R130, R60 ;  /* 0x0000003c820b7220 */ /* 0x000fe20000400000 */
[----:B------:R-:W-:Y:S01]  /*a030*/  LOP3.LUT R17, R155, 0xffff0000, RZ, 0xc0, !PT ;  /* 0xffff00009b117812 */ /* 0x000fe200078ec0ff */
[C---:B------:R-:W-:Y:S01]  /*a040*/  FFMA R9, R133.reuse, R14, R9 ;  /* 0x0000000e85097223 */ /* 0x040fe20000000009 */
[----:B------:R-:W-:Y:S01]  /*a050*/  F2FP.BF16.F32.PACK_AB R96, R8, R16 ;  /* 0x000000100860723e */ /* 0x000fe200000010ff */
[----:B------:R-:W-:Y:S01]  /*a060*/  FFMA R10, R133, R13, R10 ;  /* 0x0000000d850a7223 */ /* 0x000fe2000000000a */
[----:B------:R-:W-:Y:S01]  /*a070*/  LOP3.LUT R16, R141, 0xffff0000, RZ, 0xc0, !PT ;  /* 0xffff00008d107812 */ /* 0x000fe200078ec0ff */
[C---:B------:R-:W-:Y:S01]  /*a080*/  FMUL R12, R130.reuse, R61 ;  /* 0x0000003d820c7220 */ /* 0x040fe20000400000 */
[----:B------:R-:W-:Y:S01]  /*a090*/  LOP3.LUT R20, R147, 0xffff0000, RZ, 0xc0, !PT ;  /* 0xffff000093147812 */ /* 0x000fe200078ec0ff */
[----:B------:R-:W-:Y:S01]  /*a0a0*/  FFMA R11, R133, R18, R11 ;  /* 0x00000012850b7223 */ /* 0x000fe2000000000b */
[----:B------:R-:W-:Y:S01]  /*a0b0*/  SHF.L.U32 R18, R155, 0x10, RZ ;  /* 0x000000109b127819 */ /* 0x000fe200000006ff */
[----:B------:R-:W-:Y:S01]  /*a0c0*/  FMUL R13, R130, R62 ;  /* 0x0000003e820d7220 */ /* 0x000fe20000400000 */
[----:B------:R-:W-:Y:S01]  /*a0d0*/  F2FP.BF16.F32.PACK_AB R97, R10, R9 ;  /* 0x000000090a61723e */ /* 0x000fe200000010ff */
[C---:B------:R-:W-:Y:S01]  /*a0e0*/  FFMA R12, R133.reuse, R15, R12 ;  /* 0x0000000f850c7223 */ /* 0x040fe2000000000c */
[----:B------:R-:W-:Y:S01]  /*a0f0*/  SHF.L.U32 R15, R150, 0x10, RZ ;  /* 0x00000010960f7819 */ /* 0x000fe200000006ff */
[----:B------:R-:W-:Y:S01]  /*a100*/  FMUL R14, R130, R63 ;  /* 0x0000003f820e7220 */ /* 0x000fe20000400000 */
[----:B------:R-:W-:Y:S01]  /*a110*/  FFMA R13, R133, R18, R13 ;  /* 0x00000012850d7223 */ /* 0x000fe2000000000d */
[----:B------:R-:W-:Y:S01]  /*a120*/  LOP3.LUT R18, R145, 0xffff0000, RZ, 0xc0, !PT ;  /* 0xffff000091127812 */ /* 0x000fe200078ec0ff */
[----:B------:R1:W-:Y:S01]  /*a130*/  @!P1 STS.128 [R195+0x2010], R92 ;  /* 0x0020105cc3009388 */ /* 0x0003e20000000c00 */
[----:B------:R-:W-:Y:S01]  /*a140*/  F2FP.BF16.F32.PACK_AB R98, R12, R11 ;  /* 0x0000000b0c62723e */ /* 0x000fe200000010ff */
[C---:B------:R-:W-:Y:S01]  /*a150*/  FFMA R14, R133.reuse, R17, R14 ;  /* 0x00000011850e7223 */ /* 0x040fe2000000000e */
[----:B------:R-:W-:Y:S01]  /*a160*/  SHF.L.U32 R11, R148, 0x10, RZ ;  /* 0x00000010940b7819 */ /* 0x000fe200000006ff */
[----:B------:R-:W-:Y:S01]  /*a170*/  FMUL R8, R130, R64 ;  /* 0x0000004082087220 */ /* 0x000fe20000400000 */
[----:B------:R-:W-:Y:S01]  /*a180*/  LOP3.LUT R12, R148, 0xffff0000, RZ, 0xc0, !PT ;  /* 0xffff0000940c7812 */ /* 0x000fe200078ec0ff */
[----:B------:R-:W-:Y:S01]  /*a190*/  FMUL R9, R130, R65 ;  /* 0x0000004182097220 */ /* 0x000fe20000400000 */
[----:B------:R-:W-:Y:S01]  /*a1a0*/  F2FP.BF16.F32.PACK_AB R99, R14, R13 ;  /* 0x0000000d0e63723e */ /* 0x000fe200000010ff */
[----:B------:R-:W-:Y:S01]  /*a1b0*/  FFMA R8, R133, R11, R8 ;  /* 0x0000000b85087223 */ /* 0x000fe20000000008 */
[----:B------:R-:W-:Y:S01]  /*a1c0*/  SHF.L.U32 R13, R149, 0x10, RZ ;  /* 0x00000010950d7819 */ /* 0x000fe200000006ff */
[----:B------:R-:W-:Y:S01]  /*a1d0*/  FFMA R9, R133, R12, R9 ;  /* 0x0000000c85097223 */ /* 0x000fe20000000009 */
[----:B------:R-:W-:Y:S01]  /*a1e0*/  LOP3.LUT R14, R149, 0xffff0000, RZ, 0xc0, !PT ;  /* 0xffff0000950e7812 */ /* 0x000fe200078ec0ff */
[C---:B------:R-:W-:Y:S01]  /*a1f0*/  FMUL R10, R130.reuse, R66 ;  /* 0x00000042820a7220 */ /* 0x040fe20000400000 */
[----:B------:R-:W-:Y:S01]  /*a200*/  SHF.L.U32 R17, R147, 0x10, RZ ;  /* 0x0000001093117819 */ /* 0x000fe200000006ff */
[C---:B------:R-:W-:Y:S01]  /*a210*/  FMUL R11, R130.reuse, R67 ;  /* 0x00000043820b7220 */ /* 0x040fe20000400000 */
[----:B--2---:R-:W-:Y:S01]  /*a220*/  F2FP.BF16.F32.PACK_AB R88, R9, R8 ;  /* 0x000000080958723e */ /* 0x004fe200000010ff */
[C---:B------:R-:W-:Y:S01]  /*a230*/  FFMA R10, R133.reuse, R13, R10 ;  /* 0x0000000d850a7223 */ /* 0x040fe2000000000a */
[----:B------:R-:W-:Y:S01]  /*a240*/  FMUL R12, R130, R68 ;  /* 0x00000044820c7220 */ /* 0x000fe20000400000 */
[C---:B------:R-:W-:Y:S01]  /*a250*/  FFMA R11, R133.reuse, R14, R11 ;  /* 0x0000000e850b7223 */ /* 0x040fe2000000000b */
[----:B------:R-:W-:Y:S01]  /*a260*/  LOP3.LUT R14, R150, 0xffff0000, RZ, 0xc0, !PT ;  /* 0xffff0000960e7812 */ /* 0x000fe200078ec0ff */
[C---:B------:R-:W-:Y:S01]  /*a270*/  FMUL R13, R130.reuse, R69 ;  /* 0x00000045820d7220 */ /* 0x040fe20000400000 */
[----:B------:R2:W-:Y:S01]  /*a280*/  @!P1 STS.128 [R188+0x3000], R96 ;  /* 0x00300060bc009388 */ /* 0x0005e20000000c00 */
[----:B------:R-:W-:Y:S01]  /*a290*/  FFMA R12, R133, R15, R12 ;  /* 0x0000000f850c7223 */ /* 0x000fe2000000000c */
[----:B------:R-:W-:Y:S01]  /*a2a0*/  F2FP.BF16.F32.PACK_AB R89, R11, R10 ;  /* 0x0000000a0b59723e */ /* 0x000fe200000010ff */
[----:B------:R-:W-:Y:S01]  /*a2b0*/  FFMA R13, R133, R14, R13 ;  /* 0x0000000e850d7223 */ /* 0x000fe2000000000d */
[C---:B------:R-:W-:Y:S01]  /*a2c0*/  SHF.L.U32 R11, R151.reuse, 0x10, RZ ;  /* 0x00000010970b7819 */ /* 0x040fe200000006ff */
[C---:B------:R-:W-:Y:S01]  /*a2d0*/  FMUL R8, R130.reuse, R70 ;  /* 0x0000004682087220 */ /* 0x040fe20000400000 */
[----:B------:R-:W-:Y:S01]  /*a2e0*/  LOP3.LUT R14, R151, 0xffff0000, RZ, 0xc0, !PT ;  /* 0xffff0000970e7812 */ /* 0x000fe200078ec0ff */
[----:B------:R-:W-:Y:S01]  /*a2f0*/  FMUL R9, R130, R71 ;  /* 0x0000004782097220 */ /* 0x000fe20000400000 */
[----:B------:R-:W-:Y:S01]  /*a300*/  SHF.L.U32 R15, R140, 0x10, RZ ;  /* 0x000000108c0f7819 */ /* 0x000fe200000006ff */
        /* <DEDUP_REMOVED lines=10> */
[----:B------:R-:W-:Y:S01]  /*a3b0*/  FMUL R13, R130, R75 ;  /* 0x0000004b820d7220 */ /* 0x000fe20000400000 */
[C---:B------:R-:W-:Y:S01]  /*a3c0*/  FFMA R11, R133.reuse, R14, R11 ;  /* 0x0000000e850b7223 */ /* 0x040fe2000000000b */
[----:B------:R-:W-:Y:S01]  /*a3d0*/  SHF.L.U32 R14, R142, 0x10, RZ ;  /* 0x000000108e0e7819 */ /* 0x000fe200000006ff */
[C---:B------:R-:W-:Y:S01]  /*a3e0*/  FFMA R12, R133.reuse, R15, R12 ;  /* 0x0000000f850c7223 */ /* 0x040fe2000000000c */
[----:B------:R-:W-:Y:S01]  /*a3f0*/  SHF.L.U32 R15, R144, 0x10, RZ ;  /* 0x00000010900f7819 */ /* 0x000fe200000006ff */
[----:B------:R-:W-:Y:S01]  /*a400*/  FFMA R13, R133, R16, R13 ;  /* 0x00000010850d7223 */ /* 0x000fe2000000000d */
[----:B------:R-:W-:Y:S01]  /*a410*/  LOP3.LUT R16, R142, 0xffff0000, RZ, 0xc0, !PT ;  /* 0xffff00008e107812 */ /* 0x000fe200078ec0ff */
[----:B------:R4:W-:Y:S01]  /*a420*/  @!P1 STS.128 [R198+0x3010], R88 ;  /* 0x00301058c6009388 */ /* 0x0009e20000000c00 */
[----:B-1----:R-:W-:Y:S01]  /*a430*/  F2FP.BF16.F32.PACK_AB R92, R11, R10 ;  /* 0x0000000a0b5c723e */ /* 0x002fe200000010ff */
[C---:B------:R-:W-:Y:S01]  /*a440*/  FMUL R8, R130.reuse, R76 ;  /* 0x0000004c82087220 */ /* 0x040fe20000400000 */
[----:B------:R-:W-:Y:S01]  /*a450*/  F2FP.BF16.F32.PACK_AB R93, R13, R12 ;  /* 0x0000000c0d5d723e */ /* 0x000fe200000010ff */
[C---:B------:R-:W-:Y:S01]  /*a460*/  FMUL R9, R130.reuse, R77 ;  /* 0x0000004d82097220 */ /* 0x040fe20000400000 */
[----:B------:R-:W-:Y:S01]  /*a470*/  SHF.L.U32 R13, R143, 0x10, RZ ;  /* 0x000000108f0d7819 */ /* 0x000fe200000006ff */
[----:B------:R-:W-:Y:S01]  /*a480*/  FFMA R8, R133, R14, R8 ;  /* 0x0000000e85087223 */ /* 0x000fe20000000008 */
[----:B------:R-:W-:Y:S01]  /*a490*/  LOP3.LUT R14, R143, 0xffff0000, RZ, 0xc0, !PT ;  /* 0xffff00008f0e7812 */ /* 0x000fe200078ec0ff */
[----:B------:R-:W1:Y:S01]  /*a4a0*/  S2R R200, SR_CgaCtaId ;  /* 0x0000000000c87919 */ /* 0x000e620000008800 */
[C---:B------:R-:W-:Y:S01]  /*a4b0*/  FMUL R10, R130.reuse, R78 ;  /* 0x0000004e820a7220 */ /* 0x040fe20000400000 */
[----:B------:R-:W-:Y:S01]  /*a4c0*/  FFMA R9, R133, R16, R9 ;  /* 0x0000001085097223 */ /* 0x000fe20000000009 */
[----:B------:R-:W-:Y:S01]  /*a4d0*/  SHF.L.U32 R16, R145, 0x10, RZ ;  /* 0x0000001091107819 */ /* 0x000fe200000006ff */
[C---:B------:R-:W-:Y:S01]  /*a4e0*/  FMUL R11, R130.reuse, R79 ;  /* 0x0000004f820b7220 */ /* 0x040fe20000400000 */
[----:B------:R-:W-:Y:S01]  /*a4f0*/  FFMA R10, R133, R13, R10 ;  /* 0x0000000d850a7223 */ /* 0x000fe2000000000a */
[----:B------:R-:W-:Y:S01]  /*a500*/  FMUL R12, R130, R80 ;  /* 0x00000050820c7220 */ /* 0x000fe20000400000 */
[----:B------:R-:W-:Y:S01]  /*a510*/  F2FP.BF16.F32.PACK_AB R94, R9, R8 ;  /* 0x00000008095e723e */ /* 0x000fe200000010ff */
[C---:B------:R-:W-:Y:S01]  /*a520*/  FFMA R11, R133.reuse, R14, R11 ;  /* 0x0000000e850b7223 */ /* 0x040fe2000000000b */
[----:B------:R-:W-:Y:S01]  /*a530*/  LOP3.LUT R14, R144, 0xffff0000, RZ, 0xc0, !PT ;  /* 0xffff0000900e7812 */ /* 0x000fe200078ec0ff */
[C---:B------:R-:W-:Y:S01]  /*a540*/  FMUL R8, R130.reuse, R81 ;  /* 0x0000005182087220 */ /* 0x040fe20000400000 */
[C---:B------:R-:W-:Y:S01]  /*a550*/  FMUL R9, R130.reuse, R82 ;  /* 0x0000005282097220 */ /* 0x040fe20000400000 */
[----:B------:R-:W-:Y:S01]  /*a560*/  FMUL R13, R130, R83 ;  /* 0x00000053820d7220 */ /* 0x000fe20000400000 */
[C---:B------:R-:W-:Y:S01]  /*a570*/  FFMA R12, R133.reuse, R15, R12 ;  /* 0x0000000f850c7223 */ /* 0x040fe2000000000c */
[C---:B------:R-:W-:Y:S01]  /*a580*/  FFMA R8, R133.reuse, R14, R8 ;  /* 0x0000000e85087223 */ /* 0x040fe20000000008 */
[----:B------:R-:W-:Y:S01]  /*a590*/  FFMA R9, R133, R16, R9 ;  /* 0x0000001085097223 */ /* 0x000fe20000000009 */
[----:B------:R-:W-:Y:S01]  /*a5a0*/  F2FP.BF16.F32.PACK_AB R95, R11, R10 ;  /* 0x0000000a0b5f723e */ /* 0x000fe200000010ff */
[C---:B------:R-:W-:Y:S01]  /*a5b0*/  FFMA R13, R133.reuse, R18, R13 ;  /* 0x00000012850d7223 */ /* 0x040fe2000000000d */
[----:B------:R-:W-:Y:S01]  /*a5c0*/  SHF.L.U32 R16, R146, 0x10, RZ ;  /* 0x0000001092107819 */ /* 0x000fe200000006ff */
[----:B------:R-:W-:Y:S01]  /*a5d0*/  FMUL R10, R130, R84 ;  /* 0x00000054820a7220 */ /* 0x000fe20000400000 */
[----:B------:R-:W-:Y:S01]  /*a5e0*/  LOP3.LUT R18, R146, 0xffff0000, RZ, 0xc0, !PT ;  /* 0xffff000092127812 */ /* 0x000fe200078ec0ff */
[----:B------:R4:W-:Y:S01]  /*a5f0*/  @!P1 STS.128 [R196+0x3020], R92 ;  /* 0x0030205cc4009388 */ /* 0x0009e20000000c00 */
[C---:B------:R-:W-:Y:S01]  /*a600*/  FMUL R11, R130.reuse, R85 ;  /* 0x00000055820b7220 */ /* 0x040fe20000400000 */
[C---:B------:R-:W-:Y:S01]  /*a610*/  FMUL R14, R130.reuse, R86 ;  /* 0x00000056820e7220 */ /* 0x040fe20000400000 */
[----:B------:R-:W-:Y:S01]  /*a620*/  FMUL R15, R130, R87 ;  /* 0x00000057820f7220 */ /* 0x000fe20000400000 */
[C---:B------:R-:W-:Y:S01]  /*a630*/  FFMA R10, R133.reuse, R16, R10 ;  /* 0x00000010850a7223 */ /* 0x040fe2000000000a */
[C---:B------:R-:W-:Y:S01]  /*a640*/  FFMA R11, R133.reuse, R18, R11 ;  /* 0x00000012850b7223 */ /* 0x040fe2000000000b */
[C---:B------:R-:W-:Y:S01]  /*a650*/  FFMA R14, R133.reuse, R17, R14 ;  /* 0x00000011850e7223 */ /* 0x040fe2000000000e */
[----:B------:R-:W-:Y:S01]  /*a660*/  FFMA R15, R133, R20, R15 ;  /* 0x00000014850f7223 */ /* 0x000fe2000000000f */
[----:B--2---:R-:W-:Y:S01]  /*a670*/  F2FP.BF16.F32.PACK_AB R96, R8, R12 ;  /* 0x0000000c0860723e */ /* 0x004fe200000010ff */
[----:B------:R-:W-:Y:S01]  /*a680*/  BSSY.RECONVERGENT B0, `(.L_x_137) ;  /* 0x0000021000007945 */ /* 0x000fe20003800200 */
[----:B------:R-:W-:Y:S02]  /*a690*/  F2FP.BF16.F32.PACK_AB R97, R13, R9 ;  /* 0x000000090d61723e */ /* 0x000fe400000010ff */
[----:B------:R-:W-:Y:S02]  /*a6a0*/  F2FP.BF16.F32.PACK_AB R98, R11, R10 ;  /* 0x0000000a0b62723e */ /* 0x000fe400000010ff */
[----:B------:R-:W-:Y:S02]  /*a6b0*/  F2FP.BF16.F32.PACK_AB R99, R15, R14 ;  /* 0x0000000e0f63723e */ /* 0x000fe400000010ff */
[----:B------:R-:W-:Y:S02]  /*a6c0*/  MOV R12, UR47 ;  /* 0x0000002f000c7c02 */ /* 0x000fe40008000f00 */
[----:B------:R-:W-:Y:S01]  /*a6d0*/  LEA R11, R137, UR45, 0x3 ;  /* 0x0000002d890b7c11 */ /* 0x000fe2000f8e18ff */
[----:B------:R4:W-:Y:S01]  /*a6e0*/  @!P1 STS.128 [R195+0x3010], R96 ;  /* 0x00301060c3009388 */ /* 0x0009e20000000c00 */
[----:B------:R-:W-:Y:S04]  /*a6f0*/  @P2 LEA R12, R12, UR45, 0x3 ;  /* 0x0000002d0c0c2c11 */ /* 0x000fe8000f8e18ff */
[----:B------:R-:W-:Y:S02]  /*a700*/  @P2 IADD3 R13, PT, PT, R12, 0x100, RZ ;  /* 0x000001000c0d2810 */ /* 0x000fe40007ffe0ff */
[----:B------:R-:W-:Y:S01]  /*a710*/  @P2 SHF.L.U32 R12, RZ, 0x1f, RZ ;  /* 0x0000001fff0c2819 */ /* 0x000fe200000006ff */
[----:B------:R-:W-:Y:S01]  /*a720*/  @!PT LDS RZ, [RZ] ;  /* 0x00000000fffff984 */ /* 0x000fe20000000800 */
[----:B------:R-:W-:Y:S01]  /*a730*/  @!PT LDS RZ, [RZ] ;  /* 0x00000000fffff984 */ /* 0x000fe20000000800 */
[----:B------:R-:W-:Y:S01]  /*a740*/  @!PT LDS RZ, [RZ] ;  /* 0x00000000fffff984 */ /* 0x000fe20000000800 */
[----:B------:R-:W-:Y:S01]  /*a750*/  @!PT LDS RZ, [RZ] ;  /* 0x00000000fffff984 */ /* 0x000fe20000000800 */
[----:B------:R2:W-:Y:S06]  /*a760*/  MEMBAR.ALL.CTA ;  /* 0x0000000000007992 */ /* 0x0005ec0000008000 */
[----:B--2---:R-:W2:Y:S01]  /*a770*/  FENCE.VIEW.ASYNC.S ;  /* 0x00000000000073c6 */ /* 0x004ea20000000000 */
[----:B-1----:R-:W-:Y:S01]  /*a780*/  @P2 PRMT R13, R200, 0x654, R13 ;  /* 0x00000654c80d2816 */ /* 0x002fe2000000000d */
[----:B--2---:R-:W-:Y:S06]  /*a790*/  BAR.SYNC.DEFER_BLOCKING 0x1, 0x80 ;  /* 0x0042000000007b1d */ /* 0x004fec0000010000 */
[----:B------:R-:W-:Y:S05]  /*a7a0*/  @P0 BRA `(.L_x_138) ;  /* 0x0000000000380947 */ /* 0x000fea0003800000 */
[----:B------:R-:W-:Y:S01]  /*a7b0*/  R2UR UR9, R212 ;  /* 0x00000000d40972ca */ /* 0x000fe200000e0000 */
[----:B------:R-:W-:Y:S02]  /*a7c0*/  UIADD3 UR4, UP0, UPT, UR54, 0xa80, URZ ;  /* 0x00000a8036047890 */ /* 0x000fe4000ff1e0ff */
[----:B------:R-:W-:Y:S02]  /*a7d0*/  UIADD3 UR10, UPT, UPT, UR50, 0x40, URZ ;  /* 0x00000040320a7890 */ /* 0x000fe4000fffe0ff */
[----:B------:R-:W-:Y:S02]  /*a7e0*/  UIADD3 UR8, UPT, UPT, UR45, 0x2200, URZ ;  /* 0x000022002d087890 */ /* 0x000fe4000fffe0ff */
[----:B------:R-:W-:Y:S01]  /*a7f0*/  UIADD3.X UR5, UPT, UPT, URZ, UR55, URZ, UP0, !UPT ;  /* 0x00000037ff057290 */ /* 0x000fe200087fe4ff */
[----:B------:R-:W-:Y:S01]  /*a800*/  UMOV UR11, UR44 ;  /* 0x0000002c000b7c82 */ /* 0x000fe20008000000 */
[----:B------:R-:W-:Y:S01]  /*a810*/  UIADD3 UR12, UPT, UPT, UR45, 0x3200, URZ ;  /* 0x000032002d0c7890 */ /* 0x000fe2000fffe0ff */
[----:B------:R-:W-:Y:S03]  /*a820*/  UMOV UR15, UR44 ;  /* 0x0000002c000f7c82 */ /* 0x000fe60008000000 */
[----:B------:R-:W-:Y:S01]  /*a830*/  UIADD3 UR13, UPT, UPT, UR9, 0x80, URZ ;  /* 0x00000080090d7890 */ /* 0x000fe2000fffe0ff */
[----:B------:R-:W-:Y:S02]  /*a840*/  UMOV UR14, UR10 ;  /* 0x0000000a000e7c82 */ /* 0x000fe40008000000 */
[----:B------:R1:W-:Y:S06]  /*a850*/  UTMASTG.3D [UR8], [UR4] ;  /* 0x00000008040073b5 */ /* 0x0003ec0008010000 */
[----:B------:R1:W-:Y:S01]  /*a860*/  UTMASTG.3D [UR12], [UR4] ;  /* 0x0000000c040073b5 */ /* 0x0003e20008010000 */
[----:B------:R0:W-:Y:S01]  /*a870*/  UTMACMDFLUSH ;  /* 0x00000000000079b7 */ /* 0x0001e20000000000 */
[----:B-1----:R-:W-:Y:S04]  /*a880*/  DEPBAR.LE SB0, 0x1 ;  /* 0x000080400000791a */ /* 0x002fe80000000000 */
.L_x_138:
[----:B------:R-:W-:Y:S05]  /*a890*/  BSYNC.RECONVERGENT B0 ;  /* 0x0000000000007941 */ /* 0x000fea0003800200 */
.L_x_137:
[----:B------:R-:W-:Y:S01]  /*a8a0*/  BAR.SYNC.DEFER_BLOCKING 0x1, 0x80 ;  /* 0x0042000000007b1d */ /* 0x000fe20000010000 */
[----:B------:R-:W-:Y:S02]  /*a8b0*/  UISETP.NE.AND UP0, UPT, UR43, URZ, UPT ;  /* 0x000000ff2b00728c */ /* 0x000fe4000bf05270 */
[----:B------:R-:W-:Y:S03]  /*a8c0*/  UIADD3 UR5, UPT, UPT, UR47, 0x1, URZ ;  /* 0x000000012f057890 */ /* 0x000fe6000fffe0ff */
[----:B------:R1:W-:Y:S01]  /*a8d0*/  @P2 SYNCS.ARRIVE.TRANS64.RED.A1T0 RZ, [R13+URZ], RZ ;  /* 0x000000ff0dff29a7 */ /* 0x0003e200081004ff */
[----:B------:R-:W-:Y:S01]  /*a8e0*/  UMOV UR4, 0x40 ;  /* 0x0000004000047882 */ /* 0x000fe20000000000 */
[----:B------:R-:W-:Y:S01]  /*a8f0*/  BSSY B1, `(.L_x_139) ;  /* 0x0000021000017945 */ /* 0x000fe20003800000 */
[----:B------:R-:W-:Y:S02]  /*a900*/  USEL UR4, UR4, 0x20, !UP0 ;  /* 0x0000002004047887 */ /* 0x000fe4000c000000 */
[----:B------:R-:W-:Y:S02]  /*a910*/  UISETP.NE.AND UP0, UPT, UR5, 0x4, UPT ;  /* 0x000000040500788c */ /* 0x000fe4000bf05270 */
[----:B------:R-:W-:Y:S01]  /*a920*/  UIADD3 UR49, UPT, UPT, UR52, UR4, URZ ;  /* 0x0000000434317290 */ /* 0x000fe2000fffe0ff */
[----:B------:R-:W2:Y:S01]  /*a930*/  @P2 SYNCS.PHASECHK.TRANS64.TRYWAIT P0, [R11+URZ+0xe0], R12 ;  /* 0x0000e00c0b0025a7 */ /* 0x000ea200080011ff */
[----:B----4-:R-:W-:Y:S01]  /*a940*/  VIADD R92, R131, UR4 ;  /* 0x00000004835c7c36 */ /* 0x010fe20008000000 */
[----:B------:R-:W-:Y:S04]  /*a950*/  USEL UR46, UR5, URZ, UP0 ;  /* 0x000000ff052e7287 */ /* 0x000fe80008000000 */
[----:B------:R-:W-:Y:S04]  /*a960*/  SHF.R.U32.HI R10, RZ, 0x15, R92 ;  /* 0x00000015ff0a7819 */ /* 0x000fe8000001165c */
[----:B------:R-:W-:Y:S02]  /*a970*/  LOP3.LUT R16, R10, 0x3, RZ, 0xc0, !PT ;  /* 0x000000030a107812 */ /* 0x000fe400078ec0ff */
[----:B--2---:R-:W-:Y:S01]  /*a980*/  @P2 SEL R138, RZ, 0x1, !P0 ;  /* 0x00000001ff8a2807 */ /* 0x004fe20004000000 */
[----:B-1----:R-:W-:Y:S06]  /*a990*/  @!P2 BRA `(.L_x_140) ;  /* 0x000000000058a947 */ /* 0x002fec0003800000 */
        /* <DEDUP_REMOVED lines=8> */
[----:B------:R-:W-:Y:S04]  /*aa20*/  SHF.L.U32 R8, RZ, 0x1f, RZ ;  /* 0x0000001fff087819 */ /* 0x000fe800000006ff */
[----:B------:R-:W1:Y:S02]  /*aa30*/  SYNCS.PHASECHK.TRANS64.TRYWAIT P0, [R11+URZ+0xe0], R8 ;  /* 0x0000e0080b0075a7 */ /* 0x000e6400080011ff */
[----:B-1----:R-:W-:Y:S05]  /*aa40*/  @!P0 BRA `(.L_x_143) ;  /* 0x0000009400808947 */ /* 0x002fea0003800000 */
.L_x_142:
[----:B------:R-:W-:Y:S05]  /*aa50*/  BSYNC B0 ;  /* 0x0000000000007941 */ /* 0x000fea0003800000 */
.L_x_141:
[----:B------:R-:W-:Y:S02]  /*aa60*/  ISETP.NE.AND P0, PT, R199, RZ, PT ;  /* 0x000000ffc700720c */ /* 0x000fe40003f05270 */
[----:B------:R-:W-:Y:S11]  /*aa70*/  IADD3 R137, PT, PT, R137, 0x1, RZ ;  /* 0x0000000189897810 */ /* 0x000ff60007ffe0ff */
[----:B------:R2:W4:Y:S04]  /*aa80*/  @P0 LDS.128 R160, [R3+0x20] ;  /* 0x0000200003a00984 */ /* 0x0005280000000c00 */
[----:B------:R2:W1:Y:S04]  /*aa90*/  @P0 LDS.128 R140, [R3+0x1020] ;  /* 0x00102000038c0984 */ /* 0x0004680000000c00 */
[----:B------:R2:W1:Y:S04]  /*aaa0*/  @P0 LDS.128 R168, [R6] ;  /* 0x0000000006a80984 */ /* 0x0004680000000c00 */
[----:B------:R2:W1:Y:S04]  /*aab0*/  @P0 LDS.128 R152, [R6+0x1000] ;  /* 0x0010000006980984 */ /* 0x0004680000000c00 */
[----:B------:R2:W1:Y:S04]  /*aac0*/  @P0 LDS.128 R164, [R4+0x10] ;  /* 0x0000100004a40984 */ /* 0x0004680000000c00 */
[----:B------:R2:W1:Y:S04]  /*aad0*/  @P0 LDS.128 R148, [R4+0x1010] ;  /* 0x0010100004940984 */ /* 0x0004680000000c00 */
[----:B------:R2:W1:Y:S04]  /*aae0*/  @P0 LDS.128 R156, [R0+0x10] ;  /* 0x00001000009c0984 */ /* 0x0004680000000c00 */
[----:B------:R2:W1:Y:S02]  /*aaf0*/  @P0 LDS.128 R144, [R0+0x1010] ;  /* 0x0010100000900984 */ /* 0x0004640000000c00 */
.L_x_140:
[----:B------:R-:W-:Y:S05]  /*ab00*/  BSYNC B1 ;  /* 0x0000000000017941 */ /* 0x000fea0003800000 */
.L_x_139:
[----:B------:R-:W-:Y:S11]  /*ab10*/  ISETP.NE.AND P0, PT, R189, R16, PT ;  /* 0x00000010bd00720c */ /* 0x000ff60003f05270 */
[----:B------:R-:W-:Y:S02]  /*ab20*/  @!UPT UIADD3 URZ, UPT, UPT, URZ, URZ, URZ ;  /* 0x000000fffffff290 */ /* 0x000fe4000fffe0ff */
[----:B------:R-:W-:Y:S05]  /*ab30*/  @P0 BRA `(.L_x_144) ;  /* 0x0000000000bc0947 */ /* 0x000fea0003800000 */
[----:B------:R-:W-:Y:S11]  /*ab40*/  LOP3.LUT P0, RZ, R10, 0x3, R177, 0x48, !PT ;  /* 0x000000030aff7812 */ /* 0x000ff600078048b1 */
[----:B------:R-:W-:Y:S02]  /*ab50*/  @!UPT UIADD3 URZ, UPT, UPT, URZ, URZ, URZ ;  /* 0x000000fffffff290 */ /* 0x000fe4000fffe0ff */
[----:B------:R-:W-:Y:S05]  /*ab60*/  @!P0 BRA `(.L_x_145) ;  /* 0x0000000000408947 */ /* 0x000fea0003800000 */
[----:B------:R-:W5:Y:S01]  /*ab70*/  LDCU.64 UR8, c[0x4][0x70] ;  /* 0x01000e00ff0877ac */ /* 0x000f620008000a00 */
[----:B------:R-:W-:Y:S01]  /*ab80*/  MOV R15, 0x0 ;  /* 0x00000000000f7802 */ /* 0x000fe20000000f00 */
[----:B------:R-:W-:Y:S02]  /*ab90*/  HFMA2 R12, -RZ, RZ, 0, 5.9604644775390625e-08 ;  /* 0x00000001ff0c7431 */ /* 0x000fe400000001ff */
[----:B-1----:R-:W-:Y:S02]  /*aba0*/  IMAD.MOV.U32 R8, RZ, RZ, 0x192 ;  /* 0x00000192ff087424 */ /* 0x002fe400078e00ff */
[----:B------:R-:W-:Y:S01]  /*abb0*/  IMAD.MOV.U32 R13, RZ, RZ, RZ ;  /* 0x000000ffff0d7224 */ /* 0x000fe200078e00ff */
[----:B------:R-:W1:Y:S01]  /*abc0*/  LDCU.64 UR6, c[0x4][0x78] ;  /* 0x01000f00ff0677ac */ /* 0x000e620008000a00 */
[----:B------:R-:W3:Y:S01]  /*abd0*/  LDC.64 R14, c[0x4][R15] ;  /* 0x010000000f0e7b82 */ /* 0x000ee20000000a00 */
[----:B------:R-:W4:Y:S01]  /*abe0*/  LDCU.64 UR4, c[0x4][0x10] ;  /* 0x01000200ff0477ac */ /* 0x000f220008000a00 */
[----:B-----5:R-:W-:Y:S01]  /*abf0*/  MOV R5, UR9 ;  /* 0x0000000900057c02 */ /* 0x020fe20008000f00 */
[----:B--2---:R-:W-:Y:S01]  /*ac00*/  IMAD.U32 R4, RZ, RZ, UR8 ;  /* 0x00000008ff047e24 */ /* 0x004fe2000f8e00ff */
[----:B-1----:R-:W-:Y:S01]  /*ac10*/  MOV R7, UR7 ;  /* 0x0000000700077c02 */ /* 0x002fe20008000f00 */
[----:B------:R-:W-:Y:S01]  /*ac20*/  IMAD.U32 R6, RZ, RZ, UR6 ;  /* 0x00000006ff067e24 */ /* 0x000fe2000f8e00ff */
[----:B----4-:R-:W-:Y:S01]  /*ac30*/  MOV R11, UR5 ;  /* 0x00000005000b7c02 */ /* 0x010fe20008000f00 */
[----:B------:R-:W-:Y:S02]  /*ac40*/  IMAD.U32 R10, RZ, RZ, UR4 ;  /* 0x00000004ff0a7e24 */ /* 0x000fe4000f8e00ff */
[----:B------:R-:W-:Y:S07]  /*ac50*/  LEPC R20, `(.L_x_145) ;  /* 0x000000001014794e */ /* 0x000fee0000000000 */
[----:B---3--:R-:W-:Y:S05]  /*ac60*/  CALL.ABS.NOINC R14 ;  /* 0x000000000e007343 */ /* 0x008fea0003c00000 */
.L_x_145:
[----:B------:R-:W-:Y:S05]  /*ac70*/  WARPSYNC.ALL ;  /* 0x0000000000007948 */ /* 0x000fea0003800000 */
[C---:B------:R-:W-:Y:S01]  /*ac80*/  R2UR UR4, R92.reuse ;  /* 0x000000005c0472ca */ /* 0x040fe200000e0000 */
[----:B--2---:R-:W-:Y:S05]  /*ac90*/  VIADD R0, R92, 0x80 ;  /* 0x000000805c007836 */ /* 0x004fea0000000000 */
[----:B------:R-:W-:Y:S04]  /*aca0*/  SHF.R.U32.HI R0, RZ, 0x15, R0 ;  /* 0x00000015ff007819 */ /* 0x000fe80000011600 */
[----:B------:R-:W-:Y:S03]  /*acb0*/  LOP3.LUT P0, RZ, R0, 0x3, R177, 0x48, !PT ;  /* 0x0000000300ff7812 */ /* 0x000fe600078048b1 */
[----:B------:R-:W2:Y:S10]  /*acc0*/  LDTM.x32 R24, tmem[UR4] ;  /* 0x00000004001879ee */ /* 0x000eb400082c0000 */
[----:B--2---:R-:W-:Y:S05]  /*acd0*/  @!P0 BRA `(.L_x_146) ;  /* 0x0000000000408947 */ /* 0x004fea0003800000 */
[----:B------:R-:W2:Y:S01]  /*ace0*/  LDCU.64 UR8, c[0x4][0x70] ;  /* 0x01000e00ff0877ac */ /* 0x000ea20008000a00 */
[----:B------:R-:W-:Y:S01]  /*acf0*/  MOV R15, 0x0 ;  /* 0x00000000000f7802 */ /* 0x000fe20000000f00 */
[----:B------:R-:W-:Y:S02]  /*ad00*/  HFMA2 R12, -RZ, RZ, 0, 5.9604644775390625e-08 ;  /* 0x00000001ff0c7431 */ /* 0x000fe400000001ff */
[----:B-1----:R-:W-:Y:S02]  /*ad10*/  IMAD.MOV.U32 R8, RZ, RZ, 0x192 ;  /* 0x00000192ff087424 */ /* 0x002fe400078e00ff */
[----:B------:R-:W-:Y:S01]  /*ad20*/  IMAD.MOV.U32 R13, RZ, RZ, RZ ;  /* 0x000000ffff0d7224 */ /* 0x000fe200078e00ff */
[----:B------:R-:W1:Y:S01]  /*ad30*/  LDCU.64 UR6, c[0x4][0x78] ;  /* 0x01000f00ff0677ac */ /* 0x000e620008000a00 */
[----:B------:R-:W3:Y:S01]  /*ad40*/  LDC.64 R14, c[0x4][R15] ;  /* 0x010000000f0e7b82 */ /* 0x000ee20000000a00 */
[----:B------:R-:W5:Y:S01]  /*ad50*/  LDCU.64 UR4, c[0x4][0x10] ;  /* 0x01000200ff0477ac */ /* 0x000f620008000a00 */
[----:B--2---:R-:W-:Y:S01]  /*ad60*/  MOV R5, UR9 ;  /* 0x0000000900057c02 */ /* 0x004fe20008000f00 */
[----:B------:R-:W-:Y:S01]  /*ad70*/  IMAD.U32 R4, RZ, RZ, UR8 ;  /* 0x00000008ff047e24 */ /* 0x000fe2000f8e00ff */
[----:B-1----:R-:W-:Y:S01]  /*ad80*/  MOV R7, UR7 ;  /* 0x0000000700077c02 */ /* 0x002fe20008000f00 */
[----:B------:R-:W-:Y:S01]  /*ad90*/  IMAD.U32 R6, RZ, RZ, UR6 ;  /* 0x00000006ff067e24 */ /* 0x000fe2000f8e00ff */
[----:B-----5:R-:W-:Y:S01]  /*ada0*/  MOV R11, UR5 ;  /* 0x00000005000b7c02 */ /* 0x020fe20008000f00 */
[----:B------:R-:W-:Y:S02]  /*adb0*/  IMAD.U32 R10, RZ, RZ, UR4 ;  /* 0x00000004ff0a7e24 */ /* 0x000fe4000f8e00ff */
[----:B------:R-:W-:Y:S07]  /*adc0*/  LEPC R20, `(.L_x_146) ;  /* 0x000000001014794e */ /* 0x000fee0000000000 */
[----:B---34-:R-:W-:Y:S05]  /*add0*/  CALL.ABS.NOINC R14 ;  /* 0x000000000e007343 */ /* 0x018fea0003c00000 */
.L_x_146:
[----:B------:R-:W-:Y:S05]  /*ade0*/  WARPSYNC.ALL ;  /* 0x0000000000007948 */ /* 0x000fea0003800000 */
[----:B------:R-:W-:Y:S11]  /*adf0*/  R2UR UR4, R92 ;  /* 0x000000005c0472ca */ /* 0x000ff600000e0000 */
[----:B------:R-:W-:Y:S02]  /*ae00*/  @!UPT UIADD3 URZ, UPT, UPT, URZ, URZ, URZ ;  /* 0x000000fffffff290 */ /* 0x000fe4000fffe0ff */
[----:B------:R-:W2:Y:S02]  /*ae10*/  LDTM.x32 R56, tmem[UR4+0x80] ;  /* 0x00008004003879ee */ /* 0x000ea400082c0000 */
[----:B--2---:R-:W-:Y:S01]  /*ae20*/  NOP ;  /* 0x0000000000007918 */ /* 0x004fe20000000000 */
.L_x_144:
[----:B-12---:R-:W-:Y:S01]  /*ae30*/  SHF.L.U32 R4, R168, 0x10, RZ ;  /* 0x00000010a8047819 */ /* 0x006fe200000006ff */
[----:B------:R-:W-:Y:S01]  /*ae40*/  FMUL R0, R130, R24 ;  /* 0x0000001882007220 */ /* 0x000fe20000400000 */
[----:B------:R-:W-:Y:S01]  /*ae50*/  LOP3.LUT R6, R168, 0xffff0000, RZ, 0xc0, !PT ;  /* 0xffff0000a8067812 */ /* 0x000fe200078ec0ff */
[C---:B------:R-:W-:Y:S01]  /*ae60*/  FMUL R3, R130.reuse, R25 ;  /* 0x0000001982037220 */ /* 0x040fe20000400000 */
[----:B------:R-:W-:Y:S01]  /*ae70*/  SHF.L.U32 R7, R169, 0x10, RZ ;  /* 0x00000010a9077819 */ /* 0x000fe200000006ff */
[----:B------:R-:W-:Y:S01]  /*ae80*/  FFMA R0, R133, R4, R0 ;  /* 0x0000000485007223 */ /* 0x000fe20000000000 */
[----:B------:R-:W-:Y:S01]  /*ae90*/  LOP3.LUT R8, R169, 0xffff0000, RZ, 0xc0, !PT ;  /* 0xffff0000a9087812 */ /* 0x000fe200078ec0ff */
[----:B------:R-:W-:Y:S01]  /*aea0*/  FMUL R4, R130, R26 ;  /* 0x0000001a82047220 */ /* 0x000fe20000400000 */
[C---:B------:R-:W-:Y:S01]  /*aeb0*/  SHF.L.U32 R9, R170.reuse, 0x10, RZ ;  /* 0x00000010aa097819 */ /* 0x040fe200000006ff */
[----:B------:R-:W-:Y:S01]  /*aec0*/  FFMA R3, R133, R6, R3 ;  /* 0x0000000685037223 */ /* 0x000fe20000000003 */
[----:B------:R-:W-:Y:S01]  /*aed0*/  LOP3.LUT R10, R170, 0xffff0000, RZ, 0xc0, !PT ;  /* 0xffff0000aa0a7812 */ /* 0x000fe200078ec0ff */
[C---:B------:R-:W-:Y:S01]  /*aee0*/  FMUL R5, R130.reuse, R27 ;  /* 0x0000001b82057220 */ /* 0x040fe20000400000 */
[C---:B------:R-:W-:Y:S01]  /*aef0*/  SHF.L.U32 R11, R171.reuse, 0x10, RZ ;  /* 0x00000010ab0b7819 */ /* 0x040fe200000006ff */
[C---:B------:R-:W-:Y:S01]  /*af00*/  FMUL R6, R130.reuse, R28 ;  /* 0x0000001c82067220 */ /* 0x040fe20000400000 */
[----:B------:R-:W-:Y:S01]  /*af10*/  LOP3.LUT R12, R171, 0xffff0000, RZ, 0xc0, !PT ;  /* 0xffff0000ab0c7812 */ /* 0x000fe200078ec0ff */
[----:B------:R-:W-:Y:S01]  /*af20*/  FFMA R4, R133, R7, R4 ;  /* 0x0000000785047223 */ /* 0x000fe20000000004 */
[----:B------:R-:W-:Y:S01]  /*af30*/  ISETP.NE.AND P1, PT, R189, R16, PT ;  /* 0x00000010bd00720c */ /* 0x000fe20003f25270 */
[----:B------:R-:W-:Y:S01]  /*af40*/  FFMA R5, R133, R8, R5 ;  /* 0x0000000885057223 */ /* 0x000fe20000000005 */
[----:B------:R-:W-:Y:S01]  /*af50*/  F2FP.BF16.F32.PACK_AB R16, R3, R0 ;  /* 0x000000000310723e */ /* 0x000fe200000010ff */
[C---:B------:R-:W-:Y:S01]  /*af60*/  FMUL R7, R130.reuse, R29 ;  /* 0x0000001d82077220 */ /* 0x040fe20000400000 */
[----:B------:R-:W-:Y:S01]  /*af70*/  LOP3.LUT R14, R159, 0xffff0000, RZ, 0xc0, !PT ;  /* 0xffff00009f0e7812 */ /* 0x000fe200078ec0ff */
[----:B------:R-:W-:Y:S01]  /*af80*/  FFMA R6, R133, R9, R6 ;  /* 0x0000000985067223 */ /* 0x000fe20000000006 */
[----:B------:R-:W-:Y:S01]  /*af90*/  F2FP.BF16.F32.PACK_AB R17, R5, R4 ;  /* 0x000000040511723e */ /* 0x000fe200000010ff */
[----:B------:R-:W-:Y:S01]  /*afa0*/  FMUL R8, R130, R30 ;  /* 0x0000001e82087220 */ /* 0x000fe20000400000 */
[----:B------:R-:W-:Y:S01]  /*afb0*/  ISETP.NE.AND P2, PT, R194, RZ, PT ;  /* 0x000000ffc200720c */ /* 0x000fe20003f45270 */
[----:B------:R-:W-:Y:S01]  /*afc0*/  FMUL R9, R130, R31 ;  /* 0x0000001f82097220 */ /* 0x000fe20000400000 */
[----:B------:R-:W-:Y:S01]  /*afd0*/  ISETP.NE.AND P0, PT, R189, RZ, PT ;  /* 0x000000ffbd00720c */ /* 0x000fe20003f05270 */
[C---:B------:R-:W-:Y:S01]  /*afe0*/  FFMA R7, R133.reuse, R10, R7 ;  /* 0x0000000a85077223 */ /* 0x040fe20000000007 */
[C---:B------:R-:W-:Y:S01]  /*aff0*/  FFMA R8, R133.reuse, R11, R8 ;  /* 0x0000000b85087223 */ /* 0x040fe20000000008 */
[----:B------:R-:W-:Y:S01]  /*b000*/  SHF.L.U32 R11, R164, 0x10, RZ ;  /* 0x00000010a40b7819 */ /* 0x000fe200000006ff */
[----:B------:R-:W-:Y:S01]  /*b010*/  FFMA R9, R133, R12, R9 ;  /* 0x0000000c85097223 */ /* 0x000fe20000000009 */
[----:B------:R-:W-:Y:S01]  /*b020*/  SHF.L.U32 R12, R166, 0x10, RZ ;  /* 0x00000010a60c7819 */ /* 0x000fe200000006ff */
[C---:B------:R-:W-:Y:S01]  /*b030*/  FMUL R10, R130.reuse, R32 ;  /* 0x00000020820a7220 */ /* 0x040fe20000400000 */
[----:B------:R-:W-:Y:S01]  /*b040*/  F2FP.BF16.F32.PACK_AB R18, R7, R6 ;  /* 0x000000060712723e */ /* 0x000fe200000010ff */
[----:B------:R-:W-:Y:S01]  /*b050*/  FMUL R0, R130, R33 ;  /* 0x0000002182007220 */ /* 0x000fe20000400000 */
[----:B------:R-:W-:Y:S01]  /*b060*/  F2FP.BF16.F32.PACK_AB R19, R9, R8 ;  /* 0x000000080913723e */ /* 0x000fe200000010ff */
[----:B------:R-:W-:Y:S01]  /*b070*/  FFMA R10, R133, R11, R10 ;  /* 0x0000000b850a7223 */ /* 0x000fe2000000000a */
[----:B------:R-:W-:Y:S01]  /*b080*/  LOP3.LUT R6, R164, 0xffff0000, RZ, 0xc0, !PT ;  /* 0xffff0000a4067812 */ /* 0x000fe200078ec0ff */
[C---:B------:R-:W-:Y:S01]  /*b090*/  FMUL R3, R130.reuse, R34 ;  /* 0x0000002282037220 */ /* 0x040fe20000400000 */
[C---:B------:R-:W-:Y:S01]  /*b0a0*/  SHF.L.U32 R8, R165.reuse, 0x10, RZ ;  /* 0x00000010a5087819 */ /* 0x040fe200000006ff */
[----:B------:R1:W-:Y:S01]  /*b0b0*/  @!P1 STS.128 [R188+0x4000], R16 ;  /* 0x00400010bc009388 */ /* 0x0003e20000000c00 */
[----:B------:R-:W-:Y:S01]  /*b0c0*/  LOP3.LUT R7, R165, 0xffff0000, RZ, 0xc0, !PT ;  /* 0xffff0000a5077812 */ /* 0x000fe200078ec0ff */
[----:B------:R-:W-:Y:S01]  /*b0d0*/  FMUL R4, R130, R35 ;  /* 0x0000002382047220 */ /* 0x000fe20000400000 */
[----:B------:R-:W-:Y:S01]  /*b0e0*/  LOP3.LUT R9, R166, 0xffff0000, RZ, 0xc0, !PT ;  /* 0xffff0000a6097812 */ /* 0x000fe200078ec0ff */
[C---:B------:R-:W-:Y:S01]  /*b0f0*/  FMUL R5, R130.reuse, R36 ;  /* 0x0000002482057220 */ /* 0x040fe20000400000 */
[----:B------:R-:W-:Y:S01]  /*b100*/  LOP3.LUT R11, R167, 0xffff0000, RZ, 0xc0, !PT ;  /* 0xffff0000a70b7812 */ /* 0x000fe200078ec0ff */
[C---:B------:R-:W-:Y:S01]  /*b110*/  FFMA R0, R133.reuse, R6, R0 ;  /* 0x0000000685007223 */ /* 0x040fe20000000000 */
[C---:B------:R-:W-:Y:S01]  /*b120*/  FFMA R3, R133.reuse, R8, R3 ;  /* 0x0000000885037223 */ /* 0x040fe20000000003 */
[C---:B------:R-:W-:Y:S01]  /*b130*/  FFMA R4, R133.reuse, R7, R4 ;  /* 0x0000000785047223 */ /* 0x040fe20000000004 */
[----:B------:R-:W-:Y:S01]  /*b140*/  FFMA R5, R133, R12, R5 ;  /* 0x0000000c85057223 */ /* 0x000fe20000000005 */
[----:B------:R-:W-:Y:S01]  /*b150*/  SHF.L.U32 R12, R167, 0x10, RZ ;  /* 0x00000010a70c7819 */ /* 0x000fe200000006ff */
[----:B------:R-:W-:Y:S01]  /*b160*/  FMUL R6, R130, R37 ;  /* 0x0000002582067220 */ /* 0x000fe20000400000 */
[----:B------:R-:W-:Y:S01]  /*b170*/  F2FP.BF16.F32.PACK_AB R20, R0, R10 ;  /* 0x0000000a0014723e */ /* 0x000fe200000010ff */
[----:B------:R-:W-:Y:S01]  /*b180*/  FMUL R7, R130, R38 ;  /* 0x0000002682077220 */ /* 0x000fe20000400000 */
[----:B------:R-:W-:Y:S01]  /*b190*/  F2FP.BF16.F32.PACK_AB R21, R4, R3 ;  /* 0x000000030415723e */ /* 0x000fe200000010ff */
[----:B------:R-:W-:Y:S01]  /*b1a0*/  FMUL R8, R130, R39 ;  /* 0x0000002782087220 */ /* 0x000fe20000400000 */
[----:B----4-:R-:W-:Y:S01]  /*b1b0*/  SHF.L.U32 R3, R160, 0x10, RZ ;  /* 0x00000010a0037819 */ /* 0x010fe200000006ff */
[C---:B------:R-:W-:Y:S01]  /*b1c0*/  FFMA R6, R133.reuse, R9, R6 ;  /* 0x0000000985067223 */ /* 0x040fe20000000006 */
[----:B------:R-:W-:Y:S01]  /*b1d0*/  SHF.L.U32 R9, R162, 0x10, RZ ;  /* 0x00000010a2097819 */ /* 0x000fe200000006ff */
[----:B------:R-:W-:Y:S01]  /*b1e0*/  FFMA R7, R133, R12, R7 ;  /* 0x0000000c85077223 */ /* 0x000fe20000000007 */
[----:B------:R-:W-:Y:S01]  /*b1f0*/  LOP3.LUT R10, R157, 0xffff0000, RZ, 0xc0, !PT ;  /* 0xffff00009d0a7812 */ /* 0x000fe200078ec0ff */
[C---:B------:R-:W-:Y:S01]  /*b200*/  FFMA R8, R133.reuse, R11, R8 ;  /* 0x0000000b85087223 */ /* 0x040fe20000000008 */
[----:B------:R-:W-:Y:S01]  /*b210*/  F2FP.BF16.F32.PACK_AB R22, R6, R5 ;  /* 0x000000050616723e */ /* 0x000fe200000010ff */
[----:B------:R-:W-:Y:S01]  /*b220*/  FMUL R0, R130, R40 ;  /* 0x0000002882007220 */ /* 0x000fe20000400000 */
[----:B------:R-:W-:Y:S01]  /*b230*/  LOP3.LUT R6, R160, 0xffff0000, RZ, 0xc0, !PT ;  /* 0xffff0000a0067812 */ /* 0x000fe200078ec0ff */
[----:B------:R-:W-:Y:S01]  /*b240*/  FMUL R4, R130, R42 ;  /* 0x0000002a82047220 */ /* 0x000fe20000400000 */
[----:B------:R-:W-:Y:S01]  /*b250*/  F2FP.BF16.F32.PACK_AB R23, R8, R7 ;  /* 0x000000070817723e */ /* 0x000fe200000010ff */
[----:B------:R-:W-:Y:S01]  /*b260*/  FFMA R0, R133, R3, R0 ;  /* 0x0000000385007223 */ /* 0x000fe20000000000 */
[C---:B------:R-:W-:Y:S01]  /*b270*/  SHF.L.U32 R7, R161.reuse, 0x10, RZ ;  /* 0x00000010a1077819 */ /* 0x040fe200000006ff */
[C---:B------:R-:W-:Y:S01]  /*b280*/  FMUL R3, R130.reuse, R41 ;  /* 0x0000002982037220 */ /* 0x040fe20000400000 */
[----:B------:R-:W-:Y:S01]  /*b290*/  LOP3.LUT R8, R161, 0xffff0000, RZ, 0xc0, !PT ;  /* 0xffff0000a1087812 */ /* 0x000fe200078ec0ff */
[----:B------:R-:W-:Y:S01]  /*b2a0*/  FMUL R5, R130, R43 ;  /* 0x0000002b82057220 */ /* 0x000fe20000400000 */
[----:B------:R-:W-:Y:S01]  /*b2b0*/  LOP3.LUT R12, R158, 0xffff0000, RZ, 0xc0, !PT ;  /* 0xffff00009e0c7812 */ /* 0x000fe200078ec0ff */
[----:B------:R-:W-:Y:S01]  /*b2c0*/  FFMA R3, R133, R6, R3 ;  /* 0x0000000685037223 */ /* 0x000fe20000000003 */
[----:B------:R-:W-:Y:S01]  /*b2d0*/  SHF.L.U32 R11, R159, 0x10, RZ ;  /* 0x000000109f0b7819 */ /* 0x000fe200000006ff */
[C---:B------:R-:W-:Y:S01]  /*b2e0*/  FFMA R4, R133.reuse, R7, R4 ;  /* 0x0000000785047223 */ /* 0x040fe20000000004 */
        /* <DEDUP_REMOVED lines=60> */
[----:B------:R-:W-:Y:S01]  /*b6b0*/  FFMA R5, R133, R12, R5 ;  /* 0x0000000c85057223 */ /* 0x000fe20000000005 */
[----:B------:R-:W-:Y:S01]  /*b6c0*/  SHF.L.U32 R12, R155, 0x10, RZ ;  /* 0x000000109b0c7819 */ /* 0x000fe200000006ff */
[----:B------:R-:W-:Y:S01]  /*b6d0*/  FMUL R6, R130, R61 ;  /* 0x0000003d82067220 */ /* 0x000fe20000400000 */
[----:B------:R-:W-:Y:S01]  /*b6e0*/  F2FP.BF16.F32.PACK_AB R89, R4, R3 ;  /* 0x000000030459723e */ /* 0x000fe200000010ff */
[----:B------:R-:W-:Y:S01]  /*b6f0*/  FMUL R7, R130, R62 ;  /* 0x0000003e82077220 */ /* 0x000fe20000400000 */
[----:B------:R-:W-:Y:S01]  /*b700*/  SHF.L.U32 R3, R148, 0x10, RZ ;  /* 0x0000001094037819 */ /* 0x000fe200000006ff */
[----:B------:R-:W-:Y:S01]  /*b710*/  FMUL R8, R130, R63 ;  /* 0x0000003f82087220 */ /* 0x000fe20000400000 */
[----:B------:R-:W-:Y:S01]  /*b720*/  LOP3.LUT R14, R147, 0xffff0000, RZ, 0xc0, !PT ;  /* 0xffff0000930e7812 */ /* 0x000fe200078ec0ff */
        /* <DEDUP_REMOVED lines=8> */
[----:B------:R1:W-:Y:S01]  /*b7b0*/  @!P1 STS.128 [R195+0x4010], R20 ;  /* 0x00401014c3009388 */ /* 0x0003e20000000c00 */
[----:B------:R-:W-:Y:S01]  /*b7c0*/  F2FP.BF16.F32.PACK_AB R91, R8, R7 ;  /* 0x00000007085b723e */ /* 0x000fe200000010ff */
[----:B------:R-:W-:Y:S01]  /*b7d0*/  FFMA R0, R133, R3, R0 ;  /* 0x0000000385007223 */ /* 0x000fe20000000000 */
[C---:B------:R-:W-:Y:S01]  /*b7e0*/  SHF.L.U32 R7, R149.reuse, 0x10, RZ ;  /* 0x0000001095077819 */ /* 0x040fe200000006ff */
[C---:B------:R-:W-:Y:S01]  /*b7f0*/  FMUL R3, R130.reuse, R65 ;  /* 0x0000004182037220 */ /* 0x040fe20000400000 */
[----:B------:R-:W-:Y:S01]  /*b800*/  LOP3.LUT R8, R149, 0xffff0000, RZ, 0xc0, !PT ;  /* 0xffff000095087812 */ /* 0x000fe200078ec0ff */
[C---:B------:R-:W-:Y:S01]  /*b810*/  FMUL R4, R130.reuse, R66 ;  /* 0x0000004282047220 */ /* 0x040fe20000400000 */
[----:B------:R-:W-:Y:S01]  /*b820*/  SHF.L.U32 R11, R147, 0x10, RZ ;  /* 0x00000010930b7819 */ /* 0x000fe200000006ff */
[C---:B------:R-:W-:Y:S01]  /*b830*/  FMUL R5, R130.reuse, R67 ;  /* 0x0000004382057220 */ /* 0x040fe20000400000 */
[C---:B------:R-:W-:Y:S01]  /*b840*/  FFMA R3, R133.reuse, R6, R3 ;  /* 0x0000000685037223 */ /* 0x040fe20000000003 */
[C---:B------:R-:W-:Y:S01]  /*b850*/  FFMA R4, R133.reuse, R7, R4 ;  /* 0x0000000785047223 */ /* 0x040fe20000000004 */
[----:B------:R-:W-:Y:S01]  /*b860*/  FMUL R6, R130, R68 ;  /* 0x0000004482067220 */ /* 0x000fe20000400000 */
[----:B------:R-:W-:Y:S01]  /*b870*/  FFMA R5, R133, R8, R5 ;  /* 0x0000000885057223 */ /* 0x000fe20000000005 */
[----:B------:R-:W-:Y:S01]  /*b880*/  LOP3.LUT R8, R150, 0xffff0000, RZ, 0xc0, !PT ;  /* 0xffff000096087812 */ /* 0x000fe200078ec0ff */
[C---:B------:R-:W-:Y:S01]  /*b890*/  FMUL R7, R130.reuse, R69 ;  /* 0x0000004582077220 */ /* 0x040fe20000400000 */
[----:B--2---:R-:W-:Y:S01]  /*b8a0*/  F2FP.BF16.F32.PACK_AB R16, R3, R0 ;  /* 0x000000000310723e */ /* 0x004fe200000010ff */
[----:B------:R2:W-:Y:S01]  /*b8b0*/  @!P1 STS.128 [R188+0x5000], R88 ;  /* 0x00500058bc009388 */ /* 0x0005e20000000c00 */
[----:B------:R-:W-:Y:S01]  /*b8c0*/  F2FP.BF16.F32.PACK_AB R17, R5, R4 ;  /* 0x000000040511723e */ /* 0x000fe200000010ff */
[----:B------:R-:W-:Y:S01]  /*b8d0*/  FFMA R6, R133, R9, R6 ;  /* 0x0000000985067223 */ /* 0x000fe20000000006 */
[----:B------:R-:W-:Y:S01]  /*b8e0*/  SHF.L.U32 R5, R151, 0x10, RZ ;  /* 0x0000001097057819 */ /* 0x000fe200000006ff */
[----:B------:R-:W-:Y:S01]  /*b8f0*/  FFMA R7, R133, R8, R7 ;  /* 0x0000000885077223 */ /* 0x000fe20000000007 */
[----:B------:R-:W-:Y:S01]  /*b900*/  LOP3.LUT R8, R151, 0xffff0000, RZ, 0xc0, !PT ;  /* 0xffff000097087812 */ /* 0x000fe200078ec0ff */
[----:B------:R-:W-:Y:S01]  /*b910*/  FMUL R0, R130, R70 ;  /* 0x0000004682007220 */ /* 0x000fe20000400000 */
[----:B------:R-:W-:Y:S01]  /*b920*/  SHF.L.U32 R9, R140, 0x10, RZ ;  /* 0x000000108c097819 */ /* 0x000fe200000006ff */
[C---:B------:R-:W-:Y:S01]  /*b930*/  FMUL R3, R130.reuse, R71 ;  /* 0x0000004782037220 */ /* 0x040fe20000400000 */
[----:B------:R-:W-:Y:S01]  /*b940*/  F2FP.BF16.F32.PACK_AB R18, R7, R6 ;  /* 0x000000060712723e */ /* 0x000fe200000010ff */
[----:B------:R-:W-:Y:S01]  /*b950*/  FMUL R4, R130, R72 ;  /* 0x0000004882047220 */ /* 0x000fe20000400000 */
        /* <DEDUP_REMOVED lines=15> */
[C---:B------:R-:W-:Y:S01]  /*ba50*/  FMUL R0, R130.reuse, R76 ;  /* 0x0000004c82007220 */ /* 0x040fe20000400000 */
[----:B-1----:R-:W-:Y:S01]  /*ba60*/  F2FP.BF16.F32.PACK_AB R20, R5, R4 ;  /* 0x000000040514723e */ /* 0x002fe200000010ff */
[C---:B------:R-:W-:Y:S01]  /*ba70*/  FMUL R3, R130.reuse, R77 ;  /* 0x0000004d82037220 */ /* 0x040fe20000400000 */
[----:B------:R-:W-:Y:S01]  /*ba80*/  F2FP.BF16.F32.PACK_AB R21, R7, R6 ;  /* 0x000000060715723e */ /* 0x000fe200000010ff */
[----:B------:R2:W-:Y:S01]  /*ba90*/  @!P1 STS.128 [R198+0x5010], R16 ;  /* 0x00501010c6009388 */ /* 0x0005e20000000c00 */
[----:B------:R-:W-:Y:S01]  /*baa0*/  SHF.L.U32 R7, R143, 0x10, RZ ;  /* 0x000000108f077819 */ /* 0x000fe200000006ff */
[----:B------:R-:W-:Y:S01]  /*bab0*/  FFMA R0, R133, R8, R0 ;  /* 0x0000000885007223 */ /* 0x000fe20000000000 */
[----:B------:R-:W-:Y:S01]  /*bac0*/  LOP3.LUT R8, R143, 0xffff0000, RZ, 0xc0, !PT ;  /* 0xffff00008f087812 */ /* 0x000fe200078ec0ff */
        /* <DEDUP_REMOVED lines=28> */
[----:B------:R-:W-:Y:S02]  /*bc90*/  F2FP.BF16.F32.PACK_AB R12, R0, R6 ;  /* 0x00000006000c723e */ /* 0x000fe400000010ff */
[----:B------:R-:W-:Y:S02]  /*bca0*/  F2FP.BF16.F32.PACK_AB R13, R7, R3 ;  /* 0x00000003070d723e */ /* 0x000fe400000010ff */
[----:B------:R-:W-:Y:S02]  /*bcb0*/  F2FP.BF16.F32.PACK_AB R14, R5, R4 ;  /* 0x00000004050e723e */ /* 0x000fe400000010ff */
[----:B------:R-:W-:Y:S02]  /*bcc0*/  F2FP.BF16.F32.PACK_AB R15, R9, R8 ;  /* 0x00000008090f723e */ /* 0x000fe400000010ff */
[----:B------:R-:W-:Y:S02]  /*bcd0*/  MOV R0, UR46 ;  /* 0x0000002e00007c02 */ /* 0x000fe40008000f00 */
[----:B------:R-:W-:Y:S01]  /*bce0*/  @P2 SHF.L.U32 R5, RZ, 0x1f, RZ ;  /* 0x0000001fff052819 */ /* 0x000fe200000006ff */
[----:B------:R2:W-:Y:S01]  /*bcf0*/  @!P1 STS.128 [R195+0x5010], R12 ;  /* 0x0050100cc3009388 */ /* 0x0005e20000000c00 */
[----:B------:R-:W-:Y:S04]  /*bd00*/  @P2 LEA R0, R0, UR45, 0x3 ;  /* 0x0000002d00002c11 */ /* 0x000fe8000f8e18ff */
[----:B------:R-:W-:Y:S02]  /*bd10*/  @P2 IADD3 R3, PT, PT, R0, 0x100, RZ ;  /* 0x0000010000032810 */ /* 0x000fe40007ffe0ff */
[----:B------:R-:W-:Y:S01]  /*bd20*/  LEA R0, R137, UR45, 0x3 ;  /* 0x0000002d89007c11 */ /* 0x000fe2000f8e18ff */
[----:B------:R-:W-:Y:S01]  /*bd30*/  @!PT LDS RZ, [RZ] ;  /* 0x00000000fffff984 */ /* 0x000fe20000000800 */
[----:B------:R-:W-:Y:S01]  /*bd40*/  @!PT LDS RZ, [RZ] ;  /* 0x00000000fffff984 */ /* 0x000fe20000000800 */
[----:B------:R-:W-:Y:S01]  /*bd50*/  @!PT LDS RZ, [RZ] ;  /* 0x00000000fffff984 */ /* 0x000fe20000000800 */
[----:B------:R-:W-:Y:S01]  /*bd60*/  @!PT LDS RZ, [RZ] ;  /* 0x00000000fffff984 */ /* 0x000fe20000000800 */
[----:B------:R1:W-:Y:S06]  /*bd70*/  MEMBAR.ALL.CTA ;  /* 0x0000000000007992 */ /* 0x0003ec0000008000 */
[----:B-1----:R-:W1:Y:S02]  /*bd80*/  FENCE.VIEW.ASYNC.S ;  /* 0x00000000000073c6 */ /* 0x002e640000000000 */
[----:B------:R-:W-:Y:S05]  /*bd90*/  WARPSYNC.ALL ;  /* 0x0000000000007948 */ /* 0x000fea0003800000 */
[----:B------:R-:W-:Y:S01]  /*bda0*/  BSSY.RECONVERGENT B0, `(.L_x_147) ;  /* 0x0000010000007945 */ /* 0x000fe20003800200 */
[----:B------:R-:W-:Y:S01]  /*bdb0*/  @P2 PRMT R3, R200, 0x654, R3 ;  /* 0x00000654c8032816 */ /* 0x000fe20000000003 */
[----:B-1----:R-:W-:Y:S06]  /*bdc0*/  BAR.SYNC.DEFER_BLOCKING 0x1, 0x80 ;  /* 0x0042000000007b1d */ /* 0x002fec0000010000 */
[----:B------:R-:W-:Y:S05]  /*bdd0*/  @P0 BRA `(.L_x_148) ;  /* 0x0000000000300947 */ /* 0x000fea0003800000 */
[----:B------:R-:W-:Y:S02]  /*bde0*/  UIADD3 UR4, UP0, UPT, UR54, 0xa80, URZ ;  /* 0x00000a8036047890 */ /* 0x000fe4000ff1e0ff */
[----:B------:R-:W-:Y:S02]  /*bdf0*/  UIADD3 UR48, UPT, UPT, UR45, 0x4200, URZ ;  /* 0x000042002d307890 */ /* 0x000fe4000fffe0ff */
[----:B------:R-:W-:Y:S01]  /*be00*/  UIADD3.X UR5, UPT, UPT, URZ, UR55, URZ, UP0, !UPT ;  /* 0x00000037ff057290 */ /* 0x000fe200087fe4ff */
[----:B------:R-:W-:Y:S01]  /*be10*/  UMOV UR51, UR44 ;  /* 0x0000002c00337c82 */ /* 0x000fe20008000000 */
[----:B------:R-:W-:Y:S02]  /*be20*/  UIADD3 UR9, UPT, UPT, UR49, 0x80, URZ ;  /* 0x0000008031097890 */ /* 0x000fe4000fffe0ff */
[----:B------:R-:W-:Y:S01]  /*be30*/  UIADD3 UR8, UPT, UPT, UR45, 0x5200, URZ ;  /* 0x000052002d087890 */ /* 0x000fe2000fffe0ff */
[----:B------:R-:W-:Y:S01]  /*be40*/  UMOV UR10, UR50 ;  /* 0x00000032000a7c82 */ /* 0x000fe20008000000 */
[----:B------:R-:W-:Y:S03]  /*be50*/  UMOV UR11, UR44 ;  /* 0x0000002c000b7c82 */ /* 0x000fe60008000000 */
[----:B------:R1:W-:Y:S04]  /*be60*/  UTMASTG.3D [UR48], [UR4] ;  /* 0x00000030040073b5 */ /* 0x0003e80008010000 */
[----:B------:R1:W-:Y:S01]  /*be70*/  UTMASTG.3D [UR8], [UR4] ;  /* 0x00000008040073b5 */ /* 0x0003e20008010000 */
[----:B------:R0:W-:Y:S01]  /*be80*/  UTMACMDFLUSH ;  /* 0x00000000000079b7 */ /* 0x0001e20000000000 */
[----:B-1----:R-:W-:Y:S04]  /*be90*/  DEPBAR.LE SB0, 0x1 ;  /* 0x000080400000791a */ /* 0x002fe80000000000 */
.L_x_148:
[----:B------:R-:W-:Y:S05]  /*bea0*/  BSYNC.RECONVERGENT B0 ;  /* 0x0000000000007941 */ /* 0x000fea0003800200 */
.L_x_147:
[----:B------:R-:W-:Y:S01]  /*beb0*/  BAR.SYNC.DEFER_BLOCKING 0x1, 0x80 ;  /* 0x0042000000007b1d */ /* 0x000fe20000010000 */
[----:B------:R-:W-:Y:S01]  /*bec0*/  UIADD3 UR4, UPT, UPT, UR46, 0x1, URZ ;  /* 0x000000012e047890 */ /* 0x000fe2000fffe0ff */
[----:B--2---:R-:W-:Y:S03]  /*bed0*/  HFMA2 R16, -RZ, RZ, 0, 0 ;  /* 0x00000000ff107431 */ /* 0x004fe600000001ff */
[----:B------:R-:W-:Y:S04]  /*bee0*/  UISETP.NE.AND UP0, UPT, UR4, 0x4, UPT ;  /* 0x000000040400788c */ /* 0x000fe8000bf05270 */
[----:B------:R-:W-:Y:S01]  /*bef0*/  USEL UR47, UR4, URZ, UP0 ;  /* 0x000000ff042f7287 */ /* 0x000fe20008000000 */
[----:B------:R1:W-:Y:S01]  /*bf00*/  @P2 SYNCS.ARRIVE.TRANS64.RED.A1T0 RZ, [R3+URZ], RZ ;  /* 0x000000ff03ff29a7 */ /* 0x0003e200081004ff */
[----:B------:R-:W-:Y:S01]  /*bf10*/  BSSY B1, `(.L_x_149) ;  /* 0x000001e000017945 */ /* 0x000fe20003800000 */
[----:B------:R-:W2:Y:S02]  /*bf20*/  @P2 SYNCS.PHASECHK.TRANS64.TRYWAIT P0, [R0+URZ+0xe0], R5 ;  /* 0x0000e005000025a7 */ /* 0x000ea400080011ff */
        /* <DEDUP_REMOVED lines=13> */
.L_x_152:
[----:B------:R-:W-:Y:S05]  /*c000*/  BSYNC B0 ;  /* 0x0000000000007941 */ /* 0x000fea0003800000 */
.L_x_151:
[----:B------:R-:W-:Y:S01]  /*c010*/  ISETP.NE.AND P0, PT, R199, RZ, PT ;  /* 0x000000ffc700720c */ /* 0x000fe20003f05270 */
[----:B------:R-:W-:Y:S11]  /*c020*/  VIADD R137, R137, 0x1 ;  /* 0x0000000189897836 */ /* 0x000ff60000000000 */
[----:B------:R-:W-:Y:S01]  /*c030*/  @!UPT UIADD3 URZ, UPT, UPT, URZ, URZ, URZ ;  /* 0x000000fffffff290 */ /* 0x000fe2000fffe0ff */
[----:B------:R2:W4:Y:S04]  /*c040*/  @P0 LDS.128 R160, [R4+0x20] ;  /* 0x0000200004a00984 */ /* 0x0005280000000c00 */
[----:B------:R2:W1:Y:S04]  /*c050*/  @P0 LDS.128 R140, [R4+0x1020] ;  /* 0x00102000048c0984 */ /* 0x0004680000000c00 */
[----:B------:R2:W1:Y:S04]  /*c060*/  @P0 LDS.128 R168, [R8] ;  /* 0x0000000008a80984 */ /* 0x0004680000000c00 */
[----:B------:R2:W1:Y:S04]  /*c070*/  @P0 LDS.128 R152, [R8+0x1000] ;  /* 0x0010000008980984 */ /* 0x0004680000000c00 */
[----:B------:R2:W1:Y:S04]  /*c080*/  @P0 LDS.128 R164, [R6+0x10] ;  /* 0x0000100006a40984 */ /* 0x0004680000000c00 */
[----:B------:R2:W1:Y:S04]  /*c090*/  @P0 LDS.128 R148, [R6+0x1010] ;  /* 0x0010100006940984 */ /* 0x0004680000000c00 */
[----:B------:R2:W1:Y:S04]  /*c0a0*/  @P0 LDS.128 R156, [R3+0x10] ;  /* 0x00001000039c0984 */ /* 0x0004680000000c00 */
[----:B------:R2:W1:Y:S01]  /*c0b0*/  @P0 LDS.128 R144, [R3+0x1010] ;  /* 0x0010100003900984 */ /* 0x0004620000000c00 */
[C---:B------:R-:W-:Y:S04]  /*c0c0*/  ISETP.NE.AND P0, PT, R137.reuse, 0x4, PT ;  /* 0x000000048900780c */ /* 0x040fe80003f05270 */
[----:B------:R-:W-:Y:S02]  /*c0d0*/  SEL R137, R137, RZ, P0 ;  /* 0x000000ff89897207 */ /* 0x000fe40000000000 */
[----:B------:R-:W-:Y:S02]  /*c0e0*/  SEL R16, RZ, 0x1, P0 ;  /* 0x00000001ff107807 */ /* 0x000fe40000000000 */
.L_x_150:
[----:B------:R-:W-:Y:S05]  /*c0f0*/  BSYNC B1 ;  /* 0x0000000000017941 */ /* 0x000fea0003800000 */
.L_x_149:
[----:B------:R-:W-:Y:S05]  /*c100*/  VIADD R92, R92, 0x400000 ;  /* 0x004000005c5c7836 */ /* 0x000fea0000000000 */
[----:B-1----:R-:W-:Y:S04]  /*c110*/  SHF.R.U32.HI R0, RZ, 0x15, R92 ;  /* 0x00000015ff007819 */ /* 0x002fe8000001165c */
[----:B------:R-:W-:Y:S04]  /*c120*/  LOP3.LUT R18, R0, 0x3, RZ, 0xc0, !PT ;  /* 0x0000000300127812 */ /* 0x000fe800078ec0ff */
[----:B------:R-:W-:Y:S11]  /*c130*/  ISETP.NE.AND P0, PT, R189, R18, PT ;  /* 0x00000012bd00720c */ /* 0x000ff60003f05270 */
[----:B------:R-:W-:Y:S02]  /*c140*/  @!UPT UIADD3 URZ, UPT, UPT, URZ, URZ, URZ ;  /* 0x000000fffffff290 */ /* 0x000fe4000fffe0ff */
[----:B------:R-:W-:Y:S05]  /*c150*/  @P0 BRA `(.L_x_154) ;  /* 0x0000000000bc0947 */ /* 0x000fea0003800000 */
[----:B------:R-:W-:Y:S11]  /*c160*/  LOP3.LUT P0, RZ, R0, 0x3, R177, 0x48, !PT ;  /* 0x0000000300ff7812 */ /* 0x000ff600078048b1 */
[----:B------:R-:W-:Y:S02]  /*c170*/  @!UPT UIADD3 URZ, UPT, UPT, URZ, URZ, URZ ;  /* 0x000000fffffff290 */ /* 0x000fe4000fffe0ff */
[----:B------:R-:W-:Y:S05]  /*c180*/  @!P0 BRA `(.L_x_155) ;  /* 0x0000000000408947 */ /* 0x000fea0003800000 */
[----:B------:R-:W1:Y:S01]  /*c190*/  LDCU.64 UR8, c[0x4][0x70] ;  /* 0x01000e00ff0877ac */ /* 0x000e620008000a00 */
[----:B------:R-:W-:Y:S01]  /*c1a0*/  MOV R15, 0x0 ;  /* 0x00000000000f7802 */ /* 0x000fe20000000f00 */
[----:B------:R-:W-:Y:S02]  /*c1b0*/  HFMA2 R12, -RZ, RZ, 0, 5.9604644775390625e-08 ;  /* 0x00000001ff0c7431 */ /* 0x000fe400000001ff */
[----:B--2---:R-:W-:Y:S02]  /*c1c0*/  IMAD.MOV.U32 R8, RZ, RZ, 0x192 ;  /* 0x00000192ff087424 */ /* 0x004fe400078e00ff */
[----:B------:R-:W-:Y:S01]  /*c1d0*/  IMAD.MOV.U32 R13, RZ, RZ, RZ ;  /* 0x000000ffff0d7224 */ /* 0x000fe200078e00ff */
[----:B------:R-:W2:Y:S01]  /*c1e0*/  LDCU.64 UR6, c[0x4][0x78] ;  /* 0x01000f00ff0677ac */ /* 0x000ea20008000a00 */
[----:B------:R-:W3:Y:S01]  /*c1f0*/  LDC.64 R14, c[0x4][R15] ;  /* 0x010000000f0e7b82 */ /* 0x000ee20000000a00 */
[----:B------:R-:W5:Y:S01]  /*c200*/  LDCU.64 UR4, c[0x4][0x10] ;  /* 0x01000200ff0477ac */ /* 0x000f620008000a00 */
[----:B-1----:R-:W-:Y:S01]  /*c210*/  MOV R5, UR9 ;  /* 0x0000000900057c02 */ /* 0x002fe20008000f00 */
[----:B------:R-:W-:Y:S01]  /*c220*/  IMAD.U32 R4, RZ, RZ, UR8 ;  /* 0x00000008ff047e24 */ /* 0x000fe2000f8e00ff */
[----:B--2---:R-:W-:Y:S01]  /*c230*/  MOV R7, UR7 ;  /* 0x0000000700077c02 */ /* 0x004fe20008000f00 */
[----:B------:R-:W-:Y:S01]  /*c240*/  IMAD.U32 R6, RZ, RZ, UR6 ;  /* 0x00000006ff067e24 */ /* 0x000fe2000f8e00ff */
[----:B-----5:R-:W-:Y:S01]  /*c250*/  MOV R11, UR5 ;  /* 0x00000005000b7c02 */ /* 0x020fe20008000f00 */
[----:B------:R-:W-:Y:S02]  /*c260*/  IMAD.U32 R10, RZ, RZ, UR4 ;  /* 0x00000004ff0a7e24 */ /* 0x000fe4000f8e00ff */
[----:B------:R-:W-:Y:S07]  /*c270*/  LEPC R20, `(.L_x_155) ;  /* 0x000000001014794e */ /* 0x000fee0000000000 */
[----:B---34-:R-:W-:Y:S05]  /*c280*/  CALL.ABS.NOINC R14 ;  /* 0x000000000e007343 */ /* 0x018fea0003c00000 */
.L_x_155:
[----:B------:R-:W-:Y:S05]  /*c290*/  WARPSYNC.ALL ;  /* 0x0000000000007948 */ /* 0x000fea0003800000 */
[C---:B------:R-:W-:Y:S01]  /*c2a0*/  R2UR UR4, R92.reuse ;  /* 0x000000005c0472ca */ /* 0x040fe200000e0000 */
[----:B------:R-:W-:Y:S05]  /*c2b0*/  VIADD R0, R92, 0x80 ;  /* 0x000000805c007836 */ /* 0x000fea0000000000 */
[----:B------:R-:W-:Y:S04]  /*c2c0*/  SHF.R.U32.HI R0, RZ, 0x15, R0 ;  /* 0x00000015ff007819 */ /* 0x000fe80000011600 */
[----:B------:R-:W-:Y:S03]  /*c2d0*/  LOP3.LUT P0, RZ, R0, 0x3, R177, 0x48, !PT ;  /* 0x0000000300ff7812 */ /* 0x000fe600078048b1 */
[----:B------:R-:W1:Y:S10]  /*c2e0*/  LDTM.x32 R24, tmem[UR4] ;  /* 0x00000004001879ee */ /* 0x000e7400082c0000 */
[----:B-1----:R-:W-:Y:S05]  /*c2f0*/  @!P0 BRA `(.L_x_156) ;  /* 0x0000000000408947 */ /* 0x002fea0003800000 */
        /* <DEDUP_REMOVED lines=16> */
.L_x_156:
[----:B------:R-:W-:Y:S05]  /*c400*/  WARPSYNC.ALL ;  /* 0x0000000000007948 */ /* 0x000fea0003800000 */
[----:B------:R-:W-:Y:S11]  /*c410*/  R2UR UR4, R92 ;  /* 0x000000005c0472ca */ /* 0x000ff600000e0000 */
[----:B------:R-:W-:Y:S02]  /*c420*/  @!UPT UIADD3 URZ, UPT, UPT, URZ, URZ, URZ ;  /* 0x000000fffffff290 */ /* 0x000fe4000fffe0ff */
[----:B------:R-:W1:Y:S02]  /*c430*/  LDTM.x32 R56, tmem[UR4+0x80] ;  /* 0x00008004003879ee */ /* 0x000e6400082c0000 */
[----:B-1----:R-:W-:Y:S01]  /*c440*/  NOP ;  /* 0x0000000000007918 */ /* 0x002fe20000000000 */
.L_x_154:
[----:B--2---:R-:W-:Y:S01]  /*c450*/  SHF.L.U32 R4, R168, 0x10, RZ ;  /* 0x00000010a8047819 */ /* 0x004fe200000006ff */
        /* <DEDUP_REMOVED lines=234> */
[----:B------:R-:W-:Y:S01]  /*d300*/  LEA R8, R137, UR45, 0x3 ;  /* 0x0000002d89087c11 */ /* 0x000fe2000f8e18ff */
[----:B------:R2:W-:Y:S01]  /*d310*/  @!P1 STS.128 [R195+0x7010], R12 ;  /* 0x0070100cc3009388 */ /* 0x0005e20000000c00 */
[----:B------:R-:W-:Y:S02]  /*d320*/  @P2 LEA R0, R0, UR45, 0x3 ;  /* 0x0000002d00002c11 */ /* 0x000fe4000f8e18ff */
[----:B------:R-:W-:Y:S02]  /*d330*/  @P2 SHF.L.U32 R5, R16, 0x1f, RZ ;  /* 0x0000001f10052819 */ /* 0x000fe400000006ff */
[----:B------:R-:W-:Y:S01]  /*d340*/  @P2 IADD3 R3, PT, PT, R0, 0x100, RZ ;  /* 0x0000010000032810 */ /* 0x000fe20007ffe0ff */
        /* <DEDUP_REMOVED lines=13> */
[----:B------:R-:W-:Y:S02]  /*d420*/  UIADD3 UR8, UPT, UPT, UR45, 0x6200, URZ ;  /* 0x000062002d087890 */ /* 0x000fe4000fffe0ff */
[----:B------:R-:W-:Y:S01]  /*d430*/  UIADD3.X UR5, UPT, UPT, URZ, UR55, URZ, UP0, !UPT ;  /* 0x00000037ff057290 */ /* 0x000fe200087fe4ff */
[----:B------:R-:W-:Y:S01]  /*d440*/  UMOV UR9, UR49 ;  /* 0x0000003100097c82 */ /* 0x000fe20008000000 */
[----:B------:R-:W-:Y:S01]  /*d450*/  UMOV UR11, UR44 ;  /* 0x0000002c000b7c82 */ /* 0x000fe20008000000 */
[----:B------:R-:W-:Y:S02]  /*d460*/  UIADD3 UR13, UPT, UPT, UR49, 0x80, URZ ;  /* 0x00000080310d7890 */ /* 0x000fe4000fffe0ff */
[----:B------:R-:W-:Y:S01]  /*d470*/  UIADD3 UR12, UPT, UPT, UR45, 0x7200, URZ ;  /* 0x000072002d0c7890 */ /* 0x000fe2000fffe0ff */
[----:B------:R-:W-:Y:S03]  /*d480*/  UMOV UR15, UR44 ;  /* 0x0000002c000f7c82 */ /* 0x000fe60008000000 */
[----:B------:R1:W-:Y:S01]  /*d490*/  UTMASTG.3D [UR8], [UR4] ;  /* 0x00000008040073b5 */ /* 0x0003e20008010000 */
[----:B------:R-:W-:Y:S04]  /*d4a0*/  UMOV UR14, UR10 ;  /* 0x0000000a000e7c82 */ /* 0x000fe80008000000 */
[----:B------:R1:W-:Y:S01]  /*d4b0*/  UTMASTG.3D [UR12], [UR4] ;  /* 0x0000000c040073b5 */ /* 0x0003e20008010000 */
[----:B------:R0:W-:Y:S01]  /*d4c0*/  UTMACMDFLUSH ;  /* 0x00000000000079b7 */ /* 0x0001e20000000000 */
[----:B-1----:R-:W-:Y:S04]  /*d4d0*/  DEPBAR.LE SB0, 0x1 ;  /* 0x000080400000791a */ /* 0x002fe80000000000 */
.L_x_158:
[----:B------:R-:W-:Y:S05]  /*d4e0*/  BSYNC.RECONVERGENT B0 ;  /* 0x0000000000007941 */ /* 0x000fea0003800200 */
.L_x_157:
        /* <DEDUP_REMOVED lines=9> */
[----:B------:R-:W4:Y:S01]  /*d580*/  @P2 SYNCS.PHASECHK.TRANS64.TRYWAIT P0, [R8+URZ+0xe0], R5 ;  /* 0x0000e005080025a7 */ /* 0x000f2200080011ff */
[----:B------:R-:W-:Y:S01]  /*d590*/  VIADD R17, R131, UR4 ;  /* 0x0000000483117c36 */ /* 0x000fe20008000000 */
[----:B------:R-:W-:Y:S04]  /*d5a0*/  USEL UR46, UR5, URZ, UP0 ;  /* 0x000000ff052e7287 */ /* 0x000fe80008000000 */
[----:B------:R-:W-:Y:S04]  /*d5b0*/  SHF.R.U32.HI R10, RZ, 0x15, R17 ;  /* 0x00000015ff0a7819 */ /* 0x000fe80000011611 */
[----:B------:R-:W-:Y:S02]  /*d5c0*/  LOP3.LUT R18, R10, 0x3, RZ, 0xc0, !PT ;  /* 0x000000030a127812 */ /* 0x000fe400078ec0ff */
[----:B----4-:R-:W-:Y:S01]  /*d5d0*/  @P2 SEL R138, RZ, 0x1, !P0 ;  /* 0x00000001ff8a2807 */ /* 0x010fe20004000000 */
        /* <DEDUP_REMOVED lines=9> */
[----:B------:R-:W-:Y:S04]  /*d670*/  SHF.L.U32 R5, R16, 0x1f, RZ ;  /* 0x0000001f10057819 */ /* 0x000fe800000006ff */
[----:B------:R-:W1:Y:S02]  /*d680*/  SYNCS.PHASECHK.TRANS64.TRYWAIT P0, [R8+URZ+0xe0], R5 ;  /* 0x0000e005080075a7 */ /* 0x000e6400080011ff */
[----:B-1----:R-:W-:Y:S05]  /*d690*/  @!P0 BRA `(.L_x_163) ;  /* 0x0000006800948947 */ /* 0x002fea0003800000 */
.L_x_162:
[----:B------:R-:W-:Y:S05]  /*d6a0*/  BSYNC B0 ;  /* 0x0000000000007941 */ /* 0x000fea0003800000 */
.L_x_161:
[----:B------:R-:W-:Y:S01]  /*d6b0*/  ISETP.NE.AND P0, PT, R199, RZ, PT ;  /* 0x000000ffc700720c */ /* 0x000fe20003f05270 */
[----:B------:R-:W-:Y:S11]  /*d6c0*/  VIADD R137, R137, 0x1 ;  /* 0x0000000189897836 */ /* 0x000ff60000000000 */
[----:B------:R-:W-:Y:S01]  /*d6d0*/  @!UPT UIADD3 URZ, UPT, UPT, URZ, URZ, URZ ;  /* 0x000000fffffff290 */ /* 0x000fe2000fffe0ff */
[----:B------:R4:W2:Y:S04]  /*d6e0*/  @P0 LDS.128 R160, [R3+0x20] ;  /* 0x0000200003a00984 */ /* 0x0008a80000000c00 */
[----:B------:R4:W2:Y:S04]  /*d6f0*/  @P0 LDS.128 R140, [R3+0x1020] ;  /* 0x00102000038c0984 */ /* 0x0008a80000000c00 */
[----:B------:R4:W2:Y:S04]  /*d700*/  @P0 LDS.128 R168, [R6] ;  /* 0x0000000006a80984 */ /* 0x0008a80000000c00 */
[----:B------:R4:W2:Y:S04]  /*d710*/  @P0 LDS.128 R152, [R6+0x1000] ;  /* 0x0010000006980984 */ /* 0x0008a80000000c00 */
[----:B------:R4:W2:Y:S04]  /*d720*/  @P0 LDS.128 R164, [R4+0x10] ;  /* 0x0000100004a40984 */ /* 0x0008a80000000c00 */
[----:B------:R4:W2:Y:S04]  /*d730*/  @P0 LDS.128 R148, [R4+0x1010] ;  /* 0x0010100004940984 */ /* 0x0008a80000000c00 */
[----:B------:R4:W2:Y:S04]  /*d740*/  @P0 LDS.128 R156, [R0+0x10] ;  /* 0x00001000009c0984 */ /* 0x0008a80000000c00 */
[----:B------:R4:W2:Y:S01]  /*d750*/  @P0 LDS.128 R144, [R0+0x1010] ;  /* 0x0010100000900984 */ /* 0x0008a20000000c00 */
[C---:B------:R-:W-:Y:S04]  /*d760*/  ISETP.NE.AND P0, PT, R137.reuse, 0x4, PT ;  /* 0x000000048900780c */ /* 0x040fe80003f05270 */
[----:B-1----:R-:W-:Y:S02]  /*d770*/  SEL R5, RZ, 0x1, P0 ;  /* 0x00000001ff057807 */ /* 0x002fe40000000000 */
[----:B------:R-:W-:Y:S02]  /*d780*/  SEL R137, R137, RZ, P0 ;  /* 0x000000ff89897207 */ /* 0x000fe40000000000 */
[----:B------:R-:W-:Y:S02]  /*d790*/  LOP3.LUT R16, R16, R5, RZ, 0x3c, !PT ;  /* 0x0000000510107212 */ /* 0x000fe400078e3cff */
.L_x_160:
[----:B------:R-:W-:Y:S05]  /*d7a0*/  BSYNC B1 ;  /* 0x0000000000017941 */ /* 0x000fea0003800000 */
.L_x_159:
[----:B------:R-:W-:Y:S11]  /*d7b0*/  ISETP.NE.AND P0, PT, R189, R18, PT ;  /* 0x00000012bd00720c */ /* 0x000ff60003f05270 */
[----:B------:R-:W-:Y:S02]  /*d7c0*/  @!UPT UIADD3 URZ, UPT, UPT, URZ, URZ, URZ ;  /* 0x000000fffffff290 */ /* 0x000fe4000fffe0ff */
[----:B------:R-:W-:Y:S05]  /*d7d0*/  @P0 BRA `(.L_x_164) ;  /* 0x0000000000bc0947 */ /* 0x000fea0003800000 */
[----:B------:R-:W-:Y:S11]  /*d7e0*/  LOP3.LUT P0, RZ, R10, 0x3, R177, 0x48, !PT ;  /* 0x000000030aff7812 */ /* 0x000ff600078048b1 */
[----:B------:R-:W-:Y:S02]  /*d7f0*/  @!UPT UIADD3 URZ, UPT, UPT, URZ, URZ, URZ ;  /* 0x000000fffffff290 */ /* 0x000fe4000fffe0ff */
[----:B------:R-:W-:Y:S05]  /*d800*/  @!P0 BRA `(.L_x_165) ;  /* 0x0000000000408947 */ /* 0x000fea0003800000 */
[----:B------:R-:W1:Y:S01]  /*d810*/  LDCU.64 UR8, c[0x4][0x70] ;  /* 0x01000e00ff0877ac */ /* 0x000e620008000a00 */
[----:B--2---:R-:W-:Y:S01]  /*d820*/  MOV R15, 0x0 ;  /* 0x00000000000f7802 */ /* 0x004fe20000000f00 */
[----:B------:R-:W-:Y:S02]  /*d830*/  HFMA2 R12, -RZ, RZ, 0, 5.9604644775390625e-08 ;  /* 0x00000001ff0c7431 */ /* 0x000fe400000001ff */
[----:B------:R-:W-:Y:S02]  /*d840*/  IMAD.MOV.U32 R8, RZ, RZ, 0x192 ;  /* 0x00000192ff087424 */ /* 0x000fe400078e00ff */
[----:B------:R-:W-:Y:S01]  /*d850*/  IMAD.MOV.U32 R13, RZ, RZ, RZ ;  /* 0x000000ffff0d7224 */ /* 0x000fe200078e00ff */
[----:B------:R-:W2:Y:S01]  /*d860*/  LDCU.64 UR6, c[0x4][0x78] ;  /* 0x01000f00ff0677ac */ /* 0x000ea20008000a00 */
[----:B------:R-:W3:Y:S01]  /*d870*/  LDC.64 R14, c[0x4][R15] ;  /* 0x010000000f0e7b82 */ /* 0x000ee20000000a00 */
[----:B------:R-:W5:Y:S01]  /*d880*/  LDCU.64 UR4, c[0x4][0x10] ;  /* 0x01000200ff0477ac */ /* 0x000f620008000a00 */
[----:B-1----:R-:W-:Y:S01]  /*d890*/  MOV R5, UR9 ;  /* 0x0000000900057c02 */ /* 0x002fe20008000f00 */
[----:B----4-:R-:W-:Y:S01]  /*d8a0*/  IMAD.U32 R4, RZ, RZ, UR8 ;  /* 0x00000008ff047e24 */ /* 0x010fe2000f8e00ff */
[----:B--2---:R-:W-:Y:S01]  /*d8b0*/  MOV R7, UR7 ;  /* 0x0000000700077c02 */ /* 0x004fe20008000f00 */
[----:B------:R-:W-:Y:S01]  /*d8c0*/  IMAD.U32 R6, RZ, RZ, UR6 ;  /* 0x00000006ff067e24 */ /* 0x000fe2000f8e00ff */
[----:B-----5:R-:W-:Y:S01]  /*d8d0*/  MOV R11, UR5 ;  /* 0x00000005000b7c02 */ /* 0x020fe20008000f00 */
[----:B------:R-:W-:Y:S02]  /*d8e0*/  IMAD.U32 R10, RZ, RZ, UR4 ;  /* 0x00000004ff0a7e24 */ /* 0x000fe4000f8e00ff */
[----:B------:R-:W-:Y:S07]  /*d8f0*/  LEPC R20, `(.L_x_165) ;  /* 0x000000001014794e */ /* 0x000fee0000000000 */
[----:B---3--:R-:W-:Y:S05]  /*d900*/  CALL.ABS.NOINC R14 ;  /* 0x000000000e007343 */ /* 0x008fea0003c00000 */
.L_x_165:
[----:B------:R-:W-:Y:S05]  /*d910*/  WARPSYNC.ALL ;  /* 0x0000000000007948 */ /* 0x000fea0003800000 */
[C---:B------:R-:W-:Y:S01]  /*d920*/  R2UR UR4, R17.reuse ;  /* 0x00000000110472ca */ /* 0x040fe200000e0000 */
[----:B----4-:R-:W-:Y:S05]  /*d930*/  VIADD R0, R17, 0x80 ;  /* 0x0000008011007836 */ /* 0x010fea0000000000 */
[----:B------:R-:W-:Y:S04]  /*d940*/  SHF.R.U32.HI R0, RZ, 0x15, R0 ;  /* 0x00000015ff007819 */ /* 0x000fe80000011600 */
[----:B------:R-:W-:Y:S03]  /*d950*/  LOP3.LUT P0, RZ, R0, 0x3, R177, 0x48, !PT ;  /* 0x0000000300ff7812 */ /* 0x000fe600078048b1 */
[----:B------:R-:W1:Y:S10]  /*d960*/  LDTM.x32 R24, tmem[UR4] ;  /* 0x00000004001879ee */ /* 0x000e7400082c0000 */
[----:B-1----:R-:W-:Y:S05]  /*d970*/  @!P0 BRA `(.L_x_166) ;  /* 0x0000000000408947 */ /* 0x002fea0003800000 */
[----:B------:R-:W1:Y:S01]  /*d980*/  LDCU.64 UR8, c[0x4][0x70] ;  /* 0x01000e00ff0877ac */ /* 0x000e620008000a00 */
[----:B--2---:R-:W-:Y:S01]  /*d990*/  MOV R15, 0x0 ;  /* 0x00000000000f7802 */ /* 0x004fe20000000f00 */
[----:B------:R-:W-:Y:S02]  /*d9a0*/  HFMA2 R12, -RZ, RZ, 0, 5.9604644775390625e-08 ;  /* 0x00000001ff0c7431 */ /* 0x000fe400000001ff */
[----:B------:R-:W-:Y:S02]  /*d9b0*/  IMAD.MOV.U32 R8, RZ, RZ, 0x192 ;  /* 0x00000192ff087424 */ /* 0x000fe400078e00ff */
[----:B------:R-:W-:Y:S01]  /*d9c0*/  IMAD.MOV.U32 R13, RZ, RZ, RZ ;  /* 0x000000ffff0d7224 */ /* 0x000fe200078e00ff */
[----:B------:R-:W2:Y:S01]  /*d9d0*/  LDCU.64 UR6, c[0x4][0x78] ;  /* 0x01000f00ff0677ac */ /* 0x000ea20008000a00 */
[----:B------:R-:W4:Y:S01]  /*d9e0*/  LDC.64 R14, c[0x4][R15] ;  /* 0x010000000f0e7b82 */ /* 0x000f220000000a00 */
        /* <DEDUP_REMOVED lines=9> */
.L_x_166:
[----:B------:R-:W-:Y:S05]  /*da80*/  WARPSYNC.ALL ;  /* 0x0000000000007948 */ /* 0x000fea0003800000 */
[----:B------:R-:W-:Y:S11]  /*da90*/  R2UR UR4, R17 ;  /* 0x00000000110472ca */ /* 0x000ff600000e0000 */
[----:B------:R-:W-:Y:S02]  /*daa0*/  @!UPT UIADD3 URZ, UPT, UPT, URZ, URZ, URZ ;  /* 0x000000fffffff290 */ /* 0x000fe4000fffe0ff */
[----:B------:R-:W1:Y:S02]  /*dab0*/  LDTM.x32 R56, tmem[UR4+0x80] ;  /* 0x00008004003879ee */ /* 0x000e6400082c0000 */
[----:B-1----:R-:W-:Y:S01]  /*dac0*/  NOP ;  /* 0x0000000000007918 */ /* 0x002fe20000000000 */
.L_x_164:
[----:B--2-4-:R-:W-:Y:S01]  /*dad0*/  SHF.L.U32 R4, R168, 0x10, RZ ;  /* 0x00000010a8047819 */ /* 0x014fe200000006ff */
        /* <DEDUP_REMOVED lines=39> */
[----:B------:R1:W-:Y:S01]  /*dd50*/  @!P1 STS.128 [R188], R20 ;  /* 0x00000014bc009388 */ /* 0x0003e20000000c00 */
        /* <DEDUP_REMOVED lines=15> */
[----:B------:R-:W-:Y:S01]  /*de50*/  SHF.L.U32 R3, R160, 0x10, RZ ;  /* 0x00000010a0037819 */ /* 0x000fe200000006ff */
        /* <DEDUP_REMOVED lines=194> */
[----:B------:R-:W-:Y:S01]  /*ea80*/  UIADD3 UR4, UPT, UPT, UR45, 0x200, URZ ;  /* 0x000002002d047890 */ /* 0x000fe2000fffe0ff */
[----:B------:R-:W-:Y:S01]  /*ea90*/  UMOV UR51, UR44 ;  /* 0x0000002c00337c82 */ /* 0x000fe20008000000 */
[----:B------:R-:W-:Y:S02]  /*eaa0*/  UIADD3 UR9, UPT, UPT, UR49, 0x80, URZ ;  /* 0x0000008031097890 */ /* 0x000fe4000fffe0ff */
[----:B------:R-:W-:Y:S02]  /*eab0*/  UIADD3 UR8, UPT, UPT, UR45, 0x1200, URZ ;  /* 0x000012002d087890 */ /* 0x000fe4000fffe0ff */
[----:B------:R-:W-:Y:S01]  /*eac0*/  MOV R181, UR4 ;  /* 0x0000000400b57c02 */ /* 0x000fe20008000f00 */
[----:B------:R-:W-:Y:S01]  /*ead0*/  UIADD3 UR4, UP0, UPT, UR54, 0xa80, URZ ;  /* 0x00000a8036047890 */ /* 0x000fe2000ff1e0ff */
[----:B------:R-:W-:Y:S02]  /*eae0*/  UMOV UR10, UR50 ;  /* 0x00000032000a7c82 */ /* 0x000fe40008000000 */
[----:B------:R-:W-:Y:S01]  /*eaf0*/  R2UR UR48, R181 ;  /* 0x00000000b53072ca */ /* 0x000fe200000e0000 */
[----:B------:R-:W-:Y:S01]  /*eb00*/  UIADD3.X UR5, UPT, UPT, URZ, UR55, URZ, UP0, !UPT ;  /* 0x00000037ff057290 */ /* 0x000fe200087fe4ff */
[----:B------:R-:W-:Y:S11]  /*eb10*/  UMOV UR11, UR44 ;  /* 0x0000002c000b7c82 */ /* 0x000ff60008000000 */
[----:B------:R1:W-:Y:S01]  /*eb20*/  UTMASTG.3D [UR48], [UR4] ;  /* 0x00000030040073b5 */ /* 0x0003e20008010000 */
[----:B------:R1:W-:Y:S01]  /*eb30*/  UTMASTG.3D [UR8], [UR4] ;  /* 0x00000008040073b5 */ /* 0x0003e20008010000 */
[----:B------:R0:W-:Y:S01]  /*eb40*/  UTMACMDFLUSH ;  /* 0x00000000000079b7 */ /* 0x0001e20000000000 */
[----:B-1----:R-:W-:Y:S04]  /*eb50*/  DEPBAR.LE SB0, 0x1 ;  /* 0x000080400000791a */ /* 0x002fe80000000000 */
.L_x_168:
[----:B------:R-:W-:Y:S05]  /*eb60*/  BSYNC.RECONVERGENT B0 ;  /* 0x0000000000007941 */ /* 0x000fea0003800200 */
.L_x_167:
[----:B------:R-:W-:Y:S01]  /*eb70*/  BAR.SYNC.DEFER_BLOCKING 0x1, 0x80 ;  /* 0x0042000000007b1d */ /* 0x000fe20000010000 */
[----:B------:R-:W-:Y:S04]  /*eb80*/  UIADD3 UR4, UPT, UPT, UR46, 0x1, URZ ;  /* 0x000000012e047890 */ /* 0x000fe8000fffe0ff */
[----:B------:R-:W-:Y:S04]  /*eb90*/  UISETP.NE.AND UP0, UPT, UR4, 0x4, UPT ;  /* 0x000000040400788c */ /* 0x000fe8000bf05270 */
[----:B------:R-:W-:Y:S01]  /*eba0*/  USEL UR47, UR4, URZ, UP0 ;  /* 0x000000ff042f7287 */ /* 0x000fe20008000000 */
[----:B------:R1:W-:Y:S01]  /*ebb0*/  @P2 SYNCS.ARRIVE.TRANS64.RED.A1T0 RZ, [R3+URZ], RZ ;  /* 0x000000ff03ff29a7 */ /* 0x0003e200081004ff */
[----:B------:R-:W-:Y:S01]  /*ebc0*/  BSSY B1, `(.L_x_169) ;  /* 0x000001f000017945 */ /* 0x000fe20003800000 */
[----:B------:R-:W4:Y:S02]  /*ebd0*/  @P2 SYNCS.PHASECHK.TRANS64.TRYWAIT P0, [R8+URZ+0xe0], R5 ;  /* 0x0000e005080025a7 */ /* 0x000f2400080011ff */
        /* <DEDUP_REMOVED lines=13> */
.L_x_172:
[----:B------:R-:W-:Y:S05]  /*ecb0*/  BSYNC B0 ;  /* 0x0000000000007941 */ /* 0x000fea0003800000 */
.L_x_171:
        /* <DEDUP_REMOVED lines=15> */
.L_x_170:
[----:B------:R-:W-:Y:S05]  /*edb0*/  BSYNC B1 ;  /* 0x0000000000017941 */ /* 0x000fea0003800000 */
.L_x_169:
[----:B------:R-:W-:Y:S05]  /*edc0*/  VIADD R17, R17, 0x400000 ;  /* 0x0040000011117836 */ /* 0x000fea0000000000 */
[----:B----4-:R-:W-:Y:S04]  /*edd0*/  SHF.R.U32.HI R0, RZ, 0x15, R17 ;  /* 0x00000015ff007819 */ /* 0x010fe80000011611 */
        /* <DEDUP_REMOVED lines=23> */
.L_x_175:
        /* <DEDUP_REMOVED lines=23> */
.L_x_176:
[----:B------:R-:W-:Y:S05]  /*f0c0*/  WARPSYNC.ALL ;  /* 0x0000000000007948 */ /* 0x000fea0003800000 */
[----:B------:R-:W-:Y:S11]  /*f0d0*/  R2UR UR4, R17 ;  /* 0x00000000110472ca */ /* 0x000ff600000e0000 */
[----:B------:R-:W-:Y:S02]  /*f0e0*/  @!UPT UIADD3 URZ, UPT, UPT, URZ, URZ, URZ ;  /* 0x000000fffffff290 */ /* 0x000fe4000fffe0ff */
[----:B------:R-:W1:Y:S02]  /*f0f0*/  LDTM.x32 R56, tmem[UR4+0x80] ;  /* 0x00008004003879ee */ /* 0x000e6400082c0000 */
[----:B-1----:R-:W-:Y:S01]  /*f100*/  NOP ;  /* 0x0000000000007918 */ /* 0x002fe20000000000 */
.L_x_174:
        /* <DEDUP_REMOVED lines=235> */
[----:B------:R-:W-:Y:S01]  /*ffc0*/  @P2 SHF.L.U32 R5, R16, 0x1f, RZ ;  /* 0x0000001f10052819 */ /* 0x000fe200000006ff */
        /* <DEDUP_REMOVED lines=29> */
.L_x_178:
[----:B------:R-:W-:Y:S05]  /*101a0*/  BSYNC.RECONVERGENT B0 ;  /* 0x0000000000007941 */ /* 0x000fea0003800200 */
.L_x_177:
[----:B------:R-:W-:Y:S01]  /*101b0*/  BAR.SYNC.DEFER_BLOCKING 0x1, 0x80 ;  /* 0x0042000000007b1d */ /* 0x000fe20000010000 */
[----:B------:R-:W-:Y:S02]  /*101c0*/  UISETP.NE.AND UP0, UPT, UR43, URZ, UPT ;  /* 0x000000ff2b00728c */ /* 0x000fe4000bf05270 */
[----:B------:R-:W-:Y:S02]  /*101d0*/  UIADD3 UR5, UPT, UPT, UR47, 0x1, URZ ;  /* 0x000000012f057890 */ /* 0x000fe4000fffe0ff */
[----:B------:R-:W-:Y:S02]  /*101e0*/  USEL UR4, URZ, 0x60, !UP0 ;  /* 0x00000060ff047887 */ /* 0x000fe4000c000000 */
[----:B------:R-:W-:Y:S02]  /*101f0*/  UISETP.NE.AND UP0, UPT, UR5, 0x4, UPT ;  /* 0x000000040500788c */ /* 0x000fe4000bf05270 */
[----:B------:R-:W-:Y:S02]  /*10200*/  UIADD3 UR49, UPT, UPT, UR52, UR4, URZ ;  /* 0x0000000434317290 */ /* 0x000fe4000fffe0ff */
[----:B------:R-:W-:Y:S01]  /*10210*/  VIADD R131, R131, UR4 ;  /* 0x0000000483837c36 */ /* 0x000fe20008000000 */
[----:B------:R-:W-:Y:S04]  /*10220*/  USEL UR46, UR5, URZ, UP0 ;  /* 0x000000ff052e7287 */ /* 0x000fe80008000000 */
[----:B------:R-:W-:Y:S04]  /*10230*/  SHF.R.U32.HI R10, RZ, 0x15, R131 ;  /* 0x00000015ff0a7819 */ /* 0x000fe80000011683 */
[----:B------:R-:W-:Y:S01]  /*10240*/  LOP3.LUT R18, R10, 0x3, RZ, 0xc0, !PT ;  /* 0x000000030a127812 */ /* 0x000fe200078ec0ff */
        /* <DEDUP_REMOVED lines=16> */
.L_x_182:
[----:B------:R-:W-:Y:S05]  /*10350*/  BSYNC B0 ;  /* 0x0000000000007941 */ /* 0x000fea0003800000 */
.L_x_181:
        /* <DEDUP_REMOVED lines=15> */
.L_x_180:
[----:B------:R-:W-:Y:S05]  /*10450*/  BSYNC B1 ;  /* 0x0000000000017941 */ /* 0x000fea0003800000 */
.L_x_179:
        /* <DEDUP_REMOVED lines=9> */
[----:B----4-:R-:W-:Y:S02]  /*104f0*/  IMAD.MOV.U32 R8, RZ, RZ, 0x192 ;  /* 0x00000192ff087424 */ /* 0x010fe400078e00ff */
        /* <DEDUP_REMOVED lines=12> */
.L_x_185:
        /* <DEDUP_REMOVED lines=23> */
.L_x_186:
[----:B------:R-:W-:Y:S05]  /*10730*/  WARPSYNC.ALL ;  /* 0x0000000000007948 */ /* 0x000fea0003800000 */
[----:B------:R-:W-:Y:S11]  /*10740*/  R2UR UR4, R131 ;  /* 0x00000000830472ca */ /* 0x000ff600000e0000 */
[----:B------:R-:W-:Y:S02]  /*10750*/  @!UPT UIADD3 URZ, UPT, UPT, URZ, URZ, URZ ;  /* 0x000000fffffff290 */ /* 0x000fe4000fffe0ff */
[----:B------:R-:W1:Y:S02]  /*10760*/  LDTM.x32 R56, tmem[UR4+0x80] ;  /* 0x00008004003879ee */ /* 0x000e6400082c0000 */
[----:B-1----:R-:W-:Y:S01]  /*10770*/  NOP ;  /* 0x0000000000007918 */ /* 0x002fe20000000000 */
.L_x_184:
        /* <DEDUP_REMOVED lines=263> */
.L_x_188:
[----:B------:R-:W-:Y:S05]  /*117f0*/  BSYNC.RECONVERGENT B0 ;  /* 0x0000000000007941 */ /* 0x000fea0003800200 */
.L_x_187:
        /* <DEDUP_REMOVED lines=14> */
[----:B------:R-:W-:Y:S01]  /*118e0*/  @P1 IADD3 R6, PT, PT, R197, R4, RZ ;  /* 0x00000004c5061210 */ /* 0x000fe20007ffe0ff */
[----:B------:R-:W-:Y:S06]  /*118f0*/  @P0 BRA `(.L_x_192) ;  /* 0x00000000000c0947 */ /* 0x000fec0003800000 */
[----:B------:R-:W-:Y:S04]  /*11900*/  SHF.L.U32 R3, R16, 0x1f, RZ ;  /* 0x0000001f10037819 */ /* 0x000fe800000006ff */
[----:B------:R-:W1:Y:S02]  /*11910*/  SYNCS.PHASECHK.TRANS64.TRYWAIT P0, [R0+URZ+0xe0], R3 ;  /* 0x0000e003000075a7 */ /* 0x000e6400080011ff */
[----:B-1----:R-:W-:Y:S05]  /*11920*/  @!P0 BRA `(.L_x_193) ;  /* 0x00000028002c8947 */ /* 0x002fea0003800000 */
.L_x_192:
[----:B------:R-:W-:Y:S05]  /*11930*/  BSYNC B0 ;  /* 0x0000000000007941 */ /* 0x000fea0003800000 */
.L_x_191:
[----:B------:R-:W-:Y:S11]  /*11940*/  ISETP.NE.AND P0, PT, R199, RZ, PT ;  /* 0x000000ffc700720c */ /* 0x000ff60003f05270 */
[----:B------:R-:W-:Y:S02]  /*11950*/  @!UPT UIADD3 URZ, UPT, UPT, URZ, URZ, URZ ;  /* 0x000000fffffff290 */ /* 0x000fe4000fffe0ff */
[----:B------:R4:W2:Y:S01]  /*11960*/  @P0 LDS.128 R168, [R4] ;  /* 0x0000000004a80984 */ /* 0x0008a20000000c00 */
[----:B-1----:R-:W-:Y:S03]  /*11970*/  @P0 IADD3 R0, PT, PT, R187, R6, RZ ;  /* 0x00000006bb000210 */ /* 0x002fe60007ffe0ff */
[----:B------:R4:W1:Y:S04]  /*11980*/  @P0 LDS.128 R152, [R4+0x1000] ;  /* 0x0010000004980984 */ /* 0x0008680000000c00 */
[----:B------:R4:W1:Y:S04]  /*11990*/  @P0 LDS.128 R160, [R139+0x20] ;  /* 0x000020008ba00984 */ /* 0x0008680000000c00 */
[----:B------:R4:W1:Y:S04]  /*119a0*/  @P0 LDS.128 R140, [R139+0x1020] ;  /* 0x001020008b8c0984 */ /* 0x0008680000000c00 */
[----:B------:R4:W1:Y:S04]  /*119b0*/  @P0 LDS.128 R164, [R6+0x10] ;  /* 0x0000100006a40984 */ /* 0x0008680000000c00 */
[----:B------:R4:W1:Y:S04]  /*119c0*/  @P0 LDS.128 R148, [R6+0x1010] ;  /* 0x0010100006940984 */ /* 0x0008680000000c00 */
[----:B------:R4:W1:Y:S04]  /*119d0*/  @P0 LDS.128 R156, [R0+0x10] ;  /* 0x00001000009c0984 */ /* 0x0008680000000c00 */
[----:B------:R4:W1:Y:S02]  /*119e0*/  @P0 LDS.128 R144, [R0+0x1010] ;  /* 0x0010100000900984 */ /* 0x0008640000000c00 */
.L_x_190:
[----:B------:R-:W-:Y:S05]  /*119f0*/  BSYNC B1 ;  /* 0x0000000000017941 */ /* 0x000fea0003800000 */
.L_x_189:
        /* <DEDUP_REMOVED lines=9> */
[----:B------:R-:W4:Y:S01]  /*11a90*/  LDCU.64 UR8, c[0x4][0x70] ;  /* 0x01000e00ff0877ac */ /* 0x000f220008000a00 */
[----:B--2---:R-:W-:Y:S01]  /*11aa0*/  MOV R15, 0x0 ;  /* 0x00000000000f7802 */ /* 0x004fe20000000f00 */
[----:B------:R-:W-:Y:S02]  /*11ab0*/  HFMA2 R12, -RZ, RZ, 0, 5.9604644775390625e-08 ;  /* 0x00000001ff0c7431 */ /* 0x000fe400000001ff */
[----:B------:R-:W-:Y:S02]  /*11ac0*/  IMAD.MOV.U32 R8, RZ, RZ, 0x192 ;  /* 0x00000192ff087424 */ /* 0x000fe400078e00ff */
[----:B------:R-:W-:Y:S01]  /*11ad0*/  IMAD.MOV.U32 R13, RZ, RZ, RZ ;  /* 0x000000ffff0d7224 */ /* 0x000fe200078e00ff */
[----:B------:R-:W2:Y:S01]  /*11ae0*/  LDCU.64 UR6, c[0x4][0x78] ;  /* 0x01000f00ff0677ac */ /* 0x000ea20008000a00 */
[----:B------:R-:W1:Y:S01]  /*11af0*/  LDC.64 R14, c[0x4][R15] ;  /* 0x010000000f0e7b82 */ /* 0x000e620000000a00 */
[----:B------:R-:W5:Y:S01]  /*11b00*/  LDCU.64 UR4, c[0x4][0x10] ;  /* 0x01000200ff0477ac */ /* 0x000f620008000a00 */
[----:B----4-:R-:W-:Y:S01]  /*11b10*/  MOV R5, UR9 ;  /* 0x0000000900057c02 */ /* 0x010fe20008000f00 */
[----:B------:R-:W-:Y:S01]  /*11b20*/  IMAD.U32 R4, RZ, RZ, UR8 ;  /* 0x00000008ff047e24 */ /* 0x000fe2000f8e00ff */
[----:B--2---:R-:W-:Y:S01]  /*11b30*/  MOV R7, UR7 ;  /* 0x0000000700077c02 */ /* 0x004fe20008000f00 */
[----:B------:R-:W-:Y:S01]  /*11b40*/  IMAD.U32 R6, RZ, RZ, UR6 ;  /* 0x00000006ff067e24 */ /* 0x000fe2000f8e00ff */
[----:B-----5:R-:W-:Y:S01]  /*11b50*/  MOV R11, UR5 ;  /* 0x00000005000b7c02 */ /* 0x020fe20008000f00 */
[----:B------:R-:W-:Y:S02]  /*11b60*/  IMAD.U32 R10, RZ, RZ, UR4 ;  /* 0x00000004ff0a7e24 */ /* 0x000fe4000f8e00ff */
[----:B------:R-:W-:Y:S07]  /*11b70*/  LEPC R20, `(.L_x_195) ;  /* 0x000000001014794e */ /* 0x000fee0000000000 */
[----:B-1-3--:R-:W-:Y:S05]  /*11b80*/  CALL.ABS.NOINC R14 ;  /* 0x000000000e007343 */ /* 0x00afea0003c00000 */
.L_x_195:
        /* <DEDUP_REMOVED lines=23> */
.L_x_196:
[----:B------:R-:W-:Y:S05]  /*11d00*/  WARPSYNC.ALL ;  /* 0x0000000000007948 */ /* 0x000fea0003800000 */
[----:B------:R-:W-:Y:S11]  /*11d10*/  R2UR UR4, R131 ;  /* 0x00000000830472ca */ /* 0x000ff600000e0000 */
[----:B------:R-:W-:Y:S02]  /*11d20*/  @!UPT UIADD3 URZ, UPT, UPT, URZ, URZ, URZ ;  /* 0x000000fffffff290 */ /* 0x000fe4000fffe0ff */
[----:B------:R-:W4:Y:S02]  /*11d30*/  LDTM.x32 R56, tmem[UR4+0x80] ;  /* 0x00008004003879ee */ /* 0x000f2400082c0000 */
[----:B----4-:R-:W-:Y:S01]  /*11d40*/  NOP ;  /* 0x0000000000007918 */ /* 0x010fe20000000000 */
.L_x_194:
[----:B--2---:R-:W-:Y:S01]  /*11d50*/  SHF.L.U32 R6, R168, 0x10, RZ ;  /* 0x00000010a8067819 */ /* 0x004fe200000006ff */
[----:B------:R-:W-:Y:S01]  /*11d60*/  FMUL R0, R130, R24 ;  /* 0x0000001882007220 */ /* 0x000fe20000400000 */
[----:B------:R-:W-:Y:S01]  /*11d70*/  LOP3.LUT R8, R168, 0xffff0000, RZ, 0xc0, !PT ;  /* 0xffff0000a8087812 */ /* 0x000fe200078ec0ff */
[----:B------:R-:W-:Y:S01]  /*11d80*/  FMUL R3, R130, R25 ;  /* 0x0000001982037220 */ /* 0x000fe20000400000 */
[----:B------:R-:W-:Y:S01]  /*11d90*/  SHF.L.U32 R7, R169, 0x10, RZ ;  /* 0x00000010a9077819 */ /* 0x000fe200000006ff */
[----:B------:R-:W-:Y:S01]  /*11da0*/  FFMA R0, R133, R6, R0 ;  /* 0x0000000685007223 */ /* 0x000fe20000000000 */
[----:B------:R-:W-:Y:S01]  /*11db0*/  LOP3.LUT R88, R169, 0xffff0000, RZ, 0xc0, !PT ;  /* 0xffff0000a9587812 */ /* 0x000fe200078ec0ff */
[----:B------:R-:W-:Y:S01]  /*11dc0*/  FFMA R3, R133, R8, R3 ;  /* 0x0000000885037223 */ /* 0x000fe20000000003 */
[----:B------:R-:W-:Y:S01]  /*11dd0*/  SHF.L.U32 R89, R170, 0x10, RZ ;  /* 0x00000010aa597819 */ /* 0x000fe200000006ff */
[----:B------:R-:W-:Y:S01]  /*11de0*/  FMUL R4, R130, R26 ;  /* 0x0000001a82047220 */ /* 0x000fe20000400000 */
[----:B------:R-:W-:Y:S01]  /*11df0*/  LOP3.LUT R90, R170, 0xffff0000, RZ, 0xc0, !PT ;  /* 0xffff0000aa5a7812 */ /* 0x000fe200078ec0ff */
[C---:B------:R-:W-:Y:S01]  /*11e00*/  FMUL R5, R130.reuse, R27 ;  /* 0x0000001b82057220 */ /* 0x040fe20000400000 */
[----:B------:R-:W-:Y:S01]  /*11e10*/  SHF.L.U32 R91, R171, 0x10, RZ ;  /* 0x00000010ab5b7819 */ /* 0x000fe200000006ff */
[----:B------:R-:W-:Y:S01]  /*11e20*/  FFMA R4, R133, R7, R4 ;  /* 0x0000000785047223 */ /* 0x000fe20000000004 */
[----:B------:R-:W-:Y:S01]  /*11e30*/  LOP3.LUT R92, R171, 0xffff0000, RZ, 0xc0, !PT ;  /* 0xffff0000ab5c7812 */ /* 0x000fe200078ec0ff */
[----:B------:R-:W-:Y:S01]  /*11e40*/  FFMA R5, R133, R88, R5 ;  /* 0x0000005885057223 */ /* 0x000fe20000000005 */
[----:B------:R-:W-:Y:S01]  /*11e50*/  ISETP.NE.AND P1, PT, R189, R16, PT ;  /* 0x00000010bd00720c */ /* 0x000fe20003f25270 */
[----:B------:R-:W-:Y:S01]  /*11e60*/  FMUL R6, R130, R28 ;  /* 0x0000001c82067220 */ /* 0x000fe20000400000 */
[----:B-1----:R-:W-:Y:S01]  /*11e70*/  SHF.L.U32 R93, R164, 0x10, RZ ;  /* 0x00000010a45d7819 */ /* 0x002fe200000006ff */
[----:B------:R-:W-:Y:S01]  /*11e80*/  FMUL R7, R130, R29 ;  /* 0x0000001d82077220 */ /* 0x000fe20000400000 */
[----:B------:R-:W-:Y:S01]  /*11e90*/  LOP3.LUT R94, R164, 0xffff0000, RZ, 0xc0, !PT ;  /* 0xffff0000a45e7812 */ /* 0x000fe200078ec0ff */
        /* <DEDUP_REMOVED lines=27> */
[----:B------:R-:W-:Y:S01]  /*12050*/  F2FP.BF16.F32.PACK_AB R77, R5, R4 ;  /* 0x00000004054d723e */ /* 0x000fe200000010ff */
[C---:B------:R-:W-:Y:S01]  /*12060*/  FMUL R4, R130.reuse, R34 ;  /* 0x0000002282047220 */ /* 0x040fe20000400000 */
[----:B------:R-:W-:Y:S01]  /*12070*/  F2FP.BF16.F32.PACK_AB R32, R3, R0 ;  /* 0x000000000320723e */ /* 0x000fe200000010ff */
[C---:B------:R-:W-:Y:S01]  /*12080*/  FMUL R5, R130.reuse, R35 ;  /* 0x0000002382057220 */ /* 0x040fe20000400000 */
[C---:B------:R-:W-:Y:S01]  /*12090*/  SHF.L.U32 R107, R163.reuse, 0x10, RZ ;  /* 0x00000010a36b7819 */ /* 0x040fe200000006ff */
[C---:B------:R-:W-:Y:S01]  /*120a0*/  FMUL R18, R130.reuse, R64 ;  /* 0x0000004082127220 */ /* 0x040fe20000400000 */
[----:B------:R-:W-:Y:S01]  /*120b0*/  LOP3.LUT R108, R163, 0xffff0000, RZ, 0xc0, !PT ;  /* 0xffff0000a36c7812 */ /* 0x000fe200078ec0ff */
[C---:B------:R-:W-:Y:S01]  /*120c0*/  FMUL R64, R130.reuse, R78 ;  /* 0x0000004e82407220 */ /* 0x040fe20000400000 */
[----:B------:R-:W-:Y:S01]  /*120d0*/  F2FP.BF16.F32.PACK_AB R78, R7, R6 ;  /* 0x00000006074e723e */ /* 0x000fe200000010ff */
[----:B------:R-:W-:Y:S01]  /*120e0*/  FMUL R19, R130, R65 ;  /* 0x0000004182137220 */ /* 0x000fe20000400000 */
[----:B------:R-:W-:Y:S01]  /*120f0*/  SHF.L.U32 R109, R156, 0x10, RZ ;  /* 0x000000109c6d7819 */ /* 0x000fe200000006ff */
[C---:B------:R-:W-:Y:S01]  /*12100*/  FMUL R65, R130.reuse, R79 ;  /* 0x0000004f82417220 */ /* 0x040fe20000400000 */
[----:B------:R-:W-:Y:S01]  /*12110*/  F2FP.BF16.F32.PACK_AB R79, R9, R8 ;  /* 0x00000008094f723e */ /* 0x000fe200000010ff */
        /* <DEDUP_REMOVED lines=10> */
[----:B------:R-:W-:Y:S01]  /*121c0*/  FMUL R9, R130, R39 ;  /* 0x0000002782097220 */ /* 0x000fe20000400000 */
[----:B------:R-:W-:Y:S01]  /*121d0*/  SHF.L.U32 R115, R159, 0x10, RZ ;  /* 0x000000109f737819 */ /* 0x000fe200000006ff */
[----:B------:R-:W-:Y:S01]  /*121e0*/  FFMA R6, R133, R97, R6 ;  /* 0x0000006185067223 */ /* 0x000fe20000000006 */
[----:B------:R-:W-:Y:S01]  /*121f0*/  F2FP.BF16.F32.PACK_AB R33, R5, R4 ;  /* 0x000000040521723e */ /* 0x000fe200000010ff */
[----:B------:R-:W-:Y:S01]  /*12200*/  FFMA R7, R133, R98, R7 ;  /* 0x0000006285077223 */ /* 0x000fe20000000007 */
[----:B------:R-:W-:Y:S01]  /*12210*/  LOP3.LUT R116, R159, 0xffff0000, RZ, 0xc0, !PT ;  /* 0xffff00009f747812 */ /* 0x000fe200078ec0ff */
[C---:B------:R-:W-:Y:S01]  /*12220*/  FFMA R8, R133.reuse, R99, R8 ;  /* 0x0000006385087223 */ /* 0x040fe20000000008 */
[C---:B------:R-:W-:Y:S01]  /*12230*/  SHF.L.U32 R117, R152.reuse, 0x10, RZ ;  /* 0x0000001098757819 */ /* 0x040fe200000006ff */
[----:B------:R-:W-:Y:S01]  /*12240*/  FFMA R9, R133, R100, R9 ;  /* 0x0000006485097223 */ /* 0x000fe20000000009 */
[----:B------:R-:W-:Y:S01]  /*12250*/  F2FP.BF16.F32.PACK_AB R34, R7, R6 ;  /* 0x000000060722723e */ /* 0x000fe200000010ff */
[----:B------:R-:W-:Y:S01]  /*12260*/  @!P1 STS.128 [R188+0x6000], R76 ;  /* 0x0060004cbc009388 */ /* 0x000fe20000000c00 */
[----:B------:R-:W-:Y:S01]  /*12270*/  LOP3.LUT R118, R152, 0xffff0000, RZ, 0xc0, !PT ;  /* 0xffff000098767812 */ /* 0x000fe200078ec0ff */
[C---:B------:R-:W-:Y:S01]  /*12280*/  FMUL R0, R130.reuse, R40 ;  /* 0x0000002882007220 */ /* 0x040fe20000400000 */
[----:B------:R-:W-:Y:S01]  /*12290*/  F2FP.BF16.F32.PACK_AB R35, R9, R8 ;  /* 0x000000080923723e */ /* 0x000fe200000010ff */
[C---:B------:R-:W-:Y:S01]  /*122a0*/  FMUL R3, R130.reuse, R41 ;  /* 0x0000002982037220 */ /* 0x040fe20000400000 */
[C---:B------:R-:W-:Y:S01]  /*122b0*/  SHF.L.U32 R119, R153.reuse, 0x10, RZ ;  /* 0x0000001099777819 */ /* 0x040fe200000006ff */
[----:B------:R-:W-:Y:S01]  /*122c0*/  FMUL R4, R130, R42 ;  /* 0x0000002a82047220 */ /* 0x000fe20000400000 */
[----:B------:R-:W-:Y:S01]  /*122d0*/  LOP3.LUT R120, R153, 0xffff0000, RZ, 0xc0, !PT ;  /* 0xffff000099787812 */ /* 0x000fe200078ec0ff */
[----:B------:R1:W-:Y:S01]  /*122e0*/  @!P1 STS.128 [R198+0x6010], R32 ;  /* 0x00601020c6009388 */ /* 0x0003e20000000c00 */
[----:B------:R-:W-:Y:S01]  /*122f0*/  SHF.L.U32 R121, R154, 0x10, RZ ;  /* 0x000000109a797819 */ /* 0x000fe200000006ff */
[----:B------:R-:W-:Y:S01]  /*12300*/  FMUL R5, R130, R43 ;  /* 0x0000002b82057220 */ /* 0x000fe20000400000 */
[----:B------:R-:W-:Y:S01]  /*12310*/  LOP3.LUT R122, R154, 0xffff0000, RZ, 0xc0, !PT ;  /* 0xffff00009a7a7812 */ /* 0x000fe200078ec0ff */
[----:B------:R-:W-:Y:S01]  /*12320*/  FFMA R0, R133, R101, R0 ;  /* 0x0000006585007223 */ /* 0x000fe20000000000 */
[C---:B------:R-:W-:Y:S01]  /*12330*/  SHF.L.U32 R123, R155.reuse, 0x10, RZ ;  /* 0x000000109b7b7819 */ /* 0x040fe200000006ff */
[----:B------:R-:W-:Y:S01]  /*12340*/  FMUL R6, R130, R44 ;  /* 0x0000002c82067220 */ /* 0x000fe20000400000 */
[----:B------:R-:W-:Y:S01]  /*12350*/  LOP3.LUT R124, R155, 0xffff0000, RZ, 0xc0, !PT ;  /* 0xffff00009b7c7812 */ /* 0x000fe200078ec0ff */
[C---:B------:R-:W-:Y:S01]  /*12360*/  FFMA R3, R133.reuse, R102, R3 ;  /* 0x0000006685037223 */ /* 0x040fe20000000003 */
[----:B------:R-:W-:Y:S01]  /*12370*/  SHF.L.U32 R125, R148, 0x10, RZ ;  /* 0x00000010947d7819 */ /* 0x000fe200000006ff */
[----:B------:R-:W-:Y:S01]  /*12380*/  FMUL R7, R130, R45 ;  /* 0x0000002d82077220 */ /* 0x000fe20000400000 */
[----:B------:R-:W-:Y:S01]  /*12390*/  LOP3.LUT R126, R148, 0xffff0000, RZ, 0xc0, !PT ;  /* 0xffff0000947e7812 */ /* 0x000fe200078ec0ff */
[----:B------:R-:W-:Y:S01]  /*123a0*/  FFMA R4, R133, R103, R4 ;  /* 0x0000006785047223 */ /* 0x000fe20000000004 */
[----:B------:R-:W-:Y:S01]  /*123b0*/  F2FP.BF16.F32.PACK_AB R36, R3, R0 ;  /* 0x000000000324723e */ /* 0x000fe200000010ff */
[C---:B------:R-:W-:Y:S01]  /*123c0*/  FMUL R8, R130.reuse, R46 ;  /* 0x0000002e82087220 */ /* 0x040fe20000400000 */
[----:B------:R-:W-:Y:S01]  /*123d0*/  SHF.L.U32 R127, R149, 0x10, RZ ;  /* 0x00000010957f7819 */ /* 0x000fe200000006ff */
[----:B------:R-:W-:Y:S01]  /*123e0*/  FFMA R5, R133, R104, R5 ;  /* 0x0000006885057223 */ /* 0x000fe20000000005 */
[----:B------:R-:W-:Y:S01]  /*123f0*/  LOP3.LUT R128, R149, 0xffff0000, RZ, 0xc0, !PT ;  /* 0xffff000095807812 */ /* 0x000fe200078ec0ff */
[----:B------:R-:W-:Y:S01]  /*12400*/  FMUL R9, R130, R47 ;  /* 0x0000002f82097220 */ /* 0x000fe20000400000 */
[C---:B------:R-:W-:Y:S01]  /*12410*/  SHF.L.U32 R129, R150.reuse, 0x10, RZ ;  /* 0x0000001096817819 */ /* 0x040fe200000006ff */
[----:B------:R-:W-:Y:S01]  /*12420*/  FFMA R6, R133, R105, R6 ;  /* 0x0000006985067223 */ /* 0x000fe20000000006 */
[----:B------:R-:W-:Y:S01]  /*12430*/  F2FP.BF16.F32.PACK_AB R37, R5, R4 ;  /* 0x000000040525723e */ /* 0x000fe200000010ff */
[C---:B------:R-:W-:Y:S01]  /*12440*/  FFMA R7, R133.reuse, R106, R7 ;  /* 0x0000006a85077223 */ /* 0x040fe20000000007 */
[----:B------:R-:W-:Y:S01]  /*12450*/  LOP3.LUT R132, R150, 0xffff0000, RZ, 0xc0, !PT ;  /* 0xffff000096847812 */ /* 0x000fe200078ec0ff */
[----:B------:R-:W-:Y:S01]  /*12460*/  FFMA R8, R133, R107, R8 ;  /* 0x0000006b85087223 */ /* 0x000fe20000000008 */
[----:B------:R-:W-:Y:S01]  /*12470*/  SHF.L.U32 R131, R151, 0x10, RZ ;  /* 0x0000001097837819 */ /* 0x000fe200000006ff */
[----:B------:R-:W-:Y:S01]  /*12480*/  FFMA R9, R133, R108, R9 ;  /* 0x0000006c85097223 */ /* 0x000fe20000000009 */
[----:B------:R-:W-:Y:S01]  /*12490*/  F2FP.BF16.F32.PACK_AB R38, R7, R6 ;  /* 0x000000060726723e */ /* 0x000fe200000010ff */
[C---:B------:R-:W-:Y:S01]  /*124a0*/  FMUL R0, R130.reuse, R48 ;  /* 0x0000003082007220 */ /* 0x040fe20000400000 */
[----:B------:R-:W-:Y:S01]  /*124b0*/  LOP3.LUT R134, R151, 0xffff0000, RZ, 0xc0, !PT ;  /* 0xffff000097867812 */ /* 0x000fe200078ec0ff */
[C---:B------:R-:W-:Y:S01]  /*124c0*/  FMUL R3, R130.reuse, R49 ;  /* 0x0000003182037220 */ /* 0x040fe20000400000 */
[----:B------:R-:W-:Y:S01]  /*124d0*/  F2FP.BF16.F32.PACK_AB R39, R9, R8 ;  /* 0x000000080927723e */ /* 0x000fe200000010ff */
[----:B------:R-:W-:Y:S01]  /*124e0*/  FMUL R4, R130, R50 ;  /* 0x0000003282047220 */ /* 0x000fe20000400000 */
[----:B------:R-:W-:Y:S01]  /*124f0*/  SHF.L.U32 R135, R140, 0x10, RZ ;  /* 0x000000108c877819 */ /* 0x000fe200000006ff */
[----:B------:R-:W-:Y:S01]  /*12500*/  FMUL R5, R130, R51 ;  /* 0x0000003382057220 */ /* 0x000fe20000400000 */
[----:B------:R-:W-:Y:S01]  /*12510*/  LOP3.LUT R136, R140, 0xffff0000, RZ, 0xc0, !PT ;  /* 0xffff00008c887812 */ /* 0x000fe200078ec0ff */
[----:B------:R-:W-:Y:S01]  /*12520*/  FFMA R0, R133, R109, R0 ;  /* 0x0000006d85007223 */ /* 0x000fe20000000000 */
[C---:B------:R-:W-:Y:S01]  /*12530*/  SHF.L.U32 R137, R141.reuse, 0x10, RZ ;  /* 0x000000108d897819 */ /* 0x040fe200000006ff */
[----:B------:R-:W-:Y:S01]  /*12540*/  FMUL R6, R130, R52 ;  /* 0x0000003482067220 */ /* 0x000fe20000400000 */
[----:B------:R-:W-:Y:S01]  /*12550*/  LOP3.LUT R138, R141, 0xffff0000, RZ, 0xc0, !PT ;  /* 0xffff00008d8a7812 */ /* 0x000fe200078ec0ff */
[----:B------:R2:W-:Y:S01]  /*12560*/  @!P1 STS.128 [R196+0x6020], R36 ;  /* 0x00602024c4009388 */ /* 0x0005e20000000c00 */
[C---:B------:R-:W-:Y:S01]  /*12570*/  FFMA R3, R133.reuse, R110, R3 ;  /* 0x0000006e85037223 */ /* 0x040fe20000000003 */
[C---:B------:R-:W-:Y:S01]  /*12580*/  SHF.L.U32 R139, R142.reuse, 0x10, RZ ;  /* 0x000000108e8b7819 */ /* 0x040fe200000006ff */
[C---:B------:R-:W-:Y:S01]  /*12590*/  FFMA R4, R133.reuse, R111, R4 ;  /* 0x0000006f85047223 */ /* 0x040fe20000000004 */
[C---:B------:R-:W-:Y:S01]  /*125a0*/  FFMA R5, R133.reuse, R112, R5 ;  /* 0x0000007085057223 */ /* 0x040fe20000000005 */
[----:B------:R-:W-:Y:S01]  /*125b0*/  LOP3.LUT R140, R142, 0xffff0000, RZ, 0xc0, !PT ;  /* 0xffff00008e8c7812 */ /* 0x000fe200078ec0ff */
[----:B------:R-:W-:Y:S01]  /*125c0*/  FFMA R6, R133, R113, R6 ;  /* 0x0000007185067223 */ /* 0x000fe20000000006 */
[----:B-1----:R-:W-:Y:S01]  /*125d0*/  F2FP.BF16.F32.PACK_AB R32, R3, R0 ;  /* 0x000000000320723e */ /* 0x002fe200000010ff */
[C---:B------:R-:W-:Y:S01]  /*125e0*/  FMUL R7, R130.reuse, R53 ;  /* 0x0000003582077220 */ /* 0x040fe20000400000 */
[----:B------:R-:W-:Y:S01]  /*125f0*/  F2FP.BF16.F32.PACK_AB R33, R5, R4 ;  /* 0x000000040521723e */ /* 0x000fe200000010ff */
[C---:B------:R-:W-:Y:S01]  /*12600*/  FMUL R8, R130.reuse, R54 ;  /* 0x0000003682087220 */ /* 0x040fe20000400000 */
[C---:B------:R-:W-:Y:S01]  /*12610*/  FMUL R9, R130.reuse, R55 ;  /* 0x0000003782097220 */ /* 0x040fe20000400000 */
[----:B------:R-:W-:Y:S01]  /*12620*/  FFMA R7, R133, R114, R7 ;  /* 0x0000007285077223 */ /* 0x000fe20000000007 */
[C---:B------:R-:W-:Y:S01]  /*12630*/  FMUL R10, R130.reuse, R56 ;  /* 0x00000038820a7220 */ /* 0x040fe20000400000 */
[----:B------:R-:W-:Y:S01]  /*12640*/  SHF.L.U32 R141, R143, 0x10, RZ ;  /* 0x000000108f8d7819 */ /* 0x000fe200000006ff */
[C---:B------:R-:W-:Y:S01]  /*12650*/  FFMA R8, R133.reuse, R115, R8 ;  /* 0x0000007385087223 */ /* 0x040fe20000000008 */
[----:B------:R-:W-:Y:S01]  /*12660*/  FFMA R9, R133, R116, R9 ;  /* 0x0000007485097223 */ /* 0x000fe20000000009 */
[----:B------:R-:W-:Y:S01]  /*12670*/  F2FP.BF16.F32.PACK_AB R34, R7, R6 ;  /* 0x000000060722723e */ /* 0x000fe200000010ff */
[----:B------:R-:W-:Y:S01]  /*12680*/  FFMA R10, R133, R117, R10 ;  /* 0x00000075850a7223 */ /* 0x000fe2000000000a */
[C---:B------:R-:W-:Y:S01]  /*12690*/  FMUL R11, R130.reuse, R57 ;  /* 0x00000039820b7220 */ /* 0x040fe20000400000 */
[----:B------:R-:W-:Y:S01]  /*126a0*/  LOP3.LUT R142, R143, 0xffff0000, RZ, 0xc0, !PT ;  /* 0xffff00008f8e7812 */ /* 0x000fe200078ec0ff */
[C---:B------:R-:W-:Y:S01]  /*126b0*/  FMUL R12, R130.reuse, R58 ;  /* 0x0000003a820c7220 */ /* 0x040fe20000400000 */
[----:B------:R-:W-:Y:S01]  /*126c0*/  F2FP.BF16.F32.PACK_AB R35, R9, R8 ;  /* 0x000000080923723e */ /* 0x000fe200000010ff */
[----:B------:R-:W-:Y:S01]  /*126d0*/  FFMA R11, R133, R118, R11 ;  /* 0x00000076850b7223 */ /* 0x000fe2000000000b */
[C---:B------:R-:W-:Y:S01]  /*126e0*/  FMUL R13, R130.reuse, R59 ;  /* 0x0000003b820d7220 */ /* 0x040fe20000400000 */
[C---:B------:R-:W-:Y:S01]  /*126f0*/  FMUL R14, R130.reuse, R60 ;  /* 0x0000003c820e7220 */ /* 0x040fe20000400000 */
[----:B------:R-:W-:Y:S01]  /*12700*/  FMUL R15, R130, R61 ;  /* 0x0000003d820f7220 */ /* 0x000fe20000400000 */
[----:B------:R2:W-:Y:S01]  /*12710*/  @!P1 STS.128 [R195+0x6010], R32 ;  /* 0x00601020c3009388 */ /* 0x0005e20000000c00 */
[----:B------:R-:W-:Y:S01]  /*12720*/  F2FP.BF16.F32.PACK_AB R4, R11, R10 ;  /* 0x0000000a0b04723e */ /* 0x000fe200000010ff */
[C---:B------:R-:W-:Y:S01]  /*12730*/  FFMA R12, R133.reuse, R119, R12 ;  /* 0x00000077850c7223 */ /* 0x040fe2000000000c */
[C---:B------:R-:W-:Y:S01]  /*12740*/  SHF.L.U32 R25, R144.reuse, 0x10, RZ ;  /* 0x0000001090197819 */ /* 0x040fe200000006ff */
[C---:B------:R-:W-:Y:S01]  /*12750*/  FFMA R13, R133.reuse, R120, R13 ;  /* 0x00000078850d7223 */ /* 0x040fe2000000000d */
[C---:B------:R-:W-:Y:S01]  /*12760*/  FFMA R14, R133.reuse, R121, R14 ;  /* 0x00000079850e7223 */ /* 0x040fe2000000000e */
[----:B------:R-:W-:Y:S01]  /*12770*/  LOP3.LUT R24, R144, 0xffff0000, RZ, 0xc0, !PT ;  /* 0xffff000090187812 */ /* 0x000fe200078ec0ff */
[C---:B------:R-:W-:Y:S01]  /*12780*/  FFMA R15, R133.reuse, R122, R15 ;  /* 0x0000007a850f7223 */ /* 0x040fe2000000000f */
[C---:B------:R-:W-:Y:S01]  /*12790*/  FFMA R16, R133.reuse, R123, R16 ;  /* 0x0000007b85107223 */ /* 0x040fe20000000010 */
[C---:B------:R-:W-:Y:S01]  /*127a0*/  FMUL R20, R130.reuse, R66 ;  /* 0x0000004282147220 */ /* 0x040fe20000400000 */
        /* <DEDUP_REMOVED lines=8> */
[----:B------:R-:W-:Y:S01]  /*12830*/  FFMA R21, R133, R128, R21 ;  /* 0x0000008085157223 */ /* 0x000fe20000000015 */
[C---:B------:R-:W-:Y:S01]  /*12840*/  FMUL R57, R130.reuse, R71 ;  /* 0x0000004782397220 */ /* 0x040fe20000400000 */
[----:B------:R-:W-:Y:S01]  /*12850*/  F2FP.BF16.F32.PACK_AB R5, R13, R12 ;  /* 0x0000000c0d05723e */ /* 0x000fe200000010ff */
[----:B------:R-:W-:Y:S01]  /*12860*/  FFMA R22, R133, R129, R22 ;  /* 0x0000008185167223 */ /* 0x000fe20000000016 */
[----:B------:R-:W-:Y:S01]  /*12870*/  F2FP.BF16.F32.PACK_AB R6, R15, R14 ;  /* 0x0000000e0f06723e */ /* 0x000fe200000010ff */
[C---:B------:R-:W-:Y:S01]  /*12880*/  FMUL R58, R130.reuse, R72 ;  /* 0x00000048823a7220 */ /* 0x040fe20000400000 */
[----:B------:R-:W-:Y:S01]  /*12890*/  F2FP.BF16.F32.PACK_AB R7, R17, R16 ;  /* 0x000000101107723e */ /* 0x000fe200000010ff */
[C---:B------:R-:W-:Y:S01]  /*128a0*/  FFMA R23, R133.reuse, R132, R23 ;  /* 0x0000008485177223 */ /* 0x040fe20000000017 */
[C---:B------:R-:W-:Y:S01]  /*128b0*/  FMUL R59, R130.reuse, R73 ;  /* 0x00000049823b7220 */ /* 0x040fe20000400000 */
[----:B------:R-:W-:Y:S01]  /*128c0*/  FFMA R56, R133, R131, R56 ;  /* 0x0000008385387223 */ /* 0x000fe20000000038 */
[C---:B------:R-:W-:Y:S01]  /*128d0*/  FMUL R60, R130.reuse, R74 ;  /* 0x0000004a823c7220 */ /* 0x040fe20000400000 */
[----:B------:R2:W-:Y:S01]  /*128e0*/  @!P1 STS.128 [R188+0x7000], R4 ;  /* 0x00700004bc009388 */ /* 0x0005e20000000c00 */
[----:B------:R-:W-:Y:S01]  /*128f0*/  F2FP.BF16.F32.PACK_AB R8, R19, R18 ;  /* 0x000000121308723e */ /* 0x000fe200000010ff */
[C---:B------:R-:W-:Y:S01]  /*12900*/  FFMA R57, R133.reuse, R134, R57 ;  /* 0x0000008685397223 */ /* 0x040fe20000000039 */
[C---:B------:R-:W-:Y:S01]  /*12910*/  FMUL R61, R130.reuse, R75 ;  /* 0x0000004b823d7220 */ /* 0x040fe20000400000 */
[C---:B------:R-:W-:Y:S01]  /*12920*/  FFMA R58, R133.reuse, R135, R58 ;  /* 0x00000087853a7223 */ /* 0x040fe2000000003a */
[C---:B------:R-:W-:Y:S01]  /*12930*/  FFMA R59, R133.reuse, R136, R59 ;  /* 0x00000088853b7223 */ /* 0x040fe2000000003b */
[C---:B------:R-:W-:Y:S01]  /*12940*/  FFMA R60, R133.reuse, R137, R60 ;  /* 0x00000089853c7223 */ /* 0x040fe2000000003c */
[----:B------:R-:W-:Y:S01]  /*12950*/  FFMA R61, R133, R138, R61 ;  /* 0x0000008a853d7223 */ /* 0x000fe2000000003d */
[----:B------:R-:W-:Y:S01]  /*12960*/  F2FP.BF16.F32.PACK_AB R9, R21, R20 ;  /* 0x000000141509723e */ /* 0x000fe200000010ff */
[----:B------:R-:W-:Y:S01]  /*12970*/  FFMA R62, R133, R139, R62 ;  /* 0x0000008b853e7223 */ /* 0x000fe2000000003e */
[----:B------:R-:W-:Y:S01]  /*12980*/  F2FP.BF16.F32.PACK_AB R10, R23, R22 ;  /* 0x00000016170a723e */ /* 0x000fe200000010ff */
[C---:B------:R-:W-:Y:S01]  /*12990*/  FMUL R66, R130.reuse, R80 ;  /* 0x0000005082427220 */ /* 0x040fe20000400000 */
[----:B------:R-:W-:Y:S01]  /*129a0*/  F2FP.BF16.F32.PACK_AB R11, R57, R56 ;  /* 0x00000038390b723e */ /* 0x000fe200000010ff */
[----:B------:R-:W-:Y:S01]  /*129b0*/  FFMA R63, R133, R140, R63 ;  /* 0x0000008c853f7223 */ /* 0x000fe2000000003f */
[C---:B------:R-:W-:Y:S01]  /*129c0*/  FMUL R67, R130.reuse, R81 ;  /* 0x0000005182437220 */ /* 0x040fe20000400000 */
[----:B------:R-:W-:Y:S01]  /*129d0*/  SHF.L.U32 R27, R145, 0x10, RZ ;  /* 0x00000010911b7819 */ /* 0x000fe200000006ff */
[----:B------:R-:W-:Y:S01]  /*129e0*/  FFMA R64, R133, R141, R64 ;  /* 0x0000008d85407223 */ /* 0x000fe20000000040 */
[----:B------:R2:W-:Y:S01]  /*129f0*/  @!P1 STS.128 [R198+0x7010], R8 ;  /* 0x00701008c6009388 */ /* 0x0005e20000000c00 */
[C---:B------:R-:W-:Y:S01]  /*12a00*/  FMUL R68, R130.reuse, R82 ;  /* 0x0000005282447220 */ /* 0x040fe20000400000 */
[----:B------:R-:W-:Y:S01]  /*12a10*/  LOP3.LUT R26, R145, 0xffff0000, RZ, 0xc0, !PT ;  /* 0xffff0000911a7812 */ /* 0x000fe200078ec0ff */
[C---:B------:R-:W-:Y:S01]  /*12a20*/  FFMA R65, R133.reuse, R142, R65 ;  /* 0x0000008e85417223 */ /* 0x040fe20000000041 */
[----:B------:R-:W-:Y:S01]  /*12a30*/  FMUL R69, R130, R83 ;  /* 0x0000005382457220 */ /* 0x000fe20000400000 */
[----:B------:R-:W-:Y:S01]  /*12a40*/  SHF.L.U32 R29, R146, 0x10, RZ ;  /* 0x00000010921d7819 */ /* 0x000fe200000006ff */
[C---:B------:R-:W-:Y:S01]  /*12a50*/  FFMA R66, R133.reuse, R25, R66 ;  /* 0x0000001985427223 */ /* 0x040fe20000000042 */
[----:B------:R-:W-:Y:S01]  /*12a60*/  FMUL R70, R130, R84 ;  /* 0x0000005482467220 */ /* 0x000fe20000400000 */
[----:B------:R-:W-:Y:S01]  /*12a70*/  LOP3.LUT R28, R146, 0xffff0000, RZ, 0xc0, !PT ;  /* 0xffff0000921c7812 */ /* 0x000fe200078ec0ff */
[----:B------:R-:W-:Y:S01]  /*12a80*/  FFMA R67, R133, R24, R67 ;  /* 0x0000001885437223 */ /* 0x000fe20000000043 */
[C---:B------:R-:W-:Y:S01]  /*12a90*/  FMUL R71, R130.reuse, R85 ;  /* 0x0000005582477220 */ /* 0x040fe20000400000 */
[----:B------:R-:W-:Y:S01]  /*12aa0*/  SHF.L.U32 R31, R147, 0x10, RZ ;  /* 0x00000010931f7819 */ /* 0x000fe200000006ff */
[----:B------:R-:W-:Y:S01]  /*12ab0*/  FFMA R68, R133, R27, R68 ;  /* 0x0000001b85447223 */ /* 0x000fe20000000044 */
[C---:B------:R-:W-:Y:S01]  /*12ac0*/  FMUL R72, R130.reuse, R86 ;  /* 0x0000005682487220 */ /* 0x040fe20000400000 */
[----:B------:R-:W-:Y:S01]  /*12ad0*/  LOP3.LUT R30, R147, 0xffff0000, RZ, 0xc0, !PT ;  /* 0xffff0000931e7812 */ /* 0x000fe200078ec0ff */
[----:B------:R-:W-:Y:S01]  /*12ae0*/  FFMA R69, R133, R26, R69 ;  /* 0x0000001a85457223 */ /* 0x000fe20000000045 */
        /* <DEDUP_REMOVED lines=13> */
[----:B------:R-:W-:Y:S02]  /*12bc0*/  F2FP.BF16.F32.PACK_AB R19, R73, R72 ;  /* 0x000000484913723e */ /* 0x000fe400000010ff */
[----:B------:R-:W-:Y:S03]  /*12bd0*/  ISETP.NE.AND P0, PT, R189, RZ, PT ;  /* 0x000000ffbd00720c */ /* 0x000fe60003f05270 */
[----:B------:R2:W-:Y:S01]  /*12be0*/  @!P1 STS.128 [R195+0x7010], R16 ;  /* 0x00701010c3009388 */ /* 0x0005e20000000c00 */
[----:B------:R-:W-:Y:S01]  /*12bf0*/  @!PT LDS RZ, [RZ] ;  /* 0x00000000fffff984 */ /* 0x000fe20000000800 */
[----:B------:R-:W-:Y:S01]  /*12c00*/  @!PT LDS RZ, [RZ] ;  /* 0x00000000fffff984 */ /* 0x000fe20000000800 */
[----:B------:R-:W-:Y:S01]  /*12c10*/  @!PT LDS RZ, [RZ] ;  /* 0x00000000fffff984 */ /* 0x000fe20000000800 */
[----:B------:R-:W-:Y:S01]  /*12c20*/  @!PT LDS RZ, [RZ] ;  /* 0x00000000fffff984 */ /* 0x000fe20000000800 */
[----:B------:R1:W-:Y:S07]  /*12c30*/  MEMBAR.ALL.CTA ;  /* 0x0000000000007992 */ /* 0x0003ee0000008000 */
[----:B-1----:R-:W1:Y:S01]  /*12c40*/  FENCE.VIEW.ASYNC.S ;  /* 0x00000000000073c6 */ /* 0x002e620000000000 */
[----:B------:R-:W-:Y:S05]  /*12c50*/  WARPSYNC.ALL ;  /* 0x0000000000007948 */ /* 0x000fea0003800000 */
[----:B------:R-:W-:Y:S01]  /*12c60*/  BSSY.RECONVERGENT B0, `(.L_x_197) ;  /* 0x0000011000007945 */ /* 0x000fe20003800200 */
        /* <DEDUP_REMOVED lines=16> */
.L_x_198:
[----:B------:R-:W-:Y:S05]  /*12d70*/  BSYNC.RECONVERGENT B0 ;  /* 0x0000000000007941 */ /* 0x000fea0003800200 */
.L_x_197:
[----:B------:R-:W-:Y:S01]  /*12d80*/  BAR.SYNC.DEFER_BLOCKING 0x1, 0x80 ;  /* 0x0042000000007b1d */ /* 0x000fe20000010000 */
[----:B------:R-:W-:Y:S09]  /*12d90*/  UISETP.NE.AND UP0, UPT, UR53, -0x8, UPT ;  /* 0xfffffff83500788c */ /* 0x000ff2000bf05270 */
[----:B------:R-:W-:Y:S05]  /*12da0*/  BRA.U !UP0, `(.L_x_199) ;  /* 0x0000000108247547 */ /* 0x000fea000b800000 */
[----:B------:R-:W-:Y:S01]  /*12db0*/  ISETP.NE.AND P0, PT, R194, RZ, PT ;  /* 0x000000ffc200720c */ /* 0x000fe20003f05270 */
[----:B------:R-:W-:Y:S01]  /*12dc0*/  IMAD.U32 R0, RZ, RZ, UR47 ;  /* 0x0000002fff007e24 */ /* 0x000fe2000f8e00ff */
[----:B------:R-:W-:Y:S04]  /*12dd0*/  UIADD3 UR4, UPT, UPT, UR47, 0x1, URZ ;  /* 0x000000012f047890 */ /* 0x000fe8000fffe0ff */
[----:B------:R-:W-:Y:S04]  /*12de0*/  UISETP.NE.AND UP0, UPT, UR4, 0x4, UPT ;  /* 0x000000040400788c */ /* 0x000fe8000bf05270 */
[----:B------:R-:W-:Y:S03]  /*12df0*/  USEL UR47, UR4, URZ, UP0 ;  /* 0x000000ff042f7287 */ /* 0x000fe60008000000 */
[----:B------:R-:W-:Y:S05]  /*12e00*/  @P0 LEA R0, R0, UR45, 0x3 ;  /* 0x0000002d00000c11 */ /* 0x000fea000f8e18ff */
[----:B------:R-:W-:Y:S05]  /*12e10*/  @P0 VIADD R3, R0, 0x100 ;  /* 0x0000010000030836 */ /* 0x000fea0000000000 */
[----:B------:R-:W-:Y:S04]  /*12e20*/  @P0 PRMT R3, R200, 0x654, R3 ;  /* 0x00000654c8030816 */ /* 0x000fe80000000003 */
[----:B------:R1:W-:Y:S03]  /*12e30*/  @P0 SYNCS.ARRIVE.TRANS64.RED.A1T0 RZ, [R3+URZ], RZ ;  /* 0x000000ff03ff09a7 */ /* 0x0003e600081004ff */
.L_x_199:
[----:B------:R-:W-:Y:S01]  /*12e40*/  R2UR UR6, R193 ;  /* 0x00000000c10672ca */ /* 0x000fe200000e0000 */
[----:B------:R-:W-:Y:S01]  /*12e50*/  UIADD3 UR53, UPT, UPT, UR53, 0x8, URZ ;  /* 0x0000000835357890 */ /* 0x000fe2000fffe0ff */
[----:B------:R-:W-:Y:S01]  /*12e60*/  R2UR UR5, R178 ;  /* 0x00000000b20572ca */ /* 0x000fe200000e0000 */
[----:B------:R-:W-:Y:S01]  /*12e70*/  ULOP3.LUT UR43, UR43, 0x1, URZ, 0x3c, !UPT ;  /* 0x000000012b2b7892 */ /* 0x000fe2000f8e3cff */
[----:B------:R-:W-:Y:S02]  /*12e80*/  R2UR UR4, R179 ;  /* 0x00000000b30472ca */ /* 0x000fe400000e0000 */
[----:B------:R-:W-:Y:S02]  /*12e90*/  R2UR UR44, R192 ;  /* 0x00000000c02c72ca */ /* 0x000fe400000e0000 */
[C---:B------:R-:W-:Y:S04]  /*12ea0*/  ISETP.NE.AND P0, PT, R183.reuse, 0x2, PT ;  /* 0x00000002b700780c */ /* 0x040fe80003f05270 */
[----:B-1----:R-:W-:Y:S01]  /*12eb0*/  SEL R3, RZ, 0x1, P0 ;  /* 0x00000001ff037807 */ /* 0x002fe20000000000 */
[----:B------:R-:W-:Y:S01]  /*12ec0*/  UISETP.NE.AND UP0, UPT, UR6, URZ, UPT ;  /* 0x000000ff0600728c */ /* 0x000fe2000bf05270 */
[----:B------:R-:W-:Y:S01]  /*12ed0*/  SEL R183, R183, RZ, P0 ;  /* 0x000000ffb7b77207 */ /* 0x000fe20000000000 */
[----:B------:R-:W-:Y:S01]  /*12ee0*/  UIADD3 UR24, UPT, UPT, UR36, UR5, URZ ;  /* 0x0000000524187290 */ /* 0x000fe2000fffe0ff */
[----:B------:R-:W-:Y:S01]  /*12ef0*/  LOP3.LUT R186, R186, R3, RZ, 0x3c, !PT ;  /* 0x00000003baba7212 */ /* 0x000fe200078e3cff */
[----:B------:R-:W-:Y:S05]  /*12f00*/  UIADD3 UR27, UPT, UPT, UR37, UR4, URZ ;  /* 0x00000004251b7290 */ /* 0x000fea000fffe0ff */
[----:B------:R-:W-:Y:S07]  /*12f10*/  BRA.U UP0, `(.L_x_200) ;  /* 0xffffff3d00007547 */ /* 0x000fee000b83ffff */
[----:B------:R-:W-:Y:S01]  /*12f20*/  R2UR UR4, R180 ;  /* 0x00000000b40472ca */ /* 0x000fe200000e0000 */
[----:B------:R-:W-:-:S12]  /*12f30*/  SYNCS.ARRIVE.TRANS64.A1T0 RZ, [UR45+0x180], RZ ;  /* 0x000180ffffff79a7 */ /* 0x000fd8000810002d */
[----:B------:R-:W-:-:S09]  /*12f40*/  UISETP.NE.AND UP0, UPT, UR4, URZ, UPT ;  /* 0x000000ff0400728c */ /* 0x000fd2000bf05270 */
[----:B------:R-:W-:Y:S05]  /*12f50*/  BRA.U !UP0, `(.L_x_201) ;  /* 0x0000000108487547 */ /* 0x000fea000b800000 */
[----:B------:R-:W1:Y:S02]  /*12f60*/  LDCU.64 UR4, c[0x0][0xc90] ;  /* 0x00019200ff0477ac */ /* 0x000e640008000a00 */
[----:B-1----:R-:W-:-:S04]  /*12f70*/  UISETP.NE.U32.AND UP0, UPT, UR4, URZ, UPT ;  /* 0x000000ff0400728c */ /* 0x002fc8000bf05070 */
[----:B------:R-:W-:-:S09]  /*12f80*/  UISETP.NE.AND.EX UP0, UPT, UR5, URZ, UPT, UP0 ;  /* 0x000000ff0500728c */ /* 0x000fd2000bf05300 */
[----:B------:R-:W-:Y:S05]  /*12f90*/  BRA.U UP0, `(.L_x_202) ;  /* 0x00000001000c7547 */ /* 0x000fea000b800000 */
[----:B------:R-:W-:-:S13]  /*12fa0*/  FSETP.NEU.AND P0, PT, R133, RZ, PT ;  /* 0x000000ff8500720b */ /* 0x000fda0003f0d000 */
[----:B------:R-:W-:Y:S05]  /*12fb0*/  @!P0 EXIT ;  /* 0x000000000000894d */ /* 0x000fea0003800000 */
[----:B------:R-:W-:Y:S05]  /*12fc0*/  BRA `(.L_x_201) ;  /* 0x00000000002c7947 */ /* 0x000fea0003800000 */
.L_x_202:
[----:B------:R-:W-:Y:S01]  /*12fd0*/  ISETP.NE.AND P0, PT, R182, RZ, PT ;  /* 0x000000ffb600720c */ /* 0x000fe20003f05270 */
[----:B------:R-:W-:-:S12]  /*12fe0*/  BSSY.RECONVERGENT B0, `(.L_x_201) ;  /* 0x0000009000007945 */ /* 0x000fd80003800200 */
[----:B------:R-:W-:Y:S05]  /*12ff0*/  @P0 BRA `(.L_x_203) ;  /* 0x0000000000140947 */ /* 0x000fea0003800000 */
[----:B------:R-:W1:Y:S02]  /*13000*/  LDCU.64 UR4, c[0x0][0xc88] ;  /* 0x00019100ff0477ac */ /* 0x000e640008000a00 */
[----:B-1----:R-:W-:-:S04]  /*13010*/  ISETP.NE.U32.AND P0, PT, RZ, UR4, PT ;  /* 0x00000004ff007c0c */ /* 0x002fc8000bf05070 */
[----:B------:R-:W-:-:S13]  /*13020*/  ISETP.NE.AND.EX P0, PT, RZ, UR5, PT, P0 ;  /* 0x00000005ff007c0c */ /* 0x000fda000bf05300 */
[----:B------:R-:W-:Y:S05]  /*13030*/  @!P0 EXIT ;  /* 0x000000000000894d */ /* 0x000fea0003800000 */
[----:B------:R-:W-:Y:S05]  /*13040*/  BRA `(.L_x_204) ;  /* 0x0000000000087947 */ /* 0x000fea0003800000 */
.L_x_203:
[----:B------:R-:W-:-:S13]  /*13050*/  FSETP.NEU.AND P0, PT, R133, RZ, PT ;  /* 0x000000ff8500720b */ /* 0x000fda0003f0d000 */
[----:B------:R-:W-:Y:S05]  /*13060*/  @!P0 EXIT ;  /* 0x000000000000894d */ /* 0x000fea0003800000 */
.L_x_204:
[----:B------:R-:W-:Y:S05]  /*13070*/  BSYNC.RECONVERGENT B0 ;  /* 0x0000000000007941 */ /* 0x000fea0003800200 */
.L_x_201:
[----:B------:R-:W1:Y:S01]  /*13080*/  S2UR UR5, SR_CgaCtaId ;  /* 0x00000000000579c3 */ /* 0x000e620000008800 */
[----:B------:R-:W-:Y:S01]  /*13090*/  ULEA UR4, UR47, UR45, 0x3 ;  /* 0x0000002d2f047291 */ /* 0x000fe2000f8e18ff */
[----:B------:R-:W-:-:S04]  /*130a0*/  DEPBAR.LE SB0, 0x0 ;  /* 0x000080000000791a */ /* 0x000fc80000000000 */
[----:B------:R-:W-:-:S04]  /*130b0*/  UIADD3 UR4, UPT, UPT, UR4, 0x100, URZ ;  /* 0x0000010004047890 */ /* 0x000fc8000fffe0ff */
[----:B-1----:R-:W-:-:S09]  /*130c0*/  UPRMT UR4, UR5, 0x654, UR4 ;  /* 0x0000065405047896 */ /* 0x002fd20008000004 */
[----:B------:R-:W-:Y:S01]  /*130d0*/  SYNCS.ARRIVE.TRANS64.RED.A1T0 RZ, [UR4], RZ ;  /* 0x000000ffffff79a7 */ /* 0x000fe20008100404 */
[----:B------:R-:W-:Y:S05]  /*130e0*/  EXIT ;  /* 0x000000000000794d */ /* 0x000fea0003800000 */
.L_x_25:
[----:B-1----:R1:W3:Y:S02]  /*130f0*/  SYNCS.PHASECHK.TRANS64.TRYWAIT P0, [R0+URZ+0x170], R3 ;  /* 0x00017003000075a7 */ /* 0x0022e400080011ff */
[----:B---3--:R-:W-:Y:S05]  /*13100*/  @!P0 NANOSLEEP.SYNCS 0x989680 ;  /* 0x009896800000895d */ /* 0x008fea0003900000 */
[----:B------:R-:W3:Y:S02]  /*13110*/  @!P0 SYNCS.PHASECHK.TRANS64 P0, [R0+URZ+0x170], R3 ;  /* 0x00017003000085a7 */ /* 0x000ee400080010ff */
[----:B---3--:R-:W-:Y:S05]  /*13120*/  @!P0 BRA `(.L_x_25) ;  /* 0xfffffffc00f08947 */ /* 0x008fea000383ffff */
[----:B------:R-:W-:Y:S05]  /*13130*/  BRA `(.L_x_205) ;  /* 0xfffffee800787947 */ /* 0x000fea000383ffff */
.L_x_28:
[----:B-1----:R-:W-:-:S07]  /*13140*/  MOV R0, UR41 ;  /* 0x0000002900007c02 */ /* 0x002fce0008000f00 */
.L_x_206:
[----:B-1----:R1:W3:Y:S02]  /*13150*/  SYNCS.PHASECHK.TRANS64.TRYWAIT P0, [R0+URZ+0x70], R3 ;  /* 0x00007003000075a7 */ /* 0x0022e400080011ff */
[----:B---3--:R-:W-:Y:S05]  /*13160*/  @!P0 NANOSLEEP.SYNCS 0x989680 ;  /* 0x009896800000895d */ /* 0x008fea0003900000 */
[----:B------:R-:W3:Y:S02]  /*13170*/  @!P0 SYNCS.PHASECHK.TRANS64 P0, [R0+URZ+0x70], R3 ;  /* 0x00007003000085a7 */ /* 0x000ee400080010ff */
[----:B---3--:R-:W-:Y:S05]  /*13180*/  @!P0 BRA `(.L_x_206) ;  /* 0xfffffffc00f08947 */ /* 0x008fea000383ffff */
[----:B------:R-:W-:Y:S05]  /*13190*/  BRA `(.L_x_27) ;  /* 0xfffffee800bc7947 */ /* 0x000fea000383ffff */
.L_x_37:
[----:B-1----:R-:W-:-:S07]  /*131a0*/  MOV R0, UR41 ;  /* 0x0000002900007c02 */ /* 0x002fce0008000f00 */
.L_x_207:
[----:B-1----:R1:W2:Y:S02]  /*131b0*/  SYNCS.PHASECHK.TRANS64.TRYWAIT P0, [R0+URZ+0x70], R3 ;  /* 0x00007003000075a7 */ /* 0x0022a400080011ff */
[----:B--2---:R-:W-:Y:S05]  /*131c0*/  @!P0 NANOSLEEP.SYNCS 0x989680 ;  /* 0x009896800000895d */ /* 0x004fea0003900000 */
[----:B------:R-:W2:Y:S02]  /*131d0*/  @!P0 SYNCS.PHASECHK.TRANS64 P0, [R0+URZ+0x70], R3 ;  /* 0x00007003000085a7 */ /* 0x000ea400080010ff */
[----:B--2---:R-:W-:Y:S05]  /*131e0*/  @!P0 BRA `(.L_x_207) ;  /* 0xfffffffc00f08947 */ /* 0x004fea000383ffff */
[----:B------:R-:W-:Y:S05]  /*131f0*/  BRA `(.L_x_36) ;  /* 0xfffffeec00d07947 */ /* 0x000fea000383ffff */
.L_x_44:
[----:B-1----:R1:W4:Y:S02]  /*13200*/  SYNCS.PHASECHK.TRANS64.TRYWAIT P0, [R3+URZ+0x130], R0 ;  /* 0x00013000030075a7 */ /* 0x00232400080011ff */
[----:B----4-:R-:W-:Y:S05]  /*13210*/  @!P0 NANOSLEEP.SYNCS 0x989680 ;  /* 0x009896800000895d */ /* 0x010fea0003900000 */
[----:B------:R-:W4:Y:S02]  /*13220*/  @!P0 SYNCS.PHASECHK.TRANS64 P0, [R3+URZ+0x130], R0 ;  /* 0x00013000030085a7 */ /* 0x000f2400080010ff */
[----:B----4-:R-:W-:Y:S05]  /*13230*/  @!P0 BRA `(.L_x_44) ;  /* 0xfffffffc00f08947 */ /* 0x010fea000383ffff */
[----:B------:R-:W-:Y:S05]  /*13240*/  BRA `(.L_x_208) ;  /* 0xfffffef000c47947 */ /* 0x000fea000383ffff */
.L_x_48:
[----:B-1----:R-:W-:-:S07]  /*13250*/  MOV R0, UR4 ;  /* 0x0000000400007c02 */ /* 0x002fce0008000f00 */
.L_x_209:
[----:B-1----:R1:W2:Y:S02]  /*13260*/  SYNCS.PHASECHK.TRANS64.TRYWAIT P0, [R0+URZ], R3 ;  /* 0x00000003000075a7 */ /* 0x0022a400080011ff */
[----:B--2---:R-:W-:Y:S05]  /*13270*/  @!P0 NANOSLEEP.SYNCS 0x989680 ;  /* 0x009896800000895d */ /* 0x004fea0003900000 */
[----:B------:R-:W2:Y:S02]  /*13280*/  @!P0 SYNCS.PHASECHK.TRANS64 P0, [R0+URZ], R3 ;  /* 0x00000003000085a7 */ /* 0x000ea400080010ff */
[----:B--2---:R-:W-:Y:S05]  /*13290*/  @!P0 BRA `(.L_x_209) ;  /* 0xfffffffc00f08947 */ /* 0x004fea000383ffff */
[----:B------:R-:W-:Y:S05]  /*132a0*/  BRA `(.L_x_210) ;  /* 0xfffffef800707947 */ /* 0x000fea000383ffff */
.L_x_49:
[----:B------:R-:W-:-:S07]  /*132b0*/  MOV R0, UR5 ;  /* 0x0000000500007c02 */ /* 0x000fce0008000f00 */
.L_x_211:
[----:B-1----:R1:W2:Y:S02]  /*132c0*/  SYNCS.PHASECHK.TRANS64.TRYWAIT P0, [R0+URZ], R3 ;  /* 0x00000003000075a7 */ /* 0x0022a400080011ff */
[----:B--2---:R-:W-:Y:S05]  /*132d0*/  @!P0 NANOSLEEP.SYNCS 0x989680 ;  /* 0x009896800000895d */ /* 0x004fea0003900000 */
[----:B------:R-:W2:Y:S02]  /*132e0*/  @!P0 SYNCS.PHASECHK.TRANS64 P0, [R0+URZ], R3 ;  /* 0x00000003000085a7 */ /* 0x000ea400080010ff */
[----:B--2---:R-:W-:Y:S05]  /*132f0*/  @!P0 BRA `(.L_x_211) ;  /* 0xfffffffc00f08947 */ /* 0x004fea000383ffff */
[----:B------:R-:W-:Y:S05]  /*13300*/  BRA `(.L_x_212) ;  /* 0xfffffef8007c7947 */ /* 0x000fea000383ffff */
.L_x_50:
[----:B------:R-:W-:-:S07]  /*13310*/  MOV R0, UR5 ;  /* 0x0000000500007c02 */ /* 0x000fce0008000f00 */
.L_x_213:
[----:B-1----:R1:W2:Y:S02]  /*13320*/  SYNCS.PHASECHK.TRANS64.TRYWAIT P0, [R0+URZ], R3 ;  /* 0x00000003000075a7 */ /* 0x0022a400080011ff */
[----:B--2---:R-:W-:Y:S05]  /*13330*/  @!P0 NANOSLEEP.SYNCS 0x989680 ;  /* 0x009896800000895d */ /* 0x004fea0003900000 */
[----:B------:R-:W2:Y:S02]  /*13340*/  @!P0 SYNCS.PHASECHK.TRANS64 P0, [R0+URZ], R3 ;  /* 0x00000003000085a7 */ /* 0x000ea400080010ff */
[----:B--2---:R-:W-:Y:S05]  /*13350*/  @!P0 BRA `(.L_x_213) ;  /* 0xfffffffc00f08947 */ /* 0x004fea000383ffff */
[----:B------:R-:W-:Y:S05]  /*13360*/  BRA `(.L_x_214) ;  /* 0xfffffef800887947 */ /* 0x000fea000383ffff */
.L_x_51:
[----:B------:R-:W-:-:S07]  /*13370*/  MOV R0, UR5 ;  /* 0x0000000500007c02 */ /* 0x000fce0008000f00 */
.L_x_215:
[----:B-1----:R1:W2:Y:S02]  /*13380*/  SYNCS.PHASECHK.TRANS64.TRYWAIT P0, [R0+URZ], R3 ;  /* 0x00000003000075a7 */ /* 0x0022a400080011ff */
[----:B--2---:R-:W-:Y:S05]  /*13390*/  @!P0 NANOSLEEP.SYNCS 0x989680 ;  /* 0x009896800000895d */ /* 0x004fea0003900000 */
[----:B------:R-:W2:Y:S02]  /*133a0*/  @!P0 SYNCS.PHASECHK.TRANS64 P0, [R0+URZ], R3 ;  /* 0x00000003000085a7 */ /* 0x000ea400080010ff */
[----:B--2---:R-:W-:Y:S05]  /*133b0*/  @!P0 BRA `(.L_x_215) ;  /* 0xfffffffc00f08947 */ /* 0x004fea000383ffff */
[----:B------:R-:W-:Y:S05]  /*133c0*/  BRA `(.L_x_216) ;  /* 0xfffffef800947947 */ /* 0x000fea000383ffff */
.L_x_52:
[----:B------:R-:W-:-:S07]  /*133d0*/  MOV R0, UR5 ;  /* 0x0000000500007c02 */ /* 0x000fce0008000f00 */
.L_x_217:
[----:B-1----:R1:W2:Y:S02]  /*133e0*/  SYNCS.PHASECHK.TRANS64.TRYWAIT P0, [R0+URZ], R3 ;  /* 0x00000003000075a7 */ /* 0x0022a400080011ff */
[----:B--2---:R-:W-:Y:S05]  /*133f0*/  @!P0 NANOSLEEP.SYNCS 0x989680 ;  /* 0x009896800000895d */ /* 0x004fea0003900000 */
[----:B------:R-:W2:Y:S02]  /*13400*/  @!P0 SYNCS.PHASECHK.TRANS64 P0, [R0+URZ], R3 ;  /* 0x00000003000085a7 */ /* 0x000ea400080010ff */
[----:B--2---:R-:W-:Y:S05]  /*13410*/  @!P0 BRA `(.L_x_217) ;  /* 0xfffffffc00f08947 */ /* 0x004fea000383ffff */
[----:B------:R-:W-:Y:S05]  /*13420*/  BRA `(.L_x_218) ;  /* 0xfffffef800a07947 */ /* 0x000fea000383ffff */
.L_x_53:
[----:B------:R-:W-:-:S07]  /*13430*/  MOV R0, UR5 ;  /* 0x0000000500007c02 */ /* 0x000fce0008000f00 */
.L_x_219:
[----:B-1----:R1:W2:Y:S02]  /*13440*/  SYNCS.PHASECHK.TRANS64.TRYWAIT P0, [R0+URZ], R3 ;  /* 0x00000003000075a7 */ /* 0x0022a400080011ff */
[----:B--2---:R-:W-:Y:S05]  /*13450*/  @!P0 NANOSLEEP.SYNCS 0x989680 ;  /* 0x009896800000895d */ /* 0x004fea0003900000 */
[----:B------:R-:W2:Y:S02]  /*13460*/  @!P0 SYNCS.PHASECHK.TRANS64 P0, [R0+URZ], R3 ;  /* 0x00000003000085a7 */ /* 0x000ea400080010ff */
[----:B--2---:R-:W-:Y:S05]  /*13470*/  @!P0 BRA `(.L_x_219) ;  /* 0xfffffffc00f08947 */ /* 0x004fea000383ffff */
[----:B------:R-:W-:Y:S05]  /*13480*/  BRA `(.L_x_220) ;  /* 0xfffffef800ac7947 */ /* 0x000fea000383ffff */
.L_x_54:
[----:B------:R-:W-:-:S07]  /*13490*/  MOV R0, UR5 ;  /* 0x0000000500007c02 */ /* 0x000fce0008000f00 */
.L_x_221:
[----:B-1----:R1:W2:Y:S02]  /*134a0*/  SYNCS.PHASECHK.TRANS64.TRYWAIT P0, [R0+URZ], R3 ;  /* 0x00000003000075a7 */ /* 0x0022a400080011ff */
[----:B--2---:R-:W-:Y:S05]  /*134b0*/  @!P0 NANOSLEEP.SYNCS 0x989680 ;  /* 0x009896800000895d */ /* 0x004fea0003900000 */
[----:B------:R-:W2:Y:S02]  /*134c0*/  @!P0 SYNCS.PHASECHK.TRANS64 P0, [R0+URZ], R3 ;  /* 0x00000003000085a7 */ /* 0x000ea400080010ff */
[----:B--2---:R-:W-:Y:S05]  /*134d0*/  @!P0 BRA `(.L_x_221) ;  /* 0xfffffffc00f08947 */ /* 0x004fea000383ffff */
[----:B------:R-:W-:Y:S05]  /*134e0*/  BRA `(.L_x_222) ;  /* 0xfffffef800b87947 */ /* 0x000fea000383ffff */
.L_x_55:
[----:B------:R-:W-:-:S07]  /*134f0*/  MOV R0, UR5 ;  /* 0x0000000500007c02 */ /* 0x000fce0008000f00 */
.L_x_223:
[----:B-1----:R1:W2:Y:S02]  /*13500*/  SYNCS.PHASECHK.TRANS64.TRYWAIT P0, [R0+URZ], R3 ;  /* 0x00000003000075a7 */ /* 0x0022a400080011ff */
[----:B--2---:R-:W-:Y:S05]  /*13510*/  @!P0 NANOSLEEP.SYNCS 0x989680 ;  /* 0x009896800000895d */ /* 0x004fea0003900000 */
[----:B------:R-:W2:Y:S02]  /*13520*/  @!P0 SYNCS.PHASECHK.TRANS64 P0, [R0+URZ], R3 ;  /* 0x00000003000085a7 */ /* 0x000ea400080010ff */
[----:B--2---:R-:W-:Y:S05]  /*13530*/  @!P0 BRA `(.L_x_223) ;  /* 0xfffffffc00f08947 */ /* 0x004fea000383ffff */
[----:B------:R-:W-:Y:S05]  /*13540*/  BRA `(.L_x_224) ;  /* 0xfffffef800c47947 */ /* 0x000fea000383ffff */
.L_x_56:
[----:B------:R-:W-:-:S07]  /*13550*/  MOV R0, UR5 ;  /* 0x0000000500007c02 */ /* 0x000fce0008000f00 */
.L_x_225:
[----:B-1----:R1:W2:Y:S02]  /*13560*/  SYNCS.PHASECHK.TRANS64.TRYWAIT P0, [R0+URZ], R3 ;  /* 0x00000003000075a7 */ /* 0x0022a400080011ff */
[----:B--2---:R-:W-:Y:S05]  /*13570*/  @!P0 NANOSLEEP.SYNCS 0x989680 ;  /* 0x009896800000895d */ /* 0x004fea0003900000 */
[----:B------:R-:W2:Y:S02]  /*13580*/  @!P0 SYNCS.PHASECHK.TRANS64 P0, [R0+URZ], R3 ;  /* 0x00000003000085a7 */ /* 0x000ea400080010ff */
[----:B--2---:R-:W-:Y:S05]  /*13590*/  @!P0 BRA `(.L_x_225) ;  /* 0xfffffffc00f08947 */ /* 0x004fea000383ffff */
[----:B------:R-:W-:Y:S05]  /*135a0*/  BRA `(.L_x_226) ;  /* 0xfffffef800d07947 */ /* 0x000fea000383ffff */
.L_x_57:
[----:B------:R-:W-:-:S07]  /*135b0*/  MOV R0, UR5 ;  /* 0x0000000500007c02 */ /* 0x000fce0008000f00 */
.L_x_227:
[----:B-1----:R1:W2:Y:S02]  /*135c0*/  SYNCS.PHASECHK.TRANS64.TRYWAIT P0, [R0+URZ], R3 ;  /* 0x00000003000075a7 */ /* 0x0022a400080011ff */
[----:B--2---:R-:W-:Y:S05]  /*135d0*/  @!P0 NANOSLEEP.SYNCS 0x989680 ;  /* 0x009896800000895d */ /* 0x004fea0003900000 */
[----:B------:R-:W2:Y:S02]  /*135e0*/  @!P0 SYNCS.PHASECHK.TRANS64 P0, [R0+URZ], R3 ;  /* 0x00000003000085a7 */ /* 0x000ea400080010ff */
[----:B--2---:R-:W-:Y:S05]  /*135f0*/  @!P0 BRA `(.L_x_227) ;  /* 0xfffffffc00f08947 */ /* 0x004fea000383ffff */
[----:B------:R-:W-:Y:S05]  /*13600*/  BRA `(.L_x_228) ;  /* 0xfffffef800dc7947 */ /* 0x000fea000383ffff */
.L_x_58:
[----:B------:R-:W-:-:S07]  /*13610*/  MOV R0, UR5 ;  /* 0x0000000500007c02 */ /* 0x000fce0008000f00 */
.L_x_229:
[----:B-1----:R1:W2:Y:S02]  /*13620*/  SYNCS.PHASECHK.TRANS64.TRYWAIT P0, [R0+URZ], R3 ;  /* 0x00000003000075a7 */ /* 0x0022a400080011ff */
[----:B--2---:R-:W-:Y:S05]  /*13630*/  @!P0 NANOSLEEP.SYNCS 0x989680 ;  /* 0x009896800000895d */ /* 0x004fea0003900000 */
[----:B------:R-:W2:Y:S02]  /*13640*/  @!P0 SYNCS.PHASECHK.TRANS64 P0, [R0+URZ], R3 ;  /* 0x00000003000085a7 */ /* 0x000ea400080010ff */
[----:B--2---:R-:W-:Y:S05]  /*13650*/  @!P0 BRA `(.L_x_229) ;  /* 0xfffffffc00f08947 */ /* 0x004fea000383ffff */
[----:B------:R-:W-:Y:S05]  /*13660*/  BRA `(.L_x_230) ;  /* 0xfffffef800e87947 */ /* 0x000fea000383ffff */
.L_x_59:
[----:B------:R-:W-:-:S07]  /*13670*/  MOV R0, UR5 ;  /* 0x0000000500007c02 */ /* 0x000fce0008000f00 */
.L_x_231:
[----:B-1----:R1:W2:Y:S02]  /*13680*/  SYNCS.PHASECHK.TRANS64.TRYWAIT P0, [R0+URZ], R3 ;  /* 0x00000003000075a7 */ /* 0x0022a400080011ff */
[----:B--2---:R-:W-:Y:S05]  /*13690*/  @!P0 NANOSLEEP.SYNCS 0x989680 ;  /* 0x009896800000895d */ /* 0x004fea0003900000 */
[----:B------:R-:W2:Y:S02]  /*136a0*/  @!P0 SYNCS.PHASECHK.TRANS64 P0, [R0+URZ], R3 ;  /* 0x00000003000085a7 */ /* 0x000ea400080010ff */
[----:B--2---:R-:W-:Y:S05]  /*136b0*/  @!P0 BRA `(.L_x_231) ;  /* 0xfffffffc00f08947 */ /* 0x004fea000383ffff */
[----:B------:R-:W-:Y:S05]  /*136c0*/  BRA `(.L_x_232) ;  /* 0xfffffef800f47947 */ /* 0x000fea000383ffff */
.L_x_60:
[----:B------:R-:W-:-:S07]  /*136d0*/  MOV R0, UR5 ;  /* 0x0000000500007c02 */ /* 0x000fce0008000f00 */
.L_x_233:
[----:B-1----:R1:W2:Y:S02]  /*136e0*/  SYNCS.PHASECHK.TRANS64.TRYWAIT P0, [R0+URZ], R3 ;  /* 0x00000003000075a7 */ /* 0x0022a400080011ff */
[----:B--2---:R-:W-:Y:S05]  /*136f0*/  @!P0 NANOSLEEP.SYNCS 0x989680 ;  /* 0x009896800000895d */ /* 0x004fea0003900000 */
[----:B------:R-:W2:Y:S02]  /*13700*/  @!P0 SYNCS.PHASECHK.TRANS64 P0, [R0+URZ], R3 ;  /* 0x00000003000085a7 */ /* 0x000ea400080010ff */
[----:B--2---:R-:W-:Y:S05]  /*13710*/  @!P0 BRA `(.L_x_233) ;  /* 0xfffffffc00f08947 */ /* 0x004fea000383ffff */
[----:B------:R-:W-:Y:S05]  /*13720*/  BRA `(.L_x_234) ;  /* 0xfffffefc00007947 */ /* 0x000fea000383ffff */
.L_x_63:
[----:B--2---:R2:W3:Y:S02]  /*13730*/  SYNCS.PHASECHK.TRANS64.TRYWAIT P0, [R0+URZ+0x160], R5 ;  /* 0x00016005000075a7 */ /* 0x0044e400080011ff */
[----:B---3--:R-:W-:Y:S05]  /*13740*/  @!P0 NANOSLEEP.SYNCS 0x989680 ;  /* 0x009896800000895d */ /* 0x008fea0003900000 */
[----:B------:R-:W3:Y:S02]  /*13750*/  @!P0 SYNCS.PHASECHK.TRANS64 P0, [R0+URZ+0x160], R5 ;  /* 0x00016005000085a7 */ /* 0x000ee400080010ff */
[----:B---3--:R-:W-:Y:S05]  /*13760*/  @!P0 BRA `(.L_x_63) ;  /* 0xfffffffc00f08947 */ /* 0x008fea000383ffff */
[----:B------:R-:W-:Y:S05]  /*13770*/  BRA `(.L_x_235) ;  /* 0xfffffefc00647947 */ /* 0x000fea000383ffff */
.L_x_64:
[----:B------:R-:W-:-:S07]  /*13780*/  MOV R0, UR4 ;  /* 0x0000000400007c02 */ /* 0x000fce0008000f00 */
.L_x_236:
[----:B--2---:R2:W3:Y:S02]  /*13790*/  SYNCS.PHASECHK.TRANS64.TRYWAIT P0, [R0+URZ+0x140], R5 ;  /* 0x00014005000075a7 */ /* 0x0044e400080011ff */
[----:B---3--:R-:W-:Y:S05]  /*137a0*/  @!P0 NANOSLEEP.SYNCS 0x989680 ;  /* 0x009896800000895d */ /* 0x008fea0003900000 */
[----:B------:R-:W3:Y:S02]  /*137b0*/  @!P0 SYNCS.PHASECHK.TRANS64 P0, [R0+URZ+0x140], R5 ;  /* 0x00014005000085a7 */ /* 0x000ee400080010ff */
[----:B---3--:R-:W-:Y:S05]  /*137c0*/  @!P0 BRA `(.L_x_236) ;  /* 0xfffffffc00f08947 */ /* 0x008fea000383ffff */
[----:B------:R-:W-:Y:S05]  /*137d0*/  BRA `(.L_x_237) ;  /* 0xfffffefc00747947 */ /* 0x000fea000383ffff */
.L_x_65:
[----:B--2---:R2:W3:Y:S02]  /*137e0*/  SYNCS.PHASECHK.TRANS64.TRYWAIT P1, [R0+URZ+0x130], R5 ;  /* 0x00013005000075a7 */ /* 0x0044e400080211ff */
[----:B---3--:R-:W-:Y:S05]  /*137f0*/  @!P1 NANOSLEEP.SYNCS 0x989680 ;  /* 0x009896800000995d */ /* 0x008fea0003900000 */
[----:B------:R-:W3:Y:S02]  /*13800*/  @!P1 SYNCS.PHASECHK.TRANS64 P1, [R0+URZ+0x130], R5 ;  /* 0x00013005000095a7 */ /* 0x000ee400080210ff */
[----:B---3--:R-:W-:Y:S05]  /*13810*/  @!P1 BRA `(.L_x_65) ;  /* 0xfffffffc00f09947 */ /* 0x008fea000383ffff */
[----:B------:R-:W-:Y:S05]  /*13820*/  BRA `(.L_x_238) ;  /* 0xfffffefc00a47947 */ /* 0x000fea000383ffff */
.L_x_68:
[----:B------:R-:W-:-:S07]  /*13830*/  MOV R0, UR4 ;  /* 0x0000000400007c02 */ /* 0x000fce0008000f00 */
.L_x_239:
[----:B--2---:R2:W3:Y:S02]  /*13840*/  SYNCS.PHASECHK.TRANS64.TRYWAIT P0, [R0+URZ+0x140], R3 ;  /* 0x00014003000075a7 */ /* 0x0044e400080011ff */
[----:B---3--:R-:W-:Y:S05]  /*13850*/  @!P0 NANOSLEEP.SYNCS 0x989680 ;  /* 0x009896800000895d */ /* 0x008fea0003900000 */
[----:B------:R-:W3:Y:S02]  /*13860*/  @!P0 SYNCS.PHASECHK.TRANS64 P0, [R0+URZ+0x140], R3 ;  /* 0x00014003000085a7 */ /* 0x000ee400080010ff */
[----:B---3--:R-:W-:Y:S05]  /*13870*/  @!P0 BRA `(.L_x_239) ;  /* 0xfffffffc00f08947 */ /* 0x008fea000383ffff */
[----:B------:R-:W-:Y:S05]  /*13880*/  BRA `(.L_x_67) ;  /* 0xfffffefc00f87947 */ /* 0x000fea000383ffff */
.L_x_75:
[----:B--2---:R2:W3:Y:S02]  /*13890*/  SYNCS.PHASECHK.TRANS64.TRYWAIT P0, [R9+URZ+0x130], R2 ;  /* 0x00013002090075a7 */ /* 0x0044e400080011ff */
[----:B---3--:R-:W-:Y:S05]  /*138a0*/  @!P0 NANOSLEEP.SYNCS 0x989680 ;  /* 0x009896800000895d */ /* 0x008fea0003900000 */
[----:B------:R-:W3:Y:S02]  /*138b0*/  @!P0 SYNCS.PHASECHK.TRANS64 P0, [R9+URZ+0x130], R2 ;  /* 0x00013002090085a7 */ /* 0x000ee400080010ff */
[----:B---3--:R-:W-:Y:S05]  /*138c0*/  @!P0 BRA `(.L_x_75) ;  /* 0xfffffffc00f08947 */ /* 0x008fea000383ffff */
[----:B------:R-:W-:Y:S05]  /*138d0*/  BRA `(.L_x_240) ;  /* 0xffffff04007c7947 */ /* 0x000fea000383ffff */
.L_x_78:
[----:B---3--:R3:W4:Y:S02]  /*138e0*/  SYNCS.PHASECHK.TRANS64.TRYWAIT P1, [R4+URZ], R5 ;  /* 0x00000005040075a7 */ /* 0x00872400080211ff */
[----:B----4-:R-:W-:Y:S05]  /*138f0*/  @!P1 NANOSLEEP.SYNCS 0x989680 ;  /* 0x009896800000995d */ /* 0x010fea0003900000 */
[----:B------:R-:W4:Y:S02]  /*13900*/  @!P1 SYNCS.PHASECHK.TRANS64 P1, [R4+URZ], R5 ;  /* 0x00000005040095a7 */ /* 0x000f2400080210ff */
[----:B----4-:R-:W-:Y:S05]  /*13910*/  @!P1 BRA `(.L_x_78) ;  /* 0xfffffffc00f09947 */ /* 0x010fea000383ffff */
[----:B------:R-:W-:Y:S05]  /*13920*/  BRA `(.L_x_77) ;  /* 0xffffff0400d07947 */ /* 0x000fea000383ffff */
.L_x_79:
[----:B--2---:R2:W3:Y:S02]  /*13930*/  SYNCS.PHASECHK.TRANS64.TRYWAIT P2, [R8+URZ+0x158], R9 ;  /* 0x00015809080075a7 */ /* 0x0044e400080411ff */
[----:B---3--:R-:W-:Y:S05]  /*13940*/  @!P2 NANOSLEEP.SYNCS 0x989680 ;  /* 0x009896800000a95d */ /* 0x008fea0003900000 */
[----:B------:R-:W3:Y:S02]  /*13950*/  @!P2 SYNCS.PHASECHK.TRANS64 P2, [R8+URZ+0x158], R9 ;  /* 0x000158090800a5a7 */ /* 0x000ee400080410ff */
[----:B---3--:R-:W-:Y:S05]  /*13960*/  @!P2 BRA `(.L_x_79) ;  /* 0xfffffffc00f0a947 */ /* 0x008fea000383ffff */
[----:B------:R-:W-:Y:S05]  /*13970*/  BRA `(.L_x_241) ;  /* 0xffffff0800507947 */ /* 0x000fea000383ffff */
.L_x_82:
[----:B--2---:R2:W4:Y:S02]  /*13980*/  SYNCS.PHASECHK.TRANS64.TRYWAIT P2, [R4+URZ], R5 ;  /* 0x00000005040075a7 */ /* 0x00452400080411ff */
[----:B----4-:R-:W-:Y:S05]  /*13990*/  @!P2 NANOSLEEP.SYNCS 0x989680 ;  /* 0x009896800000a95d */ /* 0x010fea0003900000 */
[----:B------:R-:W4:Y:S02]  /*139a0*/  @!P2 SYNCS.PHASECHK.TRANS64 P2, [R4+URZ], R5 ;  /* 0x000000050400a5a7 */ /* 0x000f2400080410ff */
[----:B----4-:R-:W-:Y:S05]  /*139b0*/  @!P2 BRA `(.L_x_82) ;  /* 0xfffffffc00f0a947 */ /* 0x010fea000383ffff */
[----:B------:R-:W-:Y:S05]  /*139c0*/  BRA `(.L_x_81) ;  /* 0xffffff0800d87947 */ /* 0x000fea000383ffff */
.L_x_85:
[----:B---3--:R3:W4:Y:S02]  /*139d0*/  SYNCS.PHASECHK.TRANS64.TRYWAIT P0, [R8+URZ+0x180], R3 ;  /* 0x00018003080075a7 */ /* 0x00872400080011ff */
[----:B----4-:R-:W-:Y:S05]  /*139e0*/  @!P0 NANOSLEEP.SYNCS 0x989680 ;  /* 0x009896800000895d */ /* 0x010fea0003900000 */
[----:B------:R-:W4:Y:S02]  /*139f0*/  @!P0 SYNCS.PHASECHK.TRANS64 P0, [R8+URZ+0x180], R3 ;  /* 0x00018003080085a7 */ /* 0x000f2400080010ff */
[----:B----4-:R-:W-:Y:S05]  /*13a00*/  @!P0 BRA `(.L_x_85) ;  /* 0xfffffffc00f08947 */ /* 0x010fea000383ffff */
[----:B------:R-:W-:Y:S05]  /*13a10*/  BRA `(.L_x_242) ;  /* 0xffffff0c00f07947 */ /* 0x000fea000383ffff */
.L_x_90:
[----:B-1----:R1:W2:Y:S02]  /*13a20*/  SYNCS.PHASECHK.TRANS64.TRYWAIT P0, [R8+URZ+0x130], R5 ;  /* 0x00013005080075a7 */ /* 0x0022a400080011ff */
[----:B--2---:R-:W-:Y:S05]  /*13a30*/  @!P0 NANOSLEEP.SYNCS 0x989680 ;  /* 0x009896800000895d */ /* 0x004fea0003900000 */
[----:B------:R-:W2:Y:S02]  /*13a40*/  @!P0 SYNCS.PHASECHK.TRANS64 P0, [R8+URZ+0x130], R5 ;  /* 0x00013005080085a7 */ /* 0x000ea400080010ff */
[----:B--2---:R-:W-:Y:S05]  /*13a50*/  @!P0 BRA `(.L_x_90) ;  /* 0xfffffffc00f08947 */ /* 0x004fea000383ffff */
[----:B------:R-:W-:Y:S05]  /*13a60*/  BRA `(.L_x_243) ;  /* 0xffffff1400347947 */ /* 0x000fea000383ffff */
.L_x_93:
[----:B------:R-:W-:Y:S07]  /*13a70*/  MOV R0, UR21 ;  /* 0x0000001500007c02 */ /* 0x000fee0008000f00 */
.L_x_244:
[----:B-1----:R1:W2:Y:S02]  /*13a80*/  SYNCS.PHASECHK.TRANS64.TRYWAIT P1, [R0+URZ+0x128], R5 ;  /* 0x00012805000075a7 */ /* 0x0022a400080211ff */
[----:B--2---:R-:W-:Y:S05]  /*13a90*/  @!P1 NANOSLEEP.SYNCS 0x989680 ;  /* 0x009896800000995d */ /* 0x004fea0003900000 */
[----:B------:R-:W2:Y:S02]  /*13aa0*/  @!P1 SYNCS.PHASECHK.TRANS64 P1, [R0+URZ+0x128], R5 ;  /* 0x00012805000095a7 */ /* 0x000ea400080210ff */
[----:B--2---:R-:W-:Y:S05]  /*13ab0*/  @!P1 BRA `(.L_x_244) ;  /* 0xfffffffc00f09947 */ /* 0x004fea000383ffff */
[----:B------:R-:W-:Y:S05]  /*13ac0*/  BRA `(.L_x_92) ;  /* 0xffffff1800b07947 */ /* 0x000fea000383ffff */
.L_x_96:
[----:B------:R-:W-:Y:S07]  /*13ad0*/  MOV R0, UR21 ;  /* 0x0000001500007c02 */ /* 0x000fee0008000f00 */
.L_x_245:
[----:B-1----:R1:W2:Y:S02]  /*13ae0*/  SYNCS.PHASECHK.TRANS64.TRYWAIT P0, [R0+URZ+0x100], R5 ;  /* 0x00010005000075a7 */ /* 0x0022a400080011ff */
[----:B--2---:R-:W-:Y:S05]  /*13af0*/  @!P0 NANOSLEEP.SYNCS 0x989680 ;  /* 0x009896800000895d */ /* 0x004fea0003900000 */
[----:B------:R-:W2:Y:S02]  /*13b00*/  @!P0 SYNCS.PHASECHK.TRANS64 P0, [R0+URZ+0x100], R5 ;  /* 0x00010005000085a7 */ /* 0x000ea400080010ff */
[----:B--2---:R-:W-:Y:S05]  /*13b10*/  @!P0 BRA `(.L_x_245) ;  /* 0xfffffffc00f08947 */ /* 0x004fea000383ffff */
[----:B------:R-:W-:Y:S05]  /*13b20*/  BRA `(.L_x_246) ;  /* 0xffffff1c00147947 */ /* 0x000fea000383ffff */
.L_x_97:
[----:B------:R-:W-:Y:S07]  /*13b30*/  MOV R0, UR21 ;  /* 0x0000001500007c02 */ /* 0x000fee0008000f00 */
.L_x_247:
[----:B-1----:R1:W2:Y:S02]  /*13b40*/  SYNCS.PHASECHK.TRANS64.TRYWAIT P0, [R0+URZ+0x108], R5 ;  /* 0x00010805000075a7 */ /* 0x0022a400080011ff */
[----:B--2---:R-:W-:Y:S05]  /*13b50*/  @!P0 NANOSLEEP.SYNCS 0x989680 ;  /* 0x009896800000895d */ /* 0x004fea0003900000 */
[----:B------:R-:W2:Y:S02]  /*13b60*/  @!P0 SYNCS.PHASECHK.TRANS64 P0, [R0+URZ+0x108], R5 ;  /* 0x00010805000085a7 */ /* 0x000ea400080010ff */
[----:B--2---:R-:W-:Y:S05]  /*13b70*/  @!P0 BRA `(.L_x_247) ;  /* 0xfffffffc00f08947 */ /* 0x004fea000383ffff */
[----:B------:R-:W-:Y:S05]  /*13b80*/  BRA `(.L_x_248) ;  /* 0xffffff1c006c7947 */ /* 0x000fea000383ffff */
.L_x_98:
[----:B------:R-:W-:Y:S07]  /*13b90*/  MOV R0, UR21 ;  /* 0x0000001500007c02 */ /* 0x000fee0008000f00 */
.L_x_249:
[----:B-1----:R1:W2:Y:S02]  /*13ba0*/  SYNCS.PHASECHK.TRANS64.TRYWAIT P0, [R0+URZ+0x110], R5 ;  /* 0x00011005000075a7 */ /* 0x0022a400080011ff */
[----:B--2---:R-:W-:Y:S05]  /*13bb0*/  @!P0 NANOSLEEP.SYNCS 0x989680 ;  /* 0x009896800000895d */ /* 0x004fea0003900000 */
[----:B------:R-:W2:Y:S02]  /*13bc0*/  @!P0 SYNCS.PHASECHK.TRANS64 P0, [R0+URZ+0x110], R5 ;  /* 0x00011005000085a7 */ /* 0x000ea400080010ff */
[----:B--2---:R-:W-:Y:S05]  /*13bd0*/  @!P0 BRA `(.L_x_249) ;  /* 0xfffffffc00f08947 */ /* 0x004fea000383ffff */
[----:B------:R-:W-:Y:S05]  /*13be0*/  BRA `(.L_x_250) ;  /* 0xffffff1c00d47947 */ /* 0x000fea000383ffff */
.L_x_99:
[----:B------:R-:W-:Y:S07]  /*13bf0*/  MOV R0, UR21 ;  /* 0x0000001500007c02 */ /* 0x000fee0008000f00 */
.L_x_251:
[----:B-1----:R1:W2:Y:S02]  /*13c00*/  SYNCS.PHASECHK.TRANS64.TRYWAIT P0, [R0+URZ+0x118], R5 ;  /* 0x00011805000075a7 */ /* 0x0022a400080011ff */
[----:B--2---:R-:W-:Y:S05]  /*13c10*/  @!P0 NANOSLEEP.SYNCS 0x989680 ;  /* 0x009896800000895d */ /* 0x004fea0003900000 */
[----:B------:R-:W2:Y:S02]  /*13c20*/  @!P0 SYNCS.PHASECHK.TRANS64 P0, [R0+URZ+0x118], R5 ;  /* 0x00011805000085a7 */ /* 0x000ea400080010ff */
[----:B--2---:R-:W-:Y:S05]  /*13c30*/  @!P0 BRA `(.L_x_251) ;  /* 0xfffffffc00f08947 */ /* 0x004fea000383ffff */
[----:B------:R-:W-:Y:S05]  /*13c40*/  BRA `(.L_x_252) ;  /* 0xffffff2000307947 */ /* 0x000fea000383ffff */
.L_x_100:
[----:B------:R-:W-:Y:S07]  /*13c50*/  MOV R7, UR21 ;  /* 0x0000001500077c02 */ /* 0x000fee0008000f00 */
.L_x_253:
[----:B-1----:R1:W2:Y:S02]  /*13c60*/  SYNCS.PHASECHK.TRANS64.TRYWAIT P0, [R7+URZ+0x100], R4 ;  /* 0x00010004070075a7 */ /* 0x0022a400080011ff */
[----:B--2---:R-:W-:Y:S05]  /*13c70*/  @!P0 NANOSLEEP.SYNCS 0x989680 ;  /* 0x009896800000895d */ /* 0x004fea0003900000 */
[----:B------:R-:W2:Y:S02]  /*13c80*/  @!P0 SYNCS.PHASECHK.TRANS64 P0, [R7+URZ+0x100], R4 ;  /* 0x00010004070085a7 */ /* 0x000ea400080010ff */
[----:B--2---:R-:W-:Y:S05]  /*13c90*/  @!P0 BRA `(.L_x_253) ;  /* 0xfffffffc00f08947 */ /* 0x004fea000383ffff */
[----:B------:R-:W-:Y:S05]  /*13ca0*/  BRA `(.L_x_254) ;  /* 0xffffff2000987947 */ /* 0x000fea000383ffff */
.L_x_101:
[----:B------:R-:W-:Y:S07]  /*13cb0*/  MOV R7, UR21 ;  /* 0x0000001500077c02 */ /* 0x000fee0008000f00 */
.L_x_255:
[----:B-1----:R1:W2:Y:S02]  /*13cc0*/  SYNCS.PHASECHK.TRANS64.TRYWAIT P0, [R7+URZ+0x108], R4 ;  /* 0x00010804070075a7 */ /* 0x0022a400080011ff */
[----:B--2---:R-:W-:Y:S05]  /*13cd0*/  @!P0 NANOSLEEP.SYNCS 0x989680 ;  /* 0x009896800000895d */ /* 0x004fea0003900000 */
[----:B------:R-:W2:Y:S02]  /*13ce0*/  @!P0 SYNCS.PHASECHK.TRANS64 P0, [R7+URZ+0x108], R4 ;  /* 0x00010804070085a7 */ /* 0x000ea400080010ff */
[----:B--2---:R-:W-:Y:S05]  /*13cf0*/  @!P0 BRA `(.L_x_255) ;  /* 0xfffffffc00f08947 */ /* 0x004fea000383ffff */
[----:B------:R-:W-:Y:S05]  /*13d00*/  BRA `(.L_x_256) ;  /* 0xffffff2000fc7947 */ /* 0x000fea000383ffff */
.L_x_102:
[----:B------:R-:W-:Y:S07]  /*13d10*/  MOV R7, UR21 ;  /* 0x0000001500077c02 */ /* 0x000fee0008000f00 */
.L_x_257:
[----:B-1----:R1:W2:Y:S02]  /*13d20*/  SYNCS.PHASECHK.TRANS64.TRYWAIT P0, [R7+URZ+0x110], R4 ;  /* 0x00011004070075a7 */ /* 0x0022a400080011ff */
[----:B--2---:R-:W-:Y:S05]  /*13d30*/  @!P0 NANOSLEEP.SYNCS 0x989680 ;  /* 0x009896800000895d */ /* 0x004fea0003900000 */
[----:B------:R-:W2:Y:S02]  /*13d40*/  @!P0 SYNCS.PHASECHK.TRANS64 P0, [R7+URZ+0x110], R4 ;  /* 0x00011004070085a7 */ /* 0x000ea400080010ff */
[----:B--2---:R-:W-:Y:S05]  /*13d50*/  @!P0 BRA `(.L_x_257) ;  /* 0xfffffffc00f08947 */ /* 0x004fea000383ffff */
[----:B------:R-:W-:Y:S05]  /*13d60*/  BRA `(.L_x_258) ;  /* 0xffffff2400647947 */ /* 0x000fea000383ffff */
.L_x_103:
[----:B------:R-:W-:Y:S07]  /*13d70*/  MOV R7, UR21 ;  /* 0x0000001500077c02 */ /* 0x000fee0008000f00 */
.L_x_259:
[----:B-1----:R1:W2:Y:S02]  /*13d80*/  SYNCS.PHASECHK.TRANS64.TRYWAIT P0, [R7+URZ+0x118], R4 ;  /* 0x00011804070075a7 */ /* 0x0022a400080011ff */
[----:B--2---:R-:W-:Y:S05]  /*13d90*/  @!P0 NANOSLEEP.SYNCS 0x989680 ;  /* 0x009896800000895d */ /* 0x004fea0003900000 */
[----:B------:R-:W2:Y:S02]  /*13da0*/  @!P0 SYNCS.PHASECHK.TRANS64 P0, [R7+URZ+0x118], R4 ;  /* 0x00011804070085a7 */ /* 0x000ea400080010ff */
[----:B--2---:R-:W-:Y:S05]  /*13db0*/  @!P0 BRA `(.L_x_259) ;  /* 0xfffffffc00f08947 */ /* 0x004fea000383ffff */
[----:B------:R-:W-:Y:S05]  /*13dc0*/  BRA `(.L_x_260) ;  /* 0xffffff2400c87947 */ /* 0x000fea000383ffff */
.L_x_105:
[----:B------:R-:W-:-:S07]  /*13dd0*/  MOV R0, UR21 ;  /* 0x0000001500007c02 */ /* 0x000fce0008000f00 */
.L_x_261:
[----:B--2---:R2:W3:Y:S02]  /*13de0*/  SYNCS.PHASECHK.TRANS64.TRYWAIT P0, [R0+URZ+0x100], R5 ;  /* 0x00010005000075a7 */ /* 0x0044e400080011ff */
[----:B---3--:R-:W-:Y:S05]  /*13df0*/  @!P0 NANOSLEEP.SYNCS 0x989680 ;  /* 0x009896800000895d */ /* 0x008fea0003900000 */
[----:B------:R-:W3:Y:S02]  /*13e00*/  @!P0 SYNCS.PHASECHK.TRANS64 P0, [R0+URZ+0x100], R5 ;  /* 0x00010005000085a7 */ /* 0x000ee400080010ff */
[----:B---3--:R-:W-:Y:S05]  /*13e10*/  @!P0 BRA `(.L_x_261) ;  /* 0xfffffffc00f08947 */ /* 0x008fea000383ffff */
[----:B------:R-:W-:Y:S05]  /*13e20*/  BRA `(.L_x_262) ;  /* 0xffffff2800507947 */ /* 0x000fea000383ffff */
.L_x_106:
[----:B--2---:R-:W-:-:S07]  /*13e30*/  MOV R0, UR21 ;  /* 0x0000001500007c02 */ /* 0x004fce0008000f00 */
.L_x_263:
[----:B--2---:R2:W3:Y:S02]  /*13e40*/  SYNCS.PHASECHK.TRANS64.TRYWAIT P0, [R0+URZ+0x108], R5 ;  /* 0x00010805000075a7 */ /* 0x0044e400080011ff */
[----:B---3--:R-:W-:Y:S05]  /*13e50*/  @!P0 NANOSLEEP.SYNCS 0x989680 ;  /* 0x009896800000895d */ /* 0x008fea0003900000 */
[----:B------:R-:W3:Y:S02]  /*13e60*/  @!P0 SYNCS.PHASECHK.TRANS64 P0, [R0+URZ+0x108], R5 ;  /* 0x00010805000085a7 */ /* 0x000ee400080010ff */
[----:B---3--:R-:W-:Y:S05]  /*13e70*/  @!P0 BRA `(.L_x_263) ;  /* 0xfffffffc00f08947 */ /* 0x008fea000383ffff */
[----:B------:R-:W-:Y:S05]  /*13e80*/  BRA `(.L_x_264) ;  /* 0xffffff2800407947 */ /* 0x000fea000383ffff */
.L_x_107:
[----:B------:R-:W-:-:S07]  /*13e90*/  MOV R2, UR21 ;  /* 0x0000001500027c02 */ /* 0x000fce0008000f00 */
.L_x_265:
[----:B--2---:R2:W3:Y:S02]  /*13ea0*/  SYNCS.PHASECHK.TRANS64.TRYWAIT P0, [R2+URZ+0x110], R5 ;  /* 0x00011005020075a7 */ /* 0x0044e400080011ff */
[----:B---3--:R-:W-:Y:S05]  /*13eb0*/  @!P0 NANOSLEEP.SYNCS 0x989680 ;  /* 0x009896800000895d */ /* 0x008fea0003900000 */
[----:B------:R-:W3:Y:S02]  /*13ec0*/  @!P0 SYNCS.PHASECHK.TRANS64 P0, [R2+URZ+0x110], R5 ;  /* 0x00011005020085a7 */ /* 0x000ee400080010ff */
[----:B---3--:R-:W-:Y:S05]  /*13ed0*/  @!P0 BRA `(.L_x_265) ;  /* 0xfffffffc00f08947 */ /* 0x008fea000383ffff */
[----:B------:R-:W-:Y:S05]  /*13ee0*/  BRA `(.L_x_266) ;  /* 0xffffff2800347947 */ /* 0x000fea000383ffff */
.L_x_109:
[----:B-1----:R1:W2:Y:S02]  /*13ef0*/  SYNCS.PHASECHK.TRANS64.TRYWAIT P0, [R0+URZ+0x130], R3 ;  /* 0x00013003000075a7 */ /* 0x0022a400080011ff */
[----:B--2---:R-:W-:Y:S05]  /*13f00*/  @!P0 NANOSLEEP.SYNCS 0x989680 ;  /* 0x009896800000895d */ /* 0x004fea0003900000 */
[----:B------:R-:W2:Y:S02]  /*13f10*/  @!P0 SYNCS.PHASECHK.TRANS64 P0, [R0+URZ+0x130], R3 ;  /* 0x00013003000085a7 */ /* 0x000ea400080010ff */
[----:B--2---:R-:W-:Y:S05]  /*13f20*/  @!P0 BRA `(.L_x_109) ;  /* 0xfffffffc00f08947 */ /* 0x004fea000383ffff */
[----:B------:R-:W-:Y:S05]  /*13f30*/  BRA `(.L_x_267) ;  /* 0xffffff2c000c7947 */ /* 0x000fea000383ffff */
.L_x_120:
[----:B-1----:R-:W-:Y:S04]  /*13f40*/  MOV R3, UR45 ;  /* 0x0000002d00037c02 */ /* 0x002fe80008000f00 */
[----:B------:R1:W3:Y:S03]  /*13f50*/  SYNCS.PHASECHK.TRANS64.TRYWAIT P1, [R3+URZ+0xe0], R6 ;  /* 0x0000e006030075a7 */ /* 0x0002e600080211ff */
[----:B---3--:R-:W-:Y:S05]  /*13f60*/  @!P1 NANOSLEEP.SYNCS 0x989680 ;  /* 0x009896800000995d */ /* 0x008fea0003900000 */
[----:B------:R-:W3:Y:S02]  /*13f70*/  @!P1 SYNCS.PHASECHK.TRANS64 P1, [R3+URZ+0xe0], R6 ;  /* 0x0000e006030095a7 */ /* 0x000ee400080210ff */
[----:B---3--:R-:W-:Y:S05]  /*13f80*/  @!P1 BRA `(.L_x_120) ;  /* 0xfffffffc00ec9947 */ /* 0x008fea000383ffff */
[----:B------:R-:W-:Y:S05]  /*13f90*/  BRA `(.L_x_119) ;  /* 0xffffff3800ec7947 */ /* 0x000fea000383ffff */
.L_x_122:
[----:B-1----:R-:W-:Y:S04]  /*13fa0*/  MOV R3, UR45 ;  /* 0x0000002d00037c02 */ /* 0x002fe80008000f00 */
[----:B------:R1:W4:Y:S03]  /*13fb0*/  SYNCS.PHASECHK.TRANS64.TRYWAIT P0, [R3+URZ+0x150], R4 ;  /* 0x00015004030075a7 */ /* 0x00032600080011ff */
[----:B----4-:R-:W-:Y:S05]  /*13fc0*/  @!P0 NANOSLEEP.SYNCS 0x989680 ;  /* 0x009896800000895d */ /* 0x010fea0003900000 */
[----:B------:R-:W4:Y:S02]  /*13fd0*/  @!P0 SYNCS.PHASECHK.TRANS64 P0, [R3+URZ+0x150], R4 ;  /* 0x00015004030085a7 */ /* 0x000f2400080010ff */
[----:B----4-:R-:W-:Y:S05]  /*13fe0*/  @!P0 BRA `(.L_x_122) ;  /* 0xfffffffc00ec8947 */ /* 0x010fea000383ffff */
[----:B------:R-:W-:Y:S05]  /*13ff0*/  BRA `(.L_x_121) ;  /* 0xffffff3c001c7947 */ /* 0x000fea000383ffff */
.L_x_133:
[----:B--2---:R2:W4:Y:S02]  /*14000*/  SYNCS.PHASECHK.TRANS64.TRYWAIT P0, [R3+URZ+0xe0], R0 ;  /* 0x0000e000030075a7 */ /* 0x00452400080011ff */
[----:B----4-:R-:W-:Y:S05]  /*14010*/  @!P0 NANOSLEEP.SYNCS 0x989680 ;  /* 0x009896800000895d */ /* 0x010fea0003900000 */
[----:B------:R-:W4:Y:S02]  /*14020*/  @!P0 SYNCS.PHASECHK.TRANS64 P0, [R3+URZ+0xe0], R0 ;  /* 0x0000e000030085a7 */ /* 0x000f2400080010ff */
[----:B----4-:R-:W-:Y:S05]  /*14030*/  @!P0 BRA `(.L_x_133) ;  /* 0xfffffffc00f08947 */ /* 0x010fea000383ffff */
[----:B------:R-:W-:Y:S05]  /*14040*/  BRA `(.L_x_132) ;  /* 0xffffff5000d07947 */ /* 0x000fea000383ffff */
.L_x_143:
[----:B-1----:R1:W2:Y:S02]  /*14050*/  SYNCS.PHASECHK.TRANS64.TRYWAIT P0, [R11+URZ+0xe0], R8 ;  /* 0x0000e0080b0075a7 */ /* 0x0022a400080011ff */
[----:B--2---:R-:W-:Y:S05]  /*14060*/  @!P0 NANOSLEEP.SYNCS 0x989680 ;  /* 0x009896800000895d */ /* 0x004fea0003900000 */
[----:B------:R-:W2:Y:S02]  /*14070*/  @!P0 SYNCS.PHASECHK.TRANS64 P0, [R11+URZ+0xe0], R8 ;  /* 0x0000e0080b0085a7 */ /* 0x000ea400080010ff */
[----:B--2---:R-:W-:Y:S05]  /*14080*/  @!P0 BRA `(.L_x_143) ;  /* 0xfffffffc00f08947 */ /* 0x004fea000383ffff */
[----:B------:R-:W-:Y:S05]  /*14090*/  BRA `(.L_x_142) ;  /* 0xffffff68006c7947 */ /* 0x000fea000383ffff */
.L_x_153:
[----:B-1----:R1:W2:Y:S02]  /*140a0*/  SYNCS.PHASECHK.TRANS64.TRYWAIT P0, [R0+URZ+0xe0], R5 ;  /* 0x0000e005000075a7 */ /* 0x0022a400080011ff */
[----:B--2---:R-:W-:Y:S05]  /*140b0*/  @!P0 NANOSLEEP.SYNCS 0x989680 ;  /* 0x009896800000895d */ /* 0x004fea0003900000 */
[----:B------:R-:W2:Y:S02]  /*140c0*/  @!P0 SYNCS.PHASECHK.TRANS64 P0, [R0+URZ+0xe0], R5 ;  /* 0x0000e005000085a7 */ /* 0x000ea400080010ff */
[----:B--2---:R-:W-:Y:S05]  /*140d0*/  @!P0 BRA `(.L_x_153) ;  /* 0xfffffffc00f08947 */ /* 0x004fea000383ffff */
[----:B------:R-:W-:Y:S05]  /*140e0*/  BRA `(.L_x_152) ;  /* 0xffffff7c00c47947 */ /* 0x000fea000383ffff */
.L_x_163:
[----:B-1----:R1:W4:Y:S02]  /*140f0*/  SYNCS.PHASECHK.TRANS64.TRYWAIT P0, [R8+URZ+0xe0], R5 ;  /* 0x0000e005080075a7 */ /* 0x00232400080011ff */
[----:B----4-:R-:W-:Y:S05]  /*14100*/  @!P0 NANOSLEEP.SYNCS 0x989680 ;  /* 0x009896800000895d */ /* 0x010fea0003900000 */
[----:B------:R-:W4:Y:S02]  /*14110*/  @!P0 SYNCS.PHASECHK.TRANS64 P0, [R8+URZ+0xe0], R5 ;  /* 0x0000e005080085a7 */ /* 0x000f2400080010ff */
[----:B----4-:R-:W-:Y:S05]  /*14120*/  @!P0 BRA `(.L_x_163) ;  /* 0xfffffffc00f08947 */ /* 0x010fea000383ffff */
[----:B------:R-:W-:Y:S05]  /*14130*/  BRA `(.L_x_162) ;  /* 0xffffff9400587947 */ /* 0x000fea000383ffff */
.L_x_173:
[----:B-1----:R1:W4:Y:S02]  /*14140*/  SYNCS.PHASECHK.TRANS64.TRYWAIT P0, [R8+URZ+0xe0], R5 ;  /* 0x0000e005080075a7 */ /* 0x00232400080011ff */
[----:B----4-:R-:W-:Y:S05]  /*14150*/  @!P0 NANOSLEEP.SYNCS 0x989680 ;  /* 0x009896800000895d */ /* 0x010fea0003900000 */
[----:B------:R-:W4:Y:S02]  /*14160*/  @!P0 SYNCS.PHASECHK.TRANS64 P0, [R8+URZ+0xe0], R5 ;  /* 0x0000e005080085a7 */ /* 0x000f2400080010ff */
[----:B----4-:R-:W-:Y:S05]  /*14170*/  @!P0 BRA `(.L_x_173) ;  /* 0xfffffffc00f08947 */ /* 0x010fea000383ffff */
[----:B------:R-:W-:Y:S05]  /*14180*/  BRA `(.L_x_172) ;  /* 0xffffffa800c87947 */ /* 0x000fea000383ffff */
.L_x_183:
[----:B-1----:R1:W4:Y:S02]  /*14190*/  SYNCS.PHASECHK.TRANS64.TRYWAIT P0, [R0+URZ+0xe0], R5 ;  /* 0x0000e005000075a7 */ /* 0x00232400080011ff */
[----:B----4-:R-:W-:Y:S05]  /*141a0*/  @!P0 NANOSLEEP.SYNCS 0x989680 ;  /* 0x009896800000895d */ /* 0x010fea0003900000 */
[----:B------:R-:W4:Y:S02]  /*141b0*/  @!P0 SYNCS.PHASECHK.TRANS64 P0, [R0+URZ+0xe0], R5 ;  /* 0x0000e005000085a7 */ /* 0x000f2400080010ff */
[----:B----4-:R-:W-:Y:S05]  /*141c0*/  @!P0 BRA `(.L_x_183) ;  /* 0xfffffffc00f08947 */ /* 0x010fea000383ffff */
[----:B------:R-:W-:Y:S05]  /*141d0*/  BRA `(.L_x_182) ;  /* 0xffffffc0005c7947 */ /* 0x000fea000383ffff */
.L_x_193:
[----:B-1----:R1:W4:Y:S02]  /*141e0*/  SYNCS.PHASECHK.TRANS64.TRYWAIT P0, [R0+URZ+0xe0], R3 ;  /* 0x0000e003000075a7 */ /* 0x00232400080011ff */
[----:B----4-:R-:W-:Y:S05]  /*141f0*/  @!P0 NANOSLEEP.SYNCS 0x989680 ;  /* 0x009896800000895d */ /* 0x010fea0003900000 */
[----:B------:R-:W4:Y:S02]  /*14200*/  @!P0 SYNCS.PHASECHK.TRANS64 P0, [R0+URZ+0xe0], R3 ;  /* 0x0000e003000085a7 */ /* 0x000f2400080010ff */
[----:B----4-:R-:W-:Y:S05]  /*14210*/  @!P0 BRA `(.L_x_193) ;  /* 0xfffffffc00f08947 */ /* 0x010fea000383ffff */
[----:B------:R-:W-:Y:S05]  /*14220*/  BRA `(.L_x_192) ;  /* 0xffffffd400c07947 */ /* 0x000fea000383ffff */
        .weak           $__internal_0_$__cuda_sm10x_tcgen05_guardrail_trap_col_being_dealloced_not_returned_by_alloc
        .type           $__internal_0_$__cuda_sm10x_tcgen05_guardrail_trap_col_being_dealloced_not_returned_by_alloc,@function
        .size           $__internal_0_$__cuda_sm10x_tcgen05_guardrail_trap_col_being_dealloced_not_returned_by_alloc,($__internal_1_$__cuda_sm10x_tcgen05_guardrail_trap_phase_invalid_during_alloc - $__internal_0_$__cuda_sm10x_tcgen05_guardrail_trap_col_being_dealloced_not_returned_by_alloc)
$__internal_0_$__cuda_sm10x_tcgen05_guardrail_trap_col_being_dealloced_not_returned_by_alloc:
[----:B------:R-:W-:Y:S05]  /*14230*/  BPT.TRAP 0x1 ;  /* 0x000000040000795c */ /* 0x000fea0000300000 */
[----:B------:R-:W-:-:S04]  /*14240*/  HFMA2 R3, -RZ, RZ, 0, 0 ;  /* 0x00000000ff037431 */ /* 0x000fc800000001ff */
[----:B------:R-:W-:Y:S05]  /*14250*/  RET.REL.NODEC R2 `(_ZN7cutlass13device_kernelINS_4gemm6kernel13GemmUniversalIN4cute5tupleIJiiiiEEENS1_10collective13CollectiveMmaINS1_46MainloopSm100TmaUmmaWarpSpecializedBlockScaledILi14ELi2ELi1ENS5_IJNS4_1CILi2EEENSA_ILi1EEESC_EEEEENS5_IJNSA_ILi128EEENSA_ILi256EEENSA_ILi64EEEEEENS5_IJNS_12float_e2m1_tENS_13float_ue4m3_tEEEENS5_IJNS5_IJlSC_lEEENS4_6LayoutINS5_IJNS5_IJNS5_IJNSA_ILi32EEENSA_ILi4EEEEEEiEEENS5_IJNS5_IJNSA_ILi16EEESP_EEEiEEENS5_IJSC_iEEEEEENS5_IJSU_NS5_IJNS5_IJNSA_ILi0EEESC_EEENSA_ILi512EEEEEENS5_IJSX_iEEEEEEEEEEESL_S14_NS4_8TiledMMAINS4_8MMA_AtomIJNS4_17SM100_MMA_MXF4_SSISJ_SJ_fSK_Li128ELi256ELi16ELNS4_4UMMA5MajorE0ELS19_0ELNS18_7ScaleInE0ELS1A_0EEEEEENSN_INS5_IJSC_SC_SC_EEENS5_IJSX_SX_SX_EEEEENS5_IJNS4_10UnderscoreES1G_S1G_EEEEENS5_IJNS4_13SM90_TMA_LOADES1J_EEENS5_IJNS4_14ComposedLayoutINS4_7SwizzleILi1ELi4ELi3EEENS4_18smem_ptr_flag_bitsILi4EEENSN_INS5_IJNSA_ILi8EEESH_EEENS5_IJSH_SC_EEEEEEENSN_INS5_IJNS5_IJNS5_IJSQ_SC_EEEST_EEESC_NS5_IJSC_SC_EEEEEENS5_IJNS5_IJNS5_IJST_SZ_EEESY_EEESX_NS5_IJSP_SZ_EEEEEEEEEEEvNS4_8identityENS5_IJNS4_23SM90_TMA_LOAD_MULTICASTES26_EEENS5_IJS1U_NSN_INS5_IJNS5_IJNS5_IJSQ_SB_EEEST_EEESC_S1X_EEENS5_IJS20_SX_NS5_IJSP_NSA_ILi1024EEEEEEEEEEEEEEvS25_EENS_8epilogue10collective18CollectiveEpilogueINS2H_23Sm100TmaWarpSpecializedILi4ELi2ELi32ELb1ELb0EEEJNS5_IJSH_SG_SH_EEENS5_IJNSN_ISH_SC_EENSN_INS5_IJSO_SB_EEENS5_IJSC_SF_EEEEEEEENS_10bfloat16_tESM_S2S_SM_NS2H_6fusion15FusionCallbacksIS2L_NS2T_17LinearCombinationIS2S_fS2S_fLNS_15FloatRoundStyleE2EEES2M_S2R_JEEENS4_5SM1004TMEM4LOAD26SM100_TMEM_LOAD_32dp32b32xES1J_NS1L_INS1M_ILi2ELi4ELi3EEENS1O_ILi16EEENSN_INS5_IJS1Q_SO_EEENS5_IJSO_SC_EEEEEEENS4_39AutoVectorizingCopyWithAssumedAlignmentILi128EEENS4_14SM90_TMA_STOREES38_S3A_S3A_EEEvvEEEEvNT_6ParamsE) ;  /* 0xfffffebc02687950 */ /* 0x000fea0003c3ffff */
        .weak           $__internal_1_$__cuda_sm10x_tcgen05_guardrail_trap_phase_invalid_during_alloc
        .type           $__internal_1_$__cuda_sm10x_tcgen05_guardrail_trap_phase_invalid_during_alloc,@function
        .size           $__internal_1_$__cuda_sm10x_tcgen05_guardrail_trap_phase_invalid_during_alloc,($__internal_2_$__cuda_sm10x_tcgen05_guardrail_trap_unallocated_columns_being_dealloced - $__internal_1_$__cuda_sm10x_tcgen05_guardrail_trap_phase_invalid_during_alloc)
$__internal_1_$__cuda_sm10x_tcgen05_guardrail_trap_phase_invalid_during_alloc:
[----:B------:R-:W-:Y:S05]  /*14260*/  BPT.TRAP 0x1 ;  /* 0x000000040000795c */ /* 0x000fea0000300000 */
[----:B------:R-:W-:-:S04]  /*14270*/  MOV R3, 0x0 ;  /* 0x0000000000037802 */ /* 0x000fc80000000f00 */
[----:B------:R-:W-:Y:S05]  /*14280*/  RET.REL.NODEC R2 `(_ZN7cutlass13device_kernelINS_4gemm6kernel13GemmUniversalIN4cute5tupleIJiiiiEEENS1_10collective13CollectiveMmaINS1_46MainloopSm100TmaUmmaWarpSpecializedBlockScaledILi14ELi2ELi1ENS5_IJNS4_1CILi2EEENSA_ILi1EEESC_EEEEENS5_IJNSA_ILi128EEENSA_ILi256EEENSA_ILi64EEEEEENS5_IJNS_12float_e2m1_tENS_13float_ue4m3_tEEEENS5_IJNS5_IJlSC_lEEENS4_6LayoutINS5_IJNS5_IJNS5_IJNSA_ILi32EEENSA_ILi4EEEEEEiEEENS5_IJNS5_IJNSA_ILi16EEESP_EEEiEEENS5_IJSC_iEEEEEENS5_IJSU_NS5_IJNS5_IJNSA_ILi0EEESC_EEENSA_ILi512EEEEEENS5_IJSX_iEEEEEEEEEEESL_S14_NS4_8TiledMMAINS4_8MMA_AtomIJNS4_17SM100_MMA_MXF4_SSISJ_SJ_fSK_Li128ELi256ELi16ELNS4_4UMMA5MajorE0ELS19_0ELNS18_7ScaleInE0ELS1A_0EEEEEENSN_INS5_IJSC_SC_SC_EEENS5_IJSX_SX_SX_EEEEENS5_IJNS4_10UnderscoreES1G_S1G_EEEEENS5_IJNS4_13SM90_TMA_LOADES1J_EEENS5_IJNS4_14ComposedLayoutINS4_7SwizzleILi1ELi4ELi3EEENS4_18smem_ptr_flag_bitsILi4EEENSN_INS5_IJNSA_ILi8EEESH_EEENS5_IJSH_SC_EEEEEEENSN_INS5_IJNS5_IJNS5_IJSQ_SC_EEEST_EEESC_NS5_IJSC_SC_EEEEEENS5_IJNS5_IJNS5_IJST_SZ_EEESY_EEESX_NS5_IJSP_SZ_EEEEEEEEEEEvNS4_8identityENS5_IJNS4_23SM90_TMA_LOAD_MULTICASTES26_EEENS5_IJS1U_NSN_INS5_IJNS5_IJNS5_IJSQ_SB_EEEST_EEESC_S1X_EEENS5_IJS20_SX_NS5_IJSP_NSA_ILi1024EEEEEEEEEEEEEEvS25_EENS_8epilogue10collective18CollectiveEpilogueINS2H_23Sm100TmaWarpSpecializedILi4ELi2ELi32ELb1ELb0EEEJNS5_IJSH_SG_SH_EEENS5_IJNSN_ISH_SC_EENSN_INS5_IJSO_SB_EEENS5_IJSC_SF_EEEEEEEENS_10bfloat16_tESM_S2S_SM_NS2H_6fusion15FusionCallbacksIS2L_NS2T_17LinearCombinationIS2S_fS2S_fLNS_15FloatRoundStyleE2EEES2M_S2R_JEEENS4_5SM1004TMEM4LOAD26SM100_TMEM_LOAD_32dp32b32xES1J_NS1L_INS1M_ILi2ELi4ELi3EEENS1O_ILi16EEENSN_INS5_IJS1Q_SO_EEENS5_IJSO_SC_EEEEEEENS4_39AutoVectorizingCopyWithAssumedAlignmentILi128EEENS4_14SM90_TMA_STOREES38_S3A_S3A_EEEvvEEEEvNT_6ParamsE) ;  /* 0xfffffebc025c7950 */ /* 0x000fea0003c3ffff */
        .weak           $__internal_2_$__cuda_sm10x_tcgen05_guardrail_trap_unallocated_columns_being_dealloced
        .type           $__internal_2_$__cuda_sm10x_tcgen05_guardrail_trap_unallocated_columns_being_dealloced,@function
        .size           $__internal_2_$__cuda_sm10x_tcgen05_guardrail_trap_unallocated_columns_being_dealloced,(.L_x_269 - $__internal_2_$__cuda_sm10x_tcgen05_guardrail_trap_unallocated_columns_being_dealloced)
$__internal_2_$__cuda_sm10x_tcgen05_guardrail_trap_unallocated_columns_being_dealloced:
[----:B------:R-:W-:Y:S05]  /*14290*/  BPT.TRAP 0x1 ;  /* 0x000000040000795c */ /* 0x000fea0000300000 */
[----:B------:R-:W-:-:S04]  /*142a0*/  HFMA2 R3, -RZ, RZ, 0, 0 ;  /* 0x00000000ff037431 */ /* 0x000fc800000001ff */
[----:B------:R-:W-:Y:S05]  /*142b0*/  RET.REL.NODEC R2 `(_ZN7cutlass13device_kernelINS_4gemm6kernel13GemmUniversalIN4cute5tupleIJiiiiEEENS1_10collective13CollectiveMmaINS1_46MainloopSm100TmaUmmaWarpSpecializedBlockScaledILi14ELi2ELi1ENS5_IJNS4_1CILi2EEENSA_ILi1EEESC_EEEEENS5_IJNSA_ILi128EEENSA_ILi256EEENSA_ILi64EEEEEENS5_IJNS_12float_e2m1_tENS_13float_ue4m3_tEEEENS5_IJNS5_IJlSC_lEEENS4_6LayoutINS5_IJNS5_IJNS5_IJNSA_ILi32EEENSA_ILi4EEEEEEiEEENS5_IJNS5_IJNSA_ILi16EEESP_EEEiEEENS5_IJSC_iEEEEEENS5_IJSU_NS5_IJNS5_IJNSA_ILi0EEESC_EEENSA_ILi512EEEEEENS5_IJSX_iEEEEEEEEEEESL_S14_NS4_8TiledMMAINS4_8MMA_AtomIJNS4_17SM100_MMA_MXF4_SSISJ_SJ_fSK_Li128ELi256ELi16ELNS4_4UMMA5MajorE0ELS19_0ELNS18_7ScaleInE0ELS1A_0EEEEEENSN_INS5_IJSC_SC_SC_EEENS5_IJSX_SX_SX_EEEEENS5_IJNS4_10UnderscoreES1G_S1G_EEEEENS5_IJNS4_13SM90_TMA_LOADES1J_EEENS5_IJNS4_14ComposedLayoutINS4_7SwizzleILi1ELi4ELi3EEENS4_18smem_ptr_flag_bitsILi4EEENSN_INS5_IJNSA_ILi8EEESH_EEENS5_IJSH_SC_EEEEEEENSN_INS5_IJNS5_IJNS5_IJSQ_SC_EEEST_EEESC_NS5_IJSC_SC_EEEEEENS5_IJNS5_IJNS5_IJST_SZ_EEESY_EEESX_NS5_IJSP_SZ_EEEEEEEEEEEvNS4_8identityENS5_IJNS4_23SM90_TMA_LOAD_MULTICASTES26_EEENS5_IJS1U_NSN_INS5_IJNS5_IJNS5_IJSQ_SB_EEEST_EEESC_S1X_EEENS5_IJS20_SX_NS5_IJSP_NSA_ILi1024EEEEEEEEEEEEEEvS25_EENS_8epilogue10collective18CollectiveEpilogueINS2H_23Sm100TmaWarpSpecializedILi4ELi2ELi32ELb1ELb0EEEJNS5_IJSH_SG_SH_EEENS5_IJNSN_ISH_SC_EENSN_INS5_IJSO_SB_EEENS5_IJSC_SF_EEEEEEEENS_10bfloat16_tESM_S2S_SM_NS2H_6fusion15FusionCallbacksIS2L_NS2T_17LinearCombinationIS2S_fS2S_fLNS_15FloatRoundStyleE2EEES2M_S2R_JEEENS4_5SM1004TMEM4LOAD26SM100_TMEM_LOAD_32dp32b32xES1J_NS1L_INS1M_ILi2ELi4ELi3EEENS1O_ILi16EEENSN_INS5_IJS1Q_SO_EEENS5_IJSO_SC_EEEEEEENS4_39AutoVectorizingCopyWithAssumedAlignmentILi128EEENS4_14SM90_TMA_STOREES38_S3A_S3A_EEEvvEEEEvNT_6ParamsE) ;  /* 0xfffffebc02507950 */ /* 0x000fea0003c3ffff */
.L_x_268:
[----:B------:R-:W-:-:S00]  /*142c0*/  BRA `(.L_x_268) ;  /* 0xfffffffc00fc7947 */ /* 0x000fc0000383ffff */
[----:B------:R-:W-:-:S00]  /*142d0*/  NOP ;  /* 0x0000000000007918 */ /* 0x000fc00000000000 */
        /* <DEDUP_REMOVED lines=10> */
.L_x_269:


//--------------------- .nv.global.init           --------------------------
	.section	.nv.global.init,"aw",@progbits
.nv.global.init:
	.type		$str$29,@object
	.size		$str$29,($str$30 - $str$29)
$str$29:
        /*0000*/ 	.byte	0x28, 0x61, 0x64, 0x64, 0x72, 0x65, 0x73, 0x73, 0x20, 0x26, 0x20, 0x6d, 0x61, 0x73, 0x6b, 0x29
        /*0010*/ 	.byte	0x20, 0x3d, 0x3d, 0x20, 0x30, 0x00
	.type		$str$30,@object
	.size		$str$30,($str$26 - $str$30)
$str$30:
        /*0016*/ 	.byte	0x2f, 0x74, 0x6d, 0x70, 0x2f, 0x63, 0x75, 0x74, 0x6c, 0x61, 0x73, 0x73, 0x5f, 0x73, 0x77, 0x65
        /*0026*/ 	.byte	0x65, 0x70, 0x5f, 0x73, 0x72, 0x63, 0x2f, 0x69, 0x6e, 0x63, 0x6c, 0x75, 0x64, 0x65, 0x2f, 0x63
        /*0036*/ 	.byte	0x75, 0x74, 0x65, 0x2f, 0x70, 0x6f, 0x69, 0x6e, 0x74, 0x65, 0x72, 0x5f, 0x66, 0x6c, 0x61, 0x67
        /*0046*/ 	.byte	0x67, 0x65, 0x64, 0x2e, 0x68, 0x70, 0x70, 0x00
	.type		$str$26,@object
	.size		$str$26,($str$25 - $str$26)
$str$26:
        /*004e*/ 	.byte	0x2f, 0x74, 0x6d, 0x70, 0x2f, 0x63, 0x75, 0x74, 0x6c, 0x61, 0x73, 0x73, 0x5f, 0x73, 0x77, 0x65
        /*005e*/ 	.byte	0x65, 0x70, 0x5f, 0x73, 0x72, 0x63, 0x2f, 0x69, 0x6e, 0x63, 0x6c, 0x75, 0x64, 0x65, 0x2f, 0x63
        /*006e*/ 	.byte	0x75, 0x74, 0x65, 0x2f, 0x61, 0x74, 0x6f, 0x6d, 0x2f, 0x63, 0x6f, 0x70, 0x79, 0x5f, 0x74, 0x72
        /*007e*/ 	.byte	0x61, 0x69, 0x74, 0x73, 0x5f, 0x73, 0x6d, 0x31, 0x30, 0x30, 0x2e, 0x68, 0x70, 0x70, 0x00
	.type		$str$25,@object
	.size		$str$25,(__unnamed_1 - $str$25)
$str$25:
        /*008d*/ 	.byte	0x28, 0x28, 0x75, 0x69, 0x6e, 0x74, 0x33, 0x32, 0x5f, 0x74, 0x28, 0x74, 0x68, 0x72, 0x65, 0x61
        /*009d*/ 	.byte	0x64, 0x49, 0x64, 0x78, 0x2e, 0x78, 0x29, 0x20, 0x2f, 0x20, 0x33, 0x32, 0x29, 0x20, 0x25, 0x20
        /*00ad*/ 	.byte	0x34, 0x29, 0x20, 0x3d, 0x3d, 0x20, 0x28, 0x28, 0x28, 0x74, 0x6d, 0x65, 0x6d, 0x5f, 0x61, 0x64
        /*00bd*/ 	.byte	0x64, 0x72, 0x20, 0x3e, 0x3e, 0x20, 0x31, 0x36, 0x29, 0x20, 0x2f, 0x20, 0x33, 0x32, 0x29, 0x20
        /*00cd*/ 	.byte	0x25, 0x20, 0x34, 0x29, 0x00
	.type		__unnamed_1,@object
	.size		__unnamed_1,(__unnamed_2 - __unnamed_1)
__unnamed_1:
        /*00d2*/ 	.byte	0x61, 0x75, 0x74, 0x6f, 0x20, 0x63, 0x75, 0x74, 0x65, 0x3a, 0x3a, 0x61, 0x73, 0x5f, 0x70, 0x6f
        /* <DEDUP_REMOVED lines=24> */
        /*0262*/ 	.byte	0x43, 0x3c, 0x34, 0x30, 0x39, 0x36, 0x3e, 0x3e, 0x3e, 0x3e, 0x5d, 0x00
	.type		__unnamed_2,@object
	.size		__unnamed_2,(.L_2 - __unnamed_2)
__unnamed_2:
        /* <DEDUP_REMOVED lines=42> */
        /*050e*/ 	.byte	0x3e, 0x3e, 0x5d, 0x00
.L_2:


//--------------------- .nv.shared._ZN7cutlass13device_kernelINS_4gemm6kernel13GemmUniversalIN4cute5tupleIJiiiiEEENS1_10collective13CollectiveMmaINS1_46MainloopSm100TmaUmmaWarpSpecializedBlockScaledILi14ELi2ELi1ENS5_IJNS4_1CILi2EEENSA_ILi1EEESC_EEEEENS5_IJNSA_ILi128EEENSA_ILi256EEENSA_ILi64EEEEEENS5_IJNS_12float_e2m1_tENS_13float_ue4m3_tEEEENS5_IJNS5_IJlSC_lEEENS4_6LayoutINS5_IJNS5_IJNS5_IJNSA_ILi32EEENSA_ILi4EEEEEEiEEENS5_IJNS5_IJNSA_ILi16EEESP_EEEiEEENS5_IJSC_iEEEEEENS5_IJSU_NS5_IJNS5_IJNSA_ILi0EEESC_EEENSA_ILi512EEEEEENS5_IJSX_iEEEEEEEEEEESL_S14_NS4_8TiledMMAINS4_8MMA_AtomIJNS4_17SM100_MMA_MXF4_SSISJ_SJ_fSK_Li128ELi256ELi16ELNS4_4UMMA5MajorE0ELS19_0ELNS18_7ScaleInE0ELS1A_0EEEEEENSN_INS5_IJSC_SC_SC_EEENS5_IJSX_SX_SX_EEEEENS5_IJNS4_10UnderscoreES1G_S1G_EEEEENS5_IJNS4_13SM90_TMA_LOADES1J_EEENS5_IJNS4_14ComposedLayoutINS4_7SwizzleILi1ELi4ELi3EEENS4_18smem_ptr_flag_bitsILi4EEENSN_INS5_IJNSA_ILi8EEESH_EEENS5_IJSH_SC_EEEEEEENSN_INS5_IJNS5_IJNS5_IJSQ_SC_EEEST_EEESC_NS5_IJSC_SC_EEEEEENS5_IJNS5_IJNS5_IJST_SZ_EEESY_EEESX_NS5_IJSP_SZ_EEEEEEEEEEEvNS4_8identityENS5_IJNS4_23SM90_TMA_LOAD_MULTICASTES26_EEENS5_IJS1U_NSN_INS5_IJNS5_IJNS5_IJSQ_SB_EEEST_EEESC_S1X_EEENS5_IJS20_SX_NS5_IJSP_NSA_ILi1024EEEEEEEEEEEEEEvS25_EENS_8epilogue10collective18CollectiveEpilogueINS2H_23Sm100TmaWarpSpecializedILi4ELi2ELi32ELb1ELb0EEEJNS5_IJSH_SG_SH_EEENS5_IJNSN_ISH_SC_EENSN_INS5_IJSO_SB_EEENS5_IJSC_SF_EEEEEEEENS_10bfloat16_tESM_S2S_SM_NS2H_6fusion15FusionCallbacksIS2L_NS2T_17LinearCombinationIS2S_fS2S_fLNS_15FloatRoundStyleE2EEES2M_S2R_JEEENS4_5SM1004TMEM4LOAD26SM100_TMEM_LOAD_32dp32b32xES1J_NS1L_INS1M_ILi2ELi4ELi3EEENS1O_ILi16EEENSN_INS5_IJS1Q_SO_EEENS5_IJSO_SC_EEEEEEENS4_39AutoVectorizingCopyWithAssumedAlignmentILi128EEENS4_14SM90_TMA_STOREES38_S3A_S3A_EEEvvEEEEvNT_6ParamsE --------------------------
	.section	.nv.shared._ZN7cutlass13device_kernelINS_4gemm6kernel13GemmUniversalIN4cute5tupleIJiiiiEEENS1_10collective13CollectiveMmaINS1_46MainloopSm100TmaUmmaWarpSpecializedBlockScaledILi14ELi2ELi1ENS5_IJNS4_1CILi2EEENSA_ILi1EEESC_EEEEENS5_IJNSA_ILi128EEENSA_ILi256EEENSA_ILi64EEEEEENS5_IJNS_12float_e2m1_tENS_13float_ue4m3_tEEEENS5_IJNS5_IJlSC_lEEENS4_6LayoutINS5_IJNS5_IJNS5_IJNSA_ILi32EEENSA_ILi4EEEEEEiEEENS5_IJNS5_IJNSA_ILi16EEESP_EEEiEEENS5_IJSC_iEEEEEENS5_IJSU_NS5_IJNS5_IJNSA_ILi0EEESC_EEENSA_ILi512EEEEEENS5_IJSX_iEEEEEEEEEEESL_S14_NS4_8TiledMMAINS4_8MMA_AtomIJNS4_17SM100_MMA_MXF4_SSISJ_SJ_fSK_Li128ELi256ELi16ELNS4_4UMMA5MajorE0ELS19_0ELNS18_7ScaleInE0ELS1A_0EEEEEENSN_INS5_IJSC_SC_SC_EEENS5_IJSX_SX_SX_EEEEENS5_IJNS4_10UnderscoreES1G_S1G_EEEEENS5_IJNS4_13SM90_TMA_LOADES1J_EEENS5_IJNS4_14ComposedLayoutINS4_7SwizzleILi1ELi4ELi3EEENS4_18smem_ptr_flag_bitsILi4EEENSN_INS5_IJNSA_ILi8EEESH_EEENS5_IJSH_SC_EEEEEEENSN_INS5_IJNS5_IJNS5_IJSQ_SC_EEEST_EEESC_NS5_IJSC_SC_EEEEEENS5_IJNS5_IJNS5_IJST_SZ_EEESY_EEESX_NS5_IJSP_SZ_EEEEEEEEEEEvNS4_8identityENS5_IJNS4_23SM90_TMA_LOAD_MULTICASTES26_EEENS5_IJS1U_NSN_INS5_IJNS5_IJNS5_IJSQ_SB_EEEST_EEESC_S1X_EEENS5_IJS20_SX_NS5_IJSP_NSA_ILi1024EEEEEEEEEEEEEEvS25_EENS_8epilogue10collective18CollectiveEpilogueINS2H_23Sm100TmaWarpSpecializedILi4ELi2ELi32ELb1ELb0EEEJNS5_IJSH_SG_SH_EEENS5_IJNSN_ISH_SC_EENSN_INS5_IJSO_SB_EEENS5_IJSC_SF_EEEEEEEENS_10bfloat16_tESM_S2S_SM_NS2H_6fusion15FusionCallbacksIS2L_NS2T_17LinearCombinationIS2S_fS2S_fLNS_15FloatRoundStyleE2EEES2M_S2R_JEEENS4_5SM1004TMEM4LOAD26SM100_TMEM_LOAD_32dp32b32xES1J_NS1L_INS1M_ILi2ELi4ELi3EEENS1O_ILi16EEENSN_INS5_IJS1Q_SO_EEENS5_IJSO_SC_EEEEEEENS4_39AutoVectorizingCopyWithAssumedAlignmentILi128EEENS4_14SM90_TMA_STOREES38_S3A_S3A_EEEvvEEEEvNT_6ParamsE,"aw",@nobits
	.sectionflags	@""
	.align	16
	.zero		1024


//--------------------- .nv.shared.reserved.0     --------------------------
	.section	.nv.shared.reserved.0,"aw",@nobits
	.weak		__nv_reservedSMEM_offset_0_alias
	.size		__nv_reservedSMEM_offset_0_alias, 0, 64
	.other		__nv_reservedSMEM_offset_0_alias,@"STO_CUDA_RESERVED_SHARED STV_DEFAULT"
__nv_reservedSMEM_offset_0_alias:
	.zero		0
.nv.shared.reserved.0:
	.zero		64
	.weak		__nv_reservedSMEM_tcgen05_partition
	.type		__nv_reservedSMEM_tcgen05_partition,@object
	.size		__nv_reservedSMEM_tcgen05_partition,(.L_0 - __nv_reservedSMEM_tcgen05_partition)
__nv_reservedSMEM_tcgen05_partition:
	.zero		32
.L_0:


//--------------------- .nv.global                --------------------------
	.section	.nv.global,"aw",@nobits
.nv.global:
	.type		_ZN40_INTERNAL_51bab152_4_k_cu_e2c22848_200264cute1_E,@object
	.size		_ZN40_INTERNAL_51bab152_4_k_cu_e2c22848_200264cute1_E,(_ZN40_INTERNAL_51bab152_4_k_cu_e2c22848_200264cuda3std3__45__cpo6cbeginE - _ZN40_INTERNAL_51bab152_4_k_cu_e2c22848_200264cute1_E)
_ZN40_INTERNAL_51bab152_4_k_cu_e2c22848_200264cute1_E:
	.zero		1
	.type		_ZN40_INTERNAL_51bab152_4_k_cu_e2c22848_200264cuda3std3__45__cpo6cbeginE,@object
	.size		_ZN40_INTERNAL_51bab152_4_k_cu_e2c22848_200264cuda3std3__45__cpo6cbeginE,(_ZN40_INTERNAL_51bab152_4_k_cu_e2c22848_200264cuda3std3__48in_placeE - _ZN40_INTERNAL_51bab152_4_k_cu_e2c22848_200264cuda3std3__45__cpo6cbeginE)
_ZN40_INTERNAL_51bab152_4_k_cu_e2c22848_200264cuda3std3__45__cpo6cbeginE:
	.zero		1
	.type		_ZN40_INTERNAL_51bab152_4_k_cu_e2c22848_200264cuda3std3__48in_placeE,@object
	.size		_ZN40_INTERNAL_51bab152_4_k_cu_e2c22848_200264cuda3std3__48in_placeE,(_ZN40_INTERNAL_51bab152_4_k_cu_e2c22848_200264cuda3std6ranges3__45__cpo9iter_moveE - _ZN40_INTERNAL_51bab152_4_k_cu_e2c22848_200264cuda3std3__48in_placeE)
_ZN40_INTERNAL_51bab152_4_k_cu_e2c22848_200264cuda3std3__48in_placeE:
	.zero		1
	.type		_ZN40_INTERNAL_51bab152_4_k_cu_e2c22848_200264cuda3std6ranges3__45__cpo9iter_moveE,@object
	.size		_ZN40_INTERNAL_51bab152_4_k_cu_e2c22848_200264cuda3std6ranges3__45__cpo9iter_moveE,(_ZN40_INTERNAL_51bab152_4_k_cu_e2c22848_200264cuda3std3__45__cpo5beginE - _ZN40_INTERNAL_51bab152_4_k_cu_e2c22848_200264cuda3std6ranges3__45__cpo9iter_moveE)
_ZN40_INTERNAL_51bab152_4_k_cu_e2c22848_200264cuda3std6ranges3__45__cpo9iter_moveE:
	.zero		1
	.type		_ZN40_INTERNAL_51bab152_4_k_cu_e2c22848_200264cuda3std3__45__cpo5beginE,@object
	.size		_ZN40_INTERNAL_51bab152_4_k_cu_e2c22848_200264cuda3std3__45__cpo5beginE,(_ZN40_INTERNAL_51bab152_4_k_cu_e2c22848_200264cuda3std3__442_GLOBAL__N__51bab152_4_k_cu_e2c22848_200266ignoreE - _ZN40_INTERNAL_51bab152_4_k_cu_e2c22848_200264cuda3std3__45__cpo5beginE)
_ZN40_INTERNAL_51bab152_4_k_cu_e2c22848_200264cuda3std3__45__cpo5beginE:
	.zero		1
	.type		_ZN40_INTERNAL_51bab152_4_k_cu_e2c22848_200264cuda3std3__442_GLOBAL__N__51bab152_4_k_cu_e2c22848_200266ignoreE,@object
	.size		_ZN40_INTERNAL_51bab152_4_k_cu_e2c22848_200264cuda3std3__442_GLOBAL__N__51bab152_4_k_cu_e2c22848_200266ignoreE,(_ZN40_INTERNAL_51bab152_4_k_cu_e2c22848_200264cute7productE - _ZN40_INTERNAL_51bab152_4_k_cu_e2c22848_200264cuda3std3__442_GLOBAL__N__51bab152_4_k_cu_e2c22848_200266ignoreE)
_ZN40_INTERNAL_51bab152_4_k_cu_e2c22848_200264cuda3std3__442_GLOBAL__N__51bab152_4_k_cu_e2c22848_200266ignoreE:
	.zero		1
	.type		_ZN40_INTERNAL_51bab152_4_k_cu_e2c22848_200264cute7productE,@object
	.size		_ZN40_INTERNAL_51bab152_4_k_cu_e2c22848_200264cute7productE,(_ZN40_INTERNAL_51bab152_4_k_cu_e2c22848_200264cuda3std3__45__cpo3endE - _ZN40_INTERNAL_51bab152_4_k_cu_e2c22848_200264cute7productE)
_ZN40_INTERNAL_51bab152_4_k_cu_e2c22848_200264cute7productE:
	.zero		1
	.type		_ZN40_INTERNAL_51bab152_4_k_cu_e2c22848_200264cuda3std3__45__cpo3endE,@object
	.size		_ZN40_INTERNAL_51bab152_4_k_cu_e2c22848_200264cuda3std3__45__cpo3endE,(_ZN40_INTERNAL_51bab152_4_k_cu_e2c22848_200264cuda3std3__419piecewise_constructE - _ZN40_INTERNAL_51bab152_4_k_cu_e2c22848_200264cuda3std3__45__cpo3endE)
_ZN40_INTERNAL_51bab152_4_k_cu_e2c22848_200264cuda3std3__45__cpo3endE:
	.zero		1
	.type		_ZN40_INTERNAL_51bab152_4_k_cu_e2c22848_200264cuda3std3__419piecewise_constructE,@object
	.size		_ZN40_INTERNAL_51bab152_4_k_cu_e2c22848_200264cuda3std3__419piecewise_constructE,(_ZN40_INTERNAL_51bab152_4_k_cu_e2c22848_200264cuda3std3__45__cpo4cendE - _ZN40_INTERNAL_51bab152_4_k_cu_e2c22848_200264cuda3std3__419piecewise_constructE)
_ZN40_INTERNAL_51bab152_4_k_cu_e2c22848_200264cuda3std3__419piecewise_constructE:
	.zero		1
	.type		_ZN40_INTERNAL_51bab152_4_k_cu_e2c22848_200264cuda3std3__45__cpo4cendE,@object
	.size		_ZN40_INTERNAL_51bab152_4_k_cu_e2c22848_200264cuda3std3__45__cpo4cendE,(_ZN40_INTERNAL_51bab152_4_k_cu_e2c22848_200264cuda3std6ranges3__45__cpo4swapE - _ZN40_INTERNAL_51bab152_4_k_cu_e2c22848_200264cuda3std3__45__cpo4cendE)
_ZN40_INTERNAL_51bab152_4_k_cu_e2c22848_200264cuda3std3__45__cpo4cendE:
	.zero		1
	.type		_ZN40_INTERNAL_51bab152_4_k_cu_e2c22848_200264cuda3std6ranges3__45__cpo4swapE,@object
	.size		_ZN40_INTERNAL_51bab152_4_k_cu_e2c22848_200264cuda3std6ranges3__45__cpo4swapE,(.L_10 - _ZN40_INTERNAL_51bab152_4_k_cu_e2c22848_200264cuda3std6ranges3__45__cpo4swapE)
_ZN40_INTERNAL_51bab152_4_k_cu_e2c22848_200264cuda3std6ranges3__45__cpo4swapE:
	.zero		1
.L_10:


//--------------------- .nv.constant0._ZN7cutlass13device_kernelINS_4gemm6kernel13GemmUniversalIN4cute5tupleIJiiiiEEENS1_10collective13CollectiveMmaINS1_46MainloopSm100TmaUmmaWarpSpecializedBlockScaledILi14ELi2ELi1ENS5_IJNS4_1CILi2EEENSA_ILi1EEESC_EEEEENS5_IJNSA_ILi128EEENSA_ILi256EEENSA_ILi64EEEEEENS5_IJNS_12float_e2m1_tENS_13float_ue4m3_tEEEENS5_IJNS5_IJlSC_lEEENS4_6LayoutINS5_IJNS5_IJNS5_IJNSA_ILi32EEENSA_ILi4EEEEEEiEEENS5_IJNS5_IJNSA_ILi16EEESP_EEEiEEENS5_IJSC_iEEEEEENS5_IJSU_NS5_IJNS5_IJNSA_ILi0EEESC_EEENSA_ILi512EEEEEENS5_IJSX_iEEEEEEEEEEESL_S14_NS4_8TiledMMAINS4_8MMA_AtomIJNS4_17SM100_MMA_MXF4_SSISJ_SJ_fSK_Li128ELi256ELi16ELNS4_4UMMA5MajorE0ELS19_0ELNS18_7ScaleInE0ELS1A_0EEEEEENSN_INS5_IJSC_SC_SC_EEENS5_IJSX_SX_SX_EEEEENS5_IJNS4_10UnderscoreES1G_S1G_EEEEENS5_IJNS4_13SM90_TMA_LOADES1J_EEENS5_IJNS4_14ComposedLayoutINS4_7SwizzleILi1ELi4ELi3EEENS4_18smem_ptr_flag_bitsILi4EEENSN_INS5_IJNSA_ILi8EEESH_EEENS5_IJSH_SC_EEEEEEENSN_INS5_IJNS5_IJNS5_IJSQ_SC_EEEST_EEESC_NS5_IJSC_SC_EEEEEENS5_IJNS5_IJNS5_IJST_SZ_EEESY_EEESX_NS5_IJSP_SZ_EEEEEEEEEEEvNS4_8identityENS5_IJNS4_23SM90_TMA_LOAD_MULTICASTES26_EEENS5_IJS1U_NSN_INS5_IJNS5_IJNS5_IJSQ_SB_EEEST_EEESC_S1X_EEENS5_IJS20_SX_NS5_IJSP_NSA_ILi1024EEEEEEEEEEEEEEvS25_EENS_8epilogue10collective18CollectiveEpilogueINS2H_23Sm100TmaWarpSpecializedILi4ELi2ELi32ELb1ELb0EEEJNS5_IJSH_SG_SH_EEENS5_IJNSN_ISH_SC_EENSN_INS5_IJSO_SB_EEENS5_IJSC_SF_EEEEEEEENS_10bfloat16_tESM_S2S_SM_NS2H_6fusion15FusionCallbacksIS2L_NS2T_17LinearCombinationIS2S_fS2S_fLNS_15FloatRoundStyleE2EEES2M_S2R_JEEENS4_5SM1004TMEM4LOAD26SM100_TMEM_LOAD_32dp32b32xES1J_NS1L_INS1M_ILi2ELi4ELi3EEENS1O_ILi16EEENSN_INS5_IJS1Q_SO_EEENS5_IJSO_SC_EEEEEEENS4_39AutoVectorizingCopyWithAssumedAlignmentILi128EEENS4_14SM90_TMA_STOREES38_S3A_S3A_EEEvvEEEEvNT_6ParamsE --------------------------
	.section	.nv.constant0._ZN7cutlass13device_kernelINS_4gemm6kernel13GemmUniversalIN4cute5tupleIJiiiiEEENS1_10collective13CollectiveMmaINS1_46MainloopSm100TmaUmmaWarpSpecializedBlockScaledILi14ELi2ELi1ENS5_IJNS4_1CILi2EEENSA_ILi1EEESC_EEEEENS5_IJNSA_ILi128EEENSA_ILi256EEENSA_ILi64EEEEEENS5_IJNS_12float_e2m1_tENS_13float_ue4m3_tEEEENS5_IJNS5_IJlSC_lEEENS4_6LayoutINS5_IJNS5_IJNS5_IJNSA_ILi32EEENSA_ILi4EEEEEEiEEENS5_IJNS5_IJNSA_ILi16EEESP_EEEiEEENS5_IJSC_iEEEEEENS5_IJSU_NS5_IJNS5_IJNSA_ILi0EEESC_EEENSA_ILi512EEEEEENS5_IJSX_iEEEEEEEEEEESL_S14_NS4_8TiledMMAINS4_8MMA_AtomIJNS4_17SM100_MMA_MXF4_SSISJ_SJ_fSK_Li128ELi256ELi16ELNS4_4UMMA5MajorE0ELS19_0ELNS18_7ScaleInE0ELS1A_0EEEEEENSN_INS5_IJSC_SC_SC_EEENS5_IJSX_SX_SX_EEEEENS5_IJNS4_10UnderscoreES1G_S1G_EEEEENS5_IJNS4_13SM90_TMA_LOADES1J_EEENS5_IJNS4_14ComposedLayoutINS4_7SwizzleILi1ELi4ELi3EEENS4_18smem_ptr_flag_bitsILi4EEENSN_INS5_IJNSA_ILi8EEESH_EEENS5_IJSH_SC_EEEEEEENSN_INS5_IJNS5_IJNS5_IJSQ_SC_EEEST_EEESC_NS5_IJSC_SC_EEEEEENS5_IJNS5_IJNS5_IJST_SZ_EEESY_EEESX_NS5_IJSP_SZ_EEEEEEEEEEEvNS4_8identityENS5_IJNS4_23SM90_TMA_LOAD_MULTICASTES26_EEENS5_IJS1U_NSN_INS5_IJNS5_IJNS5_IJSQ_SB_EEEST_EEESC_S1X_EEENS5_IJS20_SX_NS5_IJSP_NSA_ILi1024EEEEEEEEEEEEEEvS25_EENS_8epilogue10collective18CollectiveEpilogueINS2H_23Sm100TmaWarpSpecializedILi4ELi2ELi32ELb1ELb0EEEJNS5_IJSH_SG_SH_EEENS5_IJNSN_ISH_SC_EENSN_INS5_IJSO_SB_EEENS5_IJSC_SF_EEEEEEEENS_10bfloat16_tESM_S2S_SM_NS2H_6fusion15FusionCallbacksIS2L_NS2T_17LinearCombinationIS2S_fS2S_fLNS_15FloatRoundStyleE2EEES2M_S2R_JEEENS4_5SM1004TMEM4LOAD26SM100_TMEM_LOAD_32dp32b32xES1J_NS1L_INS1M_ILi2ELi4ELi3EEENS1O_ILi16EEENSN_INS5_IJS1Q_SO_EEENS5_IJSO_SC_EEEEEEENS4_39AutoVectorizingCopyWithAssumedAlignmentILi128EEENS4_14SM90_TMA_STOREES38_S3A_S3A_EEEvvEEEEvNT_6ParamsE,"a",@progbits
	.sectionflags	@""
	.align	4
.nv.constant0._ZN7cutlass13device_kernelINS_4gemm6kernel13GemmUniversalIN4cute5tupleIJiiiiEEENS1_10collective13CollectiveMmaINS1_46MainloopSm100TmaUmmaWarpSpecializedBlockScaledILi14ELi2ELi1ENS5_IJNS4_1CILi2EEENSA_ILi1EEESC_EEEEENS5_IJNSA_ILi128EEENSA_ILi256EEENSA_ILi64EEEEEENS5_IJNS_12float_e2m1_tENS_13float_ue4m3_tEEEENS5_IJNS5_IJlSC_lEEENS4_6LayoutINS5_IJNS5_IJNS5_IJNSA_ILi32EEENSA_ILi4EEEEEEiEEENS5_IJNS5_IJNSA_ILi16EEESP_EEEiEEENS5_IJSC_iEEEEEENS5_IJSU_NS5_IJNS5_IJNSA_ILi0EEESC_EEENSA_ILi512EEEEEENS5_IJSX_iEEEEEEEEEEESL_S14_NS4_8TiledMMAINS4_8MMA_AtomIJNS4_17SM100_MMA_MXF4_SSISJ_SJ_fSK_Li128ELi256ELi16ELNS4_4UMMA5MajorE0ELS19_0ELNS18_7ScaleInE0ELS1A_0EEEEEENSN_INS5_IJSC_SC_SC_EEENS5_IJSX_SX_SX_EEEEENS5_IJNS4_10UnderscoreES1G_S1G_EEEEENS5_IJNS4_13SM90_TMA_LOADES1J_EEENS5_IJNS4_14ComposedLayoutINS4_7SwizzleILi1ELi4ELi3EEENS4_18smem_ptr_flag_bitsILi4EEENSN_INS5_IJNSA_ILi8EEESH_EEENS5_IJSH_SC_EEEEEEENSN_INS5_IJNS5_IJNS5_IJSQ_SC_EEEST_EEESC_NS5_IJSC_SC_EEEEEENS5_IJNS5_IJNS5_IJST_SZ_EEESY_EEESX_NS5_IJSP_SZ_EEEEEEEEEEEvNS4_8identityENS5_IJNS4_23SM90_TMA_LOAD_MULTICASTES26_EEENS5_IJS1U_NSN_INS5_IJNS5_IJNS5_IJSQ_SB_EEEST_EEESC_S1X_EEENS5_IJS20_SX_NS5_IJSP_NSA_ILi1024EEEEEEEEEEEEEEvS25_EENS_8epilogue10collective18CollectiveEpilogueINS2H_23Sm100TmaWarpSpecializedILi4ELi2ELi32ELb1ELb0EEEJNS5_IJSH_SG_SH_EEENS5_IJNSN_ISH_SC_EENSN_INS5_IJSO_SB_EEENS5_IJSC_SF_EEEEEEEENS_10bfloat16_tESM_S2S_SM_NS2H_6fusion15FusionCallbacksIS2L_NS2T_17LinearCombinationIS2S_fS2S_fLNS_15FloatRoundStyleE2EEES2M_S2R_JEEENS4_5SM1004TMEM4LOAD26SM100_TMEM_LOAD_32dp32b32xES1J_NS1L_INS1M_ILi2ELi4ELi3EEENS1O_ILi16EEENSN_INS5_IJS1Q_SO_EEENS5_IJSO_SC_EEEEEEENS4_39AutoVectorizingCopyWithAssumedAlignmentILi128EEENS4_14SM90_TMA_STOREES38_S3A_S3A_EEEvvEEEEvNT_6ParamsE:
	.zero		3968


//--------------------- SYMBOLS --------------------------

	.type		.nv.reservedSmem.offset0,@object
	.size		.nv.reservedSmem.offset0,0x4
	.type		.nv.reservedSmem.cap,@object
	.size		.nv.reservedSmem.cap,0x4
	.type		__assertfail,@function
